//
// Generated by NVIDIA NVVM Compiler
//
// Compiler Build ID: CL-36424714
// Cuda compilation tools, release 13.0, V13.0.88
// Based on NVVM 20.0.0
//

.version 9.0
.target sm_100
.address_size 64

	// .globl	_Z12MatMulKernelILi3840ELi3840ELi2880EEvPfS0_S0_
// _ZZN3cub18CUB_300001_SM_10006detail6reduce28DeviceReduceSingleTileKernelINS2_10policy_hubIN4cuda3std3__45tupleIJblEEEjN6thrust24THRUST_300001_SM_1000_NS8cuda_cub9__find_if7functorIS9_EEE10Policy1000ENSB_12zip_iteratorINS8_IJNSD_26transform_input_iterator_tIbNSC_6detail35transform_pair_of_input_iterators_tIbNSB_10device_ptrIfEESN_12approx_equalEENS7_10__not_fn_tINS7_10__identityEEEEENSB_17counting_iteratorIlNSB_11use_defaultESV_SV_EEEEEEEPS9_jSF_S9_S9_SR_EEvT0_T1_T2_T3_T4_T6_E12temp_storage has been demoted
// _ZZN3cub18CUB_300001_SM_10006detail6reduce18DeviceReduceKernelINS2_10policy_hubIN4cuda3std3__45tupleIJblEEEjN6thrust24THRUST_300001_SM_1000_NS8cuda_cub9__find_if7functorIS9_EEE10Policy1000ENSB_12zip_iteratorINS8_IJNSD_26transform_input_iterator_tIbNSC_6detail35transform_pair_of_input_iterators_tIbNSB_10device_ptrIfEESN_12approx_equalEENS7_10__not_fn_tINS7_10__identityEEEEENSB_17counting_iteratorIlNSB_11use_defaultESV_SV_EEEEEEEjSF_S9_SR_EEvT0_PT3_T1_NS0_13GridEvenShareIS12_EET2_T4_E12temp_storage has been demoted
// _ZZN3cub18CUB_300001_SM_10006detail6reduce28DeviceReduceSingleTileKernelINS2_10policy_hubIN4cuda3std3__45tupleIJblEEEjN6thrust24THRUST_300001_SM_1000_NS8cuda_cub9__find_if7functorIS9_EEE10Policy1000EPS9_SI_iSF_S9_S9_NS7_10__identityEEEvT0_T1_T2_T3_T4_T6_E12temp_storage has been demoted
// _ZZN3cub18CUB_300001_SM_10006detail6reduce28DeviceReduceSingleTileKernelINS2_10policy_hubIN4cuda3std3__45tupleIJblEEEyN6thrust24THRUST_300001_SM_1000_NS8cuda_cub9__find_if7functorIS9_EEE10Policy1000ENSB_12zip_iteratorINS8_IJNSD_26transform_input_iterator_tIbNSC_6detail35transform_pair_of_input_iterators_tIbNSB_10device_ptrIfEESN_12approx_equalEENS7_10__not_fn_tINS7_10__identityEEEEENSB_17counting_iteratorIlNSB_11use_defaultESV_SV_EEEEEEEPS9_ySF_S9_S9_SR_EEvT0_T1_T2_T3_T4_T6_E12temp_storage has been demoted
// _ZZN3cub18CUB_300001_SM_10006detail6reduce18DeviceReduceKernelINS2_10policy_hubIN4cuda3std3__45tupleIJblEEEyN6thrust24THRUST_300001_SM_1000_NS8cuda_cub9__find_if7functorIS9_EEE10Policy1000ENSB_12zip_iteratorINS8_IJNSD_26transform_input_iterator_tIbNSC_6detail35transform_pair_of_input_iterators_tIbNSB_10device_ptrIfEESN_12approx_equalEENS7_10__not_fn_tINS7_10__identityEEEEENSB_17counting_iteratorIlNSB_11use_defaultESV_SV_EEEEEEEySF_S9_SR_EEvT0_PT3_T1_NS0_13GridEvenShareIS12_EET2_T4_E12temp_storage has been demoted
// _ZZN3cub18CUB_300001_SM_10006detail6reduce28DeviceReduceSingleTileKernelINS2_10policy_hubIN4cuda3std3__45tupleIJblEEEyN6thrust24THRUST_300001_SM_1000_NS8cuda_cub9__find_if7functorIS9_EEE10Policy1000EPS9_SI_iSF_S9_S9_NS7_10__identityEEEvT0_T1_T2_T3_T4_T6_E12temp_storage has been demoted
// _ZZ25MatMulKernel_sharedMemoryILi3840ELi3840ELi2880EEvPfS0_S0_E4asub has been demoted
// _ZZ25MatMulKernel_sharedMemoryILi3840ELi3840ELi2880EEvPfS0_S0_E4bsub has been demoted
// _ZZ32MatMulKernel_reduceBankConflictsILi3840ELi3840ELi2880EEvPfS0_S0_E4asub has been demoted
// _ZZ32MatMulKernel_reduceBankConflictsILi3840ELi3840ELi2880EEvPfS0_S0_E4bsub has been demoted
// _ZZN3cub18CUB_300001_SM_10006detail9transform23transform_kernel_ublkcpINS2_19async_copy_policy_tILi128EEEiN4cuda3std3__45minusIfEEN6thrust24THRUST_300001_SM_1000_NS10device_ptrIfEEJffEEEvT0_iT1_T2_DpNS2_16aligned_base_ptrIT3_EEE3bar has been demoted
// _ZZN3cub18CUB_300001_SM_10006detail9transform23transform_kernel_ublkcpINS2_19async_copy_policy_tILi128EEElN4cuda3std3__45minusIfEEN6thrust24THRUST_300001_SM_1000_NS10device_ptrIfEEJffEEEvT0_iT1_T2_DpNS2_16aligned_base_ptrIT3_EEE3bar has been demoted
.global .align 1 .b8 _ZN34_INTERNAL_2dc73c8d_4_k_cu_a958e1854cuda3std3__45__cpo5beginE[1];
.global .align 1 .b8 _ZN34_INTERNAL_2dc73c8d_4_k_cu_a958e1854cuda3std3__45__cpo3endE[1];
.global .align 1 .b8 _ZN34_INTERNAL_2dc73c8d_4_k_cu_a958e1854cuda3std3__45__cpo6cbeginE[1];
.global .align 1 .b8 _ZN34_INTERNAL_2dc73c8d_4_k_cu_a958e1854cuda3std3__45__cpo4cendE[1];
.global .align 1 .b8 _ZN34_INTERNAL_2dc73c8d_4_k_cu_a958e1854cuda3std3__45__cpo6rbeginE[1];
.global .align 1 .b8 _ZN34_INTERNAL_2dc73c8d_4_k_cu_a958e1854cuda3std3__45__cpo4rendE[1];
.global .align 1 .b8 _ZN34_INTERNAL_2dc73c8d_4_k_cu_a958e1854cuda3std3__45__cpo7crbeginE[1];
.global .align 1 .b8 _ZN34_INTERNAL_2dc73c8d_4_k_cu_a958e1854cuda3std3__45__cpo5crendE[1];
.global .align 1 .b8 _ZN34_INTERNAL_2dc73c8d_4_k_cu_a958e1854cuda3std3__436_GLOBAL__N__2dc73c8d_4_k_cu_a958e1856ignoreE[1];
.global .align 1 .b8 _ZN34_INTERNAL_2dc73c8d_4_k_cu_a958e1854cuda3std3__419piecewise_constructE[1];
.global .align 1 .b8 _ZN34_INTERNAL_2dc73c8d_4_k_cu_a958e1854cuda3std3__48in_placeE[1];
.global .align 1 .b8 _ZN34_INTERNAL_2dc73c8d_4_k_cu_a958e1854cuda3std3__420unreachable_sentinelE[1];
.global .align 1 .b8 _ZN34_INTERNAL_2dc73c8d_4_k_cu_a958e1854cuda3std3__47nulloptE[1];
.global .align 1 .b8 _ZN34_INTERNAL_2dc73c8d_4_k_cu_a958e1854cuda3std3__48unexpectE[1];
.global .align 1 .b8 _ZN34_INTERNAL_2dc73c8d_4_k_cu_a958e1854cuda3std6ranges3__45__cpo4swapE[1];
.global .align 1 .b8 _ZN34_INTERNAL_2dc73c8d_4_k_cu_a958e1854cuda3std6ranges3__45__cpo9iter_moveE[1];
.global .align 1 .b8 _ZN34_INTERNAL_2dc73c8d_4_k_cu_a958e1854cuda3std6ranges3__45__cpo5beginE[1];
.global .align 1 .b8 _ZN34_INTERNAL_2dc73c8d_4_k_cu_a958e1854cuda3std6ranges3__45__cpo3endE[1];
.global .align 1 .b8 _ZN34_INTERNAL_2dc73c8d_4_k_cu_a958e1854cuda3std6ranges3__45__cpo6cbeginE[1];
.global .align 1 .b8 _ZN34_INTERNAL_2dc73c8d_4_k_cu_a958e1854cuda3std6ranges3__45__cpo4cendE[1];
.global .align 1 .b8 _ZN34_INTERNAL_2dc73c8d_4_k_cu_a958e1854cuda3std6ranges3__45__cpo7advanceE[1];
.global .align 1 .b8 _ZN34_INTERNAL_2dc73c8d_4_k_cu_a958e1854cuda3std6ranges3__45__cpo9iter_swapE[1];
.global .align 1 .b8 _ZN34_INTERNAL_2dc73c8d_4_k_cu_a958e1854cuda3std6ranges3__45__cpo4nextE[1];
.global .align 1 .b8 _ZN34_INTERNAL_2dc73c8d_4_k_cu_a958e1854cuda3std6ranges3__45__cpo4prevE[1];
.global .align 1 .b8 _ZN34_INTERNAL_2dc73c8d_4_k_cu_a958e1854cuda3std6ranges3__45__cpo4dataE[1];
.global .align 1 .b8 _ZN34_INTERNAL_2dc73c8d_4_k_cu_a958e1854cuda3std6ranges3__45__cpo5cdataE[1];
.global .align 1 .b8 _ZN34_INTERNAL_2dc73c8d_4_k_cu_a958e1854cuda3std6ranges3__45__cpo4sizeE[1];
.global .align 1 .b8 _ZN34_INTERNAL_2dc73c8d_4_k_cu_a958e1854cuda3std6ranges3__45__cpo5ssizeE[1];
.global .align 1 .b8 _ZN34_INTERNAL_2dc73c8d_4_k_cu_a958e1854cuda3std6ranges3__45__cpo8distanceE[1];
.global .align 1 .b8 _ZN34_INTERNAL_2dc73c8d_4_k_cu_a958e1856thrust24THRUST_300001_SM_1000_NS8cuda_cub3parE[1];
.global .align 1 .b8 _ZN34_INTERNAL_2dc73c8d_4_k_cu_a958e1856thrust24THRUST_300001_SM_1000_NS8cuda_cub10par_nosyncE[1];
.global .align 1 .b8 _ZN34_INTERNAL_2dc73c8d_4_k_cu_a958e1856thrust24THRUST_300001_SM_1000_NS6system6detail10sequential3seqE[1];
.global .align 1 .b8 _ZN34_INTERNAL_2dc73c8d_4_k_cu_a958e1856thrust24THRUST_300001_SM_1000_NS12placeholders2_1E[1];
.global .align 1 .b8 _ZN34_INTERNAL_2dc73c8d_4_k_cu_a958e1856thrust24THRUST_300001_SM_1000_NS12placeholders2_2E[1];
.global .align 1 .b8 _ZN34_INTERNAL_2dc73c8d_4_k_cu_a958e1856thrust24THRUST_300001_SM_1000_NS12placeholders2_3E[1];
.global .align 1 .b8 _ZN34_INTERNAL_2dc73c8d_4_k_cu_a958e1856thrust24THRUST_300001_SM_1000_NS12placeholders2_4E[1];
.global .align 1 .b8 _ZN34_INTERNAL_2dc73c8d_4_k_cu_a958e1856thrust24THRUST_300001_SM_1000_NS12placeholders2_5E[1];
.global .align 1 .b8 _ZN34_INTERNAL_2dc73c8d_4_k_cu_a958e1856thrust24THRUST_300001_SM_1000_NS12placeholders2_6E[1];
.global .align 1 .b8 _ZN34_INTERNAL_2dc73c8d_4_k_cu_a958e1856thrust24THRUST_300001_SM_1000_NS12placeholders2_7E[1];
.global .align 1 .b8 _ZN34_INTERNAL_2dc73c8d_4_k_cu_a958e1856thrust24THRUST_300001_SM_1000_NS12placeholders2_8E[1];
.global .align 1 .b8 _ZN34_INTERNAL_2dc73c8d_4_k_cu_a958e1856thrust24THRUST_300001_SM_1000_NS12placeholders2_9E[1];
.global .align 1 .b8 _ZN34_INTERNAL_2dc73c8d_4_k_cu_a958e1856thrust24THRUST_300001_SM_1000_NS12placeholders3_10E[1];
.global .align 1 .b8 _ZN34_INTERNAL_2dc73c8d_4_k_cu_a958e1856thrust24THRUST_300001_SM_1000_NS3seqE[1];
.extern .shared .align 128 .b8 _ZN3cub18CUB_300001_SM_10006detail9transform4smemE[];

.visible .entry _Z12MatMulKernelILi3840ELi3840ELi2880EEvPfS0_S0_(
	.param .u64 .ptr .align 1 _Z12MatMulKernelILi3840ELi3840ELi2880EEvPfS0_S0__param_0,
	.param .u64 .ptr .align 1 _Z12MatMulKernelILi3840ELi3840ELi2880EEvPfS0_S0__param_1,
	.param .u64 .ptr .align 1 _Z12MatMulKernelILi3840ELi3840ELi2880EEvPfS0_S0__param_2
)
{
	.reg .pred 	%p<2>;
	.reg .b32 	%r<21>;
	.reg .b32 	%f<52>;
	.reg .b64 	%rd<20>;

	ld.param.u64 	%rd7, [_Z12MatMulKernelILi3840ELi3840ELi2880EEvPfS0_S0__param_0];
	ld.param.u64 	%rd8, [_Z12MatMulKernelILi3840ELi3840ELi2880EEvPfS0_S0__param_1];
	ld.param.u64 	%rd6, [_Z12MatMulKernelILi3840ELi3840ELi2880EEvPfS0_S0__param_2];
	cvta.to.global.u64 	%rd9, %rd8;
	cvta.to.global.u64 	%rd1, %rd7;
	mov.u32 	%r11, %ctaid.y;
	shl.b32 	%r12, %r11, 5;
	mov.u32 	%r13, %tid.y;
	add.s32 	%r1, %r12, %r13;
	mov.u32 	%r14, %ctaid.x;
	shl.b32 	%r15, %r14, 5;
	mov.u32 	%r16, %tid.x;
	add.s32 	%r2, %r15, %r16;
	mul.lo.s32 	%r19, %r1, 2880;
	add.s64 	%rd2, %rd9, 122880;
	mul.wide.u32 	%rd10, %r19, 4;
	add.s64 	%rd11, %rd10, %rd1;
	add.s64 	%rd19, %rd11, 32;
	mov.f32 	%f51, 0f00000000;
	mov.b32 	%r20, 0;
	mov.u32 	%r18, %r2;
$L__BB0_1:
	mul.wide.s32 	%rd12, %r18, 4;
	add.s64 	%rd13, %rd2, %rd12;
	mul.wide.u32 	%rd14, %r19, 4;
	add.s64 	%rd15, %rd1, %rd14;
	ld.global.f32 	%f4, [%rd15];
	ld.global.f32 	%f5, [%rd13+-122880];
	fma.rn.f32 	%f6, %f4, %f5, %f51;
	ld.global.f32 	%f7, [%rd19+-28];
	ld.global.f32 	%f8, [%rd13+-107520];
	fma.rn.f32 	%f9, %f7, %f8, %f6;
	ld.global.f32 	%f10, [%rd19+-24];
	ld.global.f32 	%f11, [%rd13+-92160];
	fma.rn.f32 	%f12, %f10, %f11, %f9;
	ld.global.f32 	%f13, [%rd19+-20];
	ld.global.f32 	%f14, [%rd13+-76800];
	fma.rn.f32 	%f15, %f13, %f14, %f12;
	ld.global.f32 	%f16, [%rd19+-16];
	ld.global.f32 	%f17, [%rd13+-61440];
	fma.rn.f32 	%f18, %f16, %f17, %f15;
	ld.global.f32 	%f19, [%rd19+-12];
	ld.global.f32 	%f20, [%rd13+-46080];
	fma.rn.f32 	%f21, %f19, %f20, %f18;
	ld.global.f32 	%f22, [%rd19+-8];
	ld.global.f32 	%f23, [%rd13+-30720];
	fma.rn.f32 	%f24, %f22, %f23, %f21;
	ld.global.f32 	%f25, [%rd19+-4];
	ld.global.f32 	%f26, [%rd13+-15360];
	fma.rn.f32 	%f27, %f25, %f26, %f24;
	ld.global.f32 	%f28, [%rd19];
	ld.global.f32 	%f29, [%rd13];
	fma.rn.f32 	%f30, %f28, %f29, %f27;
	ld.global.f32 	%f31, [%rd19+4];
	ld.global.f32 	%f32, [%rd13+15360];
	fma.rn.f32 	%f33, %f31, %f32, %f30;
	ld.global.f32 	%f34, [%rd19+8];
	ld.global.f32 	%f35, [%rd13+30720];
	fma.rn.f32 	%f36, %f34, %f35, %f33;
	ld.global.f32 	%f37, [%rd19+12];
	ld.global.f32 	%f38, [%rd13+46080];
	fma.rn.f32 	%f39, %f37, %f38, %f36;
	ld.global.f32 	%f40, [%rd19+16];
	ld.global.f32 	%f41, [%rd13+61440];
	fma.rn.f32 	%f42, %f40, %f41, %f39;
	ld.global.f32 	%f43, [%rd19+20];
	ld.global.f32 	%f44, [%rd13+76800];
	fma.rn.f32 	%f45, %f43, %f44, %f42;
	ld.global.f32 	%f46, [%rd19+24];
	ld.global.f32 	%f47, [%rd13+92160];
	fma.rn.f32 	%f48, %f46, %f47, %f45;
	ld.global.f32 	%f49, [%rd19+28];
	ld.global.f32 	%f50, [%rd13+107520];
	fma.rn.f32 	%f51, %f49, %f50, %f48;
	add.s32 	%r20, %r20, 16;
	add.s32 	%r19, %r19, 16;
	add.s32 	%r18, %r18, 61440;
	add.s64 	%rd19, %rd19, 64;
	setp.ne.s32 	%p1, %r20, 2880;
	@%p1 bra 	$L__BB0_1;
	cvta.to.global.u64 	%rd16, %rd6;
	mad.lo.s32 	%r17, %r1, 3840, %r2;
	mul.wide.s32 	%rd17, %r17, 4;
	add.s64 	%rd18, %rd16, %rd17;
	st.global.f32 	[%rd18], %f51;
	ret;

}
	// .globl	_Z25MatMulKernel_sharedMemoryILi3840ELi3840ELi2880EEvPfS0_S0_
.visible .entry _Z25MatMulKernel_sharedMemoryILi3840ELi3840ELi2880EEvPfS0_S0_(
	.param .u64 .ptr .align 1 _Z25MatMulKernel_sharedMemoryILi3840ELi3840ELi2880EEvPfS0_S0__param_0,
	.param .u64 .ptr .align 1 _Z25MatMulKernel_sharedMemoryILi3840ELi3840ELi2880EEvPfS0_S0__param_1,
	.param .u64 .ptr .align 1 _Z25MatMulKernel_sharedMemoryILi3840ELi3840ELi2880EEvPfS0_S0__param_2
)
{
	.reg .pred 	%p<2>;
	.reg .b32 	%r<33>;
	.reg .b32 	%f<102>;
	.reg .b64 	%rd<13>;
	// demoted variable
	.shared .align 4 .b8 _ZZ25MatMulKernel_sharedMemoryILi3840ELi3840ELi2880EEvPfS0_S0_E4asub[4096];
	// demoted variable
	.shared .align 4 .b8 _ZZ25MatMulKernel_sharedMemoryILi3840ELi3840ELi2880EEvPfS0_S0_E4bsub[4096];
	ld.param.u64 	%rd4, [_Z25MatMulKernel_sharedMemoryILi3840ELi3840ELi2880EEvPfS0_S0__param_0];
	ld.param.u64 	%rd5, [_Z25MatMulKernel_sharedMemoryILi3840ELi3840ELi2880EEvPfS0_S0__param_1];
	ld.param.u64 	%rd3, [_Z25MatMulKernel_sharedMemoryILi3840ELi3840ELi2880EEvPfS0_S0__param_2];
	cvta.to.global.u64 	%rd1, %rd4;
	cvta.to.global.u64 	%rd2, %rd5;
	mov.u32 	%r16, %ctaid.y;
	shl.b32 	%r17, %r16, 5;
	mov.u32 	%r18, %ctaid.x;
	shl.b32 	%r19, %r18, 5;
	mov.u32 	%r20, %tid.y;
	add.s32 	%r1, %r17, %r20;
	mov.u32 	%r21, %tid.x;
	shl.b32 	%r22, %r20, 7;
	mov.u32 	%r23, _ZZ25MatMulKernel_sharedMemoryILi3840ELi3840ELi2880EEvPfS0_S0_E4asub;
	add.s32 	%r2, %r23, %r22;
	shl.b32 	%r24, %r21, 2;
	add.s32 	%r3, %r2, %r24;
	add.s32 	%r4, %r19, %r21;
	mov.u32 	%r25, _ZZ25MatMulKernel_sharedMemoryILi3840ELi3840ELi2880EEvPfS0_S0_E4bsub;
	add.s32 	%r6, %r25, %r24;
	add.s32 	%r5, %r6, %r22;
	mul.lo.s32 	%r26, %r16, 92160;
	or.b32  	%r27, %r21, %r26;
	mad.lo.s32 	%r31, %r20, 2880, %r27;
	mad.lo.s32 	%r28, %r20, 3840, %r21;
	add.s32 	%r30, %r28, %r19;
	mov.b32 	%r32, 0;
	mov.f32 	%f101, 0f00000000;
$L__BB1_1:
	mul.wide.u32 	%rd6, %r31, 4;
	add.s64 	%rd7, %rd1, %rd6;
	ld.global.f32 	%f4, [%rd7];
	st.shared.f32 	[%r3], %f4;
	mul.wide.u32 	%rd8, %r30, 4;
	add.s64 	%rd9, %rd2, %rd8;
	ld.global.f32 	%f5, [%rd9];
	st.shared.f32 	[%r5], %f5;
	bar.sync 	0;
	ld.shared.f32 	%f6, [%r2];
	ld.shared.f32 	%f7, [%r6];
	fma.rn.f32 	%f8, %f6, %f7, %f101;
	ld.shared.f32 	%f9, [%r2+4];
	ld.shared.f32 	%f10, [%r6+128];
	fma.rn.f32 	%f11, %f9, %f10, %f8;
	ld.shared.f32 	%f12, [%r2+8];
	ld.shared.f32 	%f13, [%r6+256];
	fma.rn.f32 	%f14, %f12, %f13, %f11;
	ld.shared.f32 	%f15, [%r2+12];
	ld.shared.f32 	%f16, [%r6+384];
	fma.rn.f32 	%f17, %f15, %f16, %f14;
	ld.shared.f32 	%f18, [%r2+16];
	ld.shared.f32 	%f19, [%r6+512];
	fma.rn.f32 	%f20, %f18, %f19, %f17;
	ld.shared.f32 	%f21, [%r2+20];
	ld.shared.f32 	%f22, [%r6+640];
	fma.rn.f32 	%f23, %f21, %f22, %f20;
	ld.shared.f32 	%f24, [%r2+24];
	ld.shared.f32 	%f25, [%r6+768];
	fma.rn.f32 	%f26, %f24, %f25, %f23;
	ld.shared.f32 	%f27, [%r2+28];
	ld.shared.f32 	%f28, [%r6+896];
	fma.rn.f32 	%f29, %f27, %f28, %f26;
	ld.shared.f32 	%f30, [%r2+32];
	ld.shared.f32 	%f31, [%r6+1024];
	fma.rn.f32 	%f32, %f30, %f31, %f29;
	ld.shared.f32 	%f33, [%r2+36];
	ld.shared.f32 	%f34, [%r6+1152];
	fma.rn.f32 	%f35, %f33, %f34, %f32;
	ld.shared.f32 	%f36, [%r2+40];
	ld.shared.f32 	%f37, [%r6+1280];
	fma.rn.f32 	%f38, %f36, %f37, %f35;
	ld.shared.f32 	%f39, [%r2+44];
	ld.shared.f32 	%f40, [%r6+1408];
	fma.rn.f32 	%f41, %f39, %f40, %f38;
	ld.shared.f32 	%f42, [%r2+48];
	ld.shared.f32 	%f43, [%r6+1536];
	fma.rn.f32 	%f44, %f42, %f43, %f41;
	ld.shared.f32 	%f45, [%r2+52];
	ld.shared.f32 	%f46, [%r6+1664];
	fma.rn.f32 	%f47, %f45, %f46, %f44;
	ld.shared.f32 	%f48, [%r2+56];
	ld.shared.f32 	%f49, [%r6+1792];
	fma.rn.f32 	%f50, %f48, %f49, %f47;
	ld.shared.f32 	%f51, [%r2+60];
	ld.shared.f32 	%f52, [%r6+1920];
	fma.rn.f32 	%f53, %f51, %f52, %f50;
	ld.shared.f32 	%f54, [%r2+64];
	ld.shared.f32 	%f55, [%r6+2048];
	fma.rn.f32 	%f56, %f54, %f55, %f53;
	ld.shared.f32 	%f57, [%r2+68];
	ld.shared.f32 	%f58, [%r6+2176];
	fma.rn.f32 	%f59, %f57, %f58, %f56;
	ld.shared.f32 	%f60, [%r2+72];
	ld.shared.f32 	%f61, [%r6+2304];
	fma.rn.f32 	%f62, %f60, %f61, %f59;
	ld.shared.f32 	%f63, [%r2+76];
	ld.shared.f32 	%f64, [%r6+2432];
	fma.rn.f32 	%f65, %f63, %f64, %f62;
	ld.shared.f32 	%f66, [%r2+80];
	ld.shared.f32 	%f67, [%r6+2560];
	fma.rn.f32 	%f68, %f66, %f67, %f65;
	ld.shared.f32 	%f69, [%r2+84];
	ld.shared.f32 	%f70, [%r6+2688];
	fma.rn.f32 	%f71, %f69, %f70, %f68;
	ld.shared.f32 	%f72, [%r2+88];
	ld.shared.f32 	%f73, [%r6+2816];
	fma.rn.f32 	%f74, %f72, %f73, %f71;
	ld.shared.f32 	%f75, [%r2+92];
	ld.shared.f32 	%f76, [%r6+2944];
	fma.rn.f32 	%f77, %f75, %f76, %f74;
	ld.shared.f32 	%f78, [%r2+96];
	ld.shared.f32 	%f79, [%r6+3072];
	fma.rn.f32 	%f80, %f78, %f79, %f77;
	ld.shared.f32 	%f81, [%r2+100];
	ld.shared.f32 	%f82, [%r6+3200];
	fma.rn.f32 	%f83, %f81, %f82, %f80;
	ld.shared.f32 	%f84, [%r2+104];
	ld.shared.f32 	%f85, [%r6+3328];
	fma.rn.f32 	%f86, %f84, %f85, %f83;
	ld.shared.f32 	%f87, [%r2+108];
	ld.shared.f32 	%f88, [%r6+3456];
	fma.rn.f32 	%f89, %f87, %f88, %f86;
	ld.shared.f32 	%f90, [%r2+112];
	ld.shared.f32 	%f91, [%r6+3584];
	fma.rn.f32 	%f92, %f90, %f91, %f89;
	ld.shared.f32 	%f93, [%r2+116];
	ld.shared.f32 	%f94, [%r6+3712];
	fma.rn.f32 	%f95, %f93, %f94, %f92;
	ld.shared.f32 	%f96, [%r2+120];
	ld.shared.f32 	%f97, [%r6+3840];
	fma.rn.f32 	%f98, %f96, %f97, %f95;
	ld.shared.f32 	%f99, [%r2+124];
	ld.shared.f32 	%f100, [%r6+3968];
	fma.rn.f32 	%f101, %f99, %f100, %f98;
	bar.sync 	0;
	add.s32 	%r32, %r32, 1;
	add.s32 	%r31, %r31, 32;
	add.s32 	%r30, %r30, 122880;
	setp.ne.s32 	%p1, %r32, 90;
	@%p1 bra 	$L__BB1_1;
	cvta.to.global.u64 	%rd10, %rd3;
	mad.lo.s32 	%r29, %r1, 3840, %r4;
	mul.wide.u32 	%rd11, %r29, 4;
	add.s64 	%rd12, %rd10, %rd11;
	st.global.f32 	[%rd12], %f101;
	ret;

}
	// .globl	_Z32MatMulKernel_reduceBankConflictsILi3840ELi3840ELi2880EEvPfS0_S0_
.visible .entry _Z32MatMulKernel_reduceBankConflictsILi3840ELi3840ELi2880EEvPfS0_S0_(
	.param .u64 .ptr .align 1 _Z32MatMulKernel_reduceBankConflictsILi3840ELi3840ELi2880EEvPfS0_S0__param_0,
	.param .u64 .ptr .align 1 _Z32MatMulKernel_reduceBankConflictsILi3840ELi3840ELi2880EEvPfS0_S0__param_1,
	.param .u64 .ptr .align 1 _Z32MatMulKernel_reduceBankConflictsILi3840ELi3840ELi2880EEvPfS0_S0__param_2
)
{
	.reg .pred 	%p<2>;
	.reg .b32 	%r<64>;
	.reg .b32 	%f<102>;
	.reg .b64 	%rd<16>;
	// demoted variable
	.shared .align 4 .b8 _ZZ32MatMulKernel_reduceBankConflictsILi3840ELi3840ELi2880EEvPfS0_S0_E4asub[4096];
	// demoted variable
	.shared .align 4 .b8 _ZZ32MatMulKernel_reduceBankConflictsILi3840ELi3840ELi2880EEvPfS0_S0_E4bsub[4096];
	mov.u32 	%r21, %ctaid.y;
	shl.b32 	%r22, %r21, 5;
	mov.u32 	%r23, %ctaid.x;
	shl.b32 	%r24, %r23, 5;
	mov.u32 	%r25, %tid.y;
	add.s32 	%r1, %r22, %r25;
	mov.u32 	%r26, %tid.x;
	shl.b32 	%r27, %r25, 7;
	mov.u32 	%r28, _ZZ32MatMulKernel_reduceBankConflictsILi3840ELi3840ELi2880EEvPfS0_S0_E4asub;
	add.s32 	%r29, %r28, %r27;
	shl.b32 	%r30, %r26, 2;
	add.s32 	%r2, %r29, %r30;
	add.s32 	%r3, %r24, %r26;
	mov.u32 	%r31, _ZZ32MatMulKernel_reduceBankConflictsILi3840ELi3840ELi2880EEvPfS0_S0_E4bsub;
	add.s32 	%r32, %r31, %r30;
	add.s32 	%r4, %r32, %r27;
	shl.b32 	%r33, %r26, 3;
	shl.b32 	%r34, %r26, 5;
	and.b32  	%r35, %r34, 96;
	add.s32 	%r5, %r29, %r35;
	add.s32 	%r36, %r33, 8;
	shl.b32 	%r37, %r36, 2;
	and.b32  	%r38, %r37, 96;
	add.s32 	%r6, %r29, %r38;
	shl.b32 	%r39, %r36, 7;
	and.b32  	%r40, %r39, 3072;
	add.s32 	%r7, %r32, %r40;
	xor.b32  	%r41, %r35, 64;
	add.s32 	%r8, %r29, %r41;
	shl.b32 	%r42, %r26, 10;
	and.b32  	%r43, %r42, 3072;
	xor.b32  	%r44, %r43, 2048;
	add.s32 	%r9, %r32, %r44;
	add.s32 	%r45, %r33, 24;
	shl.b32 	%r46, %r45, 2;
	and.b32  	%r47, %r46, 96;
	add.s32 	%r10, %r29, %r47;
	shl.b32 	%r48, %r45, 7;
	and.b32  	%r49, %r48, 3072;
	add.s32 	%r11, %r32, %r49;
	mul.lo.s32 	%r50, %r21, 92160;
	or.b32  	%r51, %r26, %r50;
	mad.lo.s32 	%r62, %r25, 2880, %r51;
	mad.lo.s32 	%r52, %r25, 3840, %r26;
	add.s32 	%r61, %r52, %r24;
	mov.b32 	%r63, 0;
	mov.f32 	%f101, 0f00000000;
$L__BB2_1:
	ld.param.u64 	%rd14, [_Z32MatMulKernel_reduceBankConflictsILi3840ELi3840ELi2880EEvPfS0_S0__param_1];
	ld.param.u64 	%rd13, [_Z32MatMulKernel_reduceBankConflictsILi3840ELi3840ELi2880EEvPfS0_S0__param_0];
	cvta.to.global.u64 	%rd4, %rd13;
	mul.wide.u32 	%rd5, %r62, 4;
	add.s64 	%rd6, %rd4, %rd5;
	ld.global.f32 	%f4, [%rd6];
	st.shared.f32 	[%r2], %f4;
	cvta.to.global.u64 	%rd7, %rd14;
	mul.wide.u32 	%rd8, %r61, 4;
	add.s64 	%rd9, %rd7, %rd8;
	ld.global.f32 	%f5, [%rd9];
	st.shared.f32 	[%r4], %f5;
	bar.sync 	0;
	ld.shared.v4.f32 	{%f6, %f7, %f8, %f9}, [%r5];
	ld.shared.v4.f32 	{%f10, %f11, %f12, %f13}, [%r5+16];
	mov.u32 	%r53, %tid.x;
	shl.b32 	%r54, %r53, 2;
	mov.u32 	%r55, _ZZ32MatMulKernel_reduceBankConflictsILi3840ELi3840ELi2880EEvPfS0_S0_E4bsub;
	add.s32 	%r56, %r55, %r54;
	shl.b32 	%r57, %r53, 10;
	and.b32  	%r58, %r57, 3072;
	add.s32 	%r59, %r56, %r58;
	ld.shared.f32 	%f14, [%r59];
	ld.shared.f32 	%f15, [%r59+128];
	ld.shared.f32 	%f16, [%r59+256];
	ld.shared.f32 	%f17, [%r59+384];
	ld.shared.f32 	%f18, [%r59+512];
	ld.shared.f32 	%f19, [%r59+640];
	ld.shared.f32 	%f20, [%r59+768];
	ld.shared.f32 	%f21, [%r59+896];
	fma.rn.f32 	%f22, %f6, %f14, %f101;
	fma.rn.f32 	%f23, %f7, %f15, %f22;
	fma.rn.f32 	%f24, %f8, %f16, %f23;
	fma.rn.f32 	%f25, %f9, %f17, %f24;
	fma.rn.f32 	%f26, %f10, %f18, %f25;
	fma.rn.f32 	%f27, %f11, %f19, %f26;
	fma.rn.f32 	%f28, %f12, %f20, %f27;
	fma.rn.f32 	%f29, %f13, %f21, %f28;
	ld.shared.v4.f32 	{%f30, %f31, %f32, %f33}, [%r6];
	ld.shared.v4.f32 	{%f34, %f35, %f36, %f37}, [%r6+16];
	ld.shared.f32 	%f38, [%r7];
	ld.shared.f32 	%f39, [%r7+128];
	ld.shared.f32 	%f40, [%r7+256];
	ld.shared.f32 	%f41, [%r7+384];
	ld.shared.f32 	%f42, [%r7+512];
	ld.shared.f32 	%f43, [%r7+640];
	ld.shared.f32 	%f44, [%r7+768];
	ld.shared.f32 	%f45, [%r7+896];
	fma.rn.f32 	%f46, %f30, %f38, %f29;
	fma.rn.f32 	%f47, %f31, %f39, %f46;
	fma.rn.f32 	%f48, %f32, %f40, %f47;
	fma.rn.f32 	%f49, %f33, %f41, %f48;
	fma.rn.f32 	%f50, %f34, %f42, %f49;
	fma.rn.f32 	%f51, %f35, %f43, %f50;
	fma.rn.f32 	%f52, %f36, %f44, %f51;
	fma.rn.f32 	%f53, %f37, %f45, %f52;
	ld.shared.v4.f32 	{%f54, %f55, %f56, %f57}, [%r8];
	ld.shared.v4.f32 	{%f58, %f59, %f60, %f61}, [%r8+16];
	ld.shared.f32 	%f62, [%r9];
	ld.shared.f32 	%f63, [%r9+128];
	ld.shared.f32 	%f64, [%r9+256];
	ld.shared.f32 	%f65, [%r9+384];
	ld.shared.f32 	%f66, [%r9+512];
	ld.shared.f32 	%f67, [%r9+640];
	ld.shared.f32 	%f68, [%r9+768];
	ld.shared.f32 	%f69, [%r9+896];
	fma.rn.f32 	%f70, %f54, %f62, %f53;
	fma.rn.f32 	%f71, %f55, %f63, %f70;
	fma.rn.f32 	%f72, %f56, %f64, %f71;
	fma.rn.f32 	%f73, %f57, %f65, %f72;
	fma.rn.f32 	%f74, %f58, %f66, %f73;
	fma.rn.f32 	%f75, %f59, %f67, %f74;
	fma.rn.f32 	%f76, %f60, %f68, %f75;
	fma.rn.f32 	%f77, %f61, %f69, %f76;
	ld.shared.v4.f32 	{%f78, %f79, %f80, %f81}, [%r10];
	ld.shared.v4.f32 	{%f82, %f83, %f84, %f85}, [%r10+16];
	ld.shared.f32 	%f86, [%r11];
	ld.shared.f32 	%f87, [%r11+128];
	ld.shared.f32 	%f88, [%r11+256];
	ld.shared.f32 	%f89, [%r11+384];
	ld.shared.f32 	%f90, [%r11+512];
	ld.shared.f32 	%f91, [%r11+640];
	ld.shared.f32 	%f92, [%r11+768];
	ld.shared.f32 	%f93, [%r11+896];
	fma.rn.f32 	%f94, %f78, %f86, %f77;
	fma.rn.f32 	%f95, %f79, %f87, %f94;
	fma.rn.f32 	%f96, %f80, %f88, %f95;
	fma.rn.f32 	%f97, %f81, %f89, %f96;
	fma.rn.f32 	%f98, %f82, %f90, %f97;
	fma.rn.f32 	%f99, %f83, %f91, %f98;
	fma.rn.f32 	%f100, %f84, %f92, %f99;
	fma.rn.f32 	%f101, %f85, %f93, %f100;
	bar.sync 	0;
	add.s32 	%r63, %r63, 1;
	add.s32 	%r62, %r62, 32;
	add.s32 	%r61, %r61, 122880;
	setp.ne.s32 	%p1, %r63, 90;
	@%p1 bra 	$L__BB2_1;
	ld.param.u64 	%rd15, [_Z32MatMulKernel_reduceBankConflictsILi3840ELi3840ELi2880EEvPfS0_S0__param_2];
	cvta.to.global.u64 	%rd10, %rd15;
	mad.lo.s32 	%r60, %r1, 3840, %r3;
	mul.wide.u32 	%rd11, %r60, 4;
	add.s64 	%rd12, %rd10, %rd11;
	st.global.f32 	[%rd12], %f101;
	ret;

}
	// .globl	_ZN3cub18CUB_300001_SM_10006detail11EmptyKernelIvEEvv
.visible .entry _ZN3cub18CUB_300001_SM_10006detail11EmptyKernelIvEEvv()
{


	ret;

}
	// .globl	_ZN3cub18CUB_300001_SM_10006detail9transform16transform_kernelINS2_10policy_hubILb0EN4cuda3std3__45tupleIJN6thrust24THRUST_300001_SM_1000_NS10device_ptrIfEESC_EEEE10policy1000EiNS7_5minusIfEESC_JPfSI_EEEvT0_iT1_T2_DpNS2_10kernel_argIT3_EE
.visible .entry _ZN3cub18CUB_300001_SM_10006detail9transform16transform_kernelINS2_10policy_hubILb0EN4cuda3std3__45tupleIJN6thrust24THRUST_300001_SM_1000_NS10device_ptrIfEESC_EEEE10policy1000EiNS7_5minusIfEESC_JPfSI_EEEvT0_iT1_T2_DpNS2_10kernel_argIT3_EE(
	.param .u32 _ZN3cub18CUB_300001_SM_10006detail9transform16transform_kernelINS2_10policy_hubILb0EN4cuda3std3__45tupleIJN6thrust24THRUST_300001_SM_1000_NS10device_ptrIfEESC_EEEE10policy1000EiNS7_5minusIfEESC_JPfSI_EEEvT0_iT1_T2_DpNS2_10kernel_argIT3_EE_param_0,
	.param .u32 _ZN3cub18CUB_300001_SM_10006detail9transform16transform_kernelINS2_10policy_hubILb0EN4cuda3std3__45tupleIJN6thrust24THRUST_300001_SM_1000_NS10device_ptrIfEESC_EEEE10policy1000EiNS7_5minusIfEESC_JPfSI_EEEvT0_iT1_T2_DpNS2_10kernel_argIT3_EE_param_1,
	.param .align 1 .b8 _ZN3cub18CUB_300001_SM_10006detail9transform16transform_kernelINS2_10policy_hubILb0EN4cuda3std3__45tupleIJN6thrust24THRUST_300001_SM_1000_NS10device_ptrIfEESC_EEEE10policy1000EiNS7_5minusIfEESC_JPfSI_EEEvT0_iT1_T2_DpNS2_10kernel_argIT3_EE_param_2[1],
	.param .align 8 .b8 _ZN3cub18CUB_300001_SM_10006detail9transform16transform_kernelINS2_10policy_hubILb0EN4cuda3std3__45tupleIJN6thrust24THRUST_300001_SM_1000_NS10device_ptrIfEESC_EEEE10policy1000EiNS7_5minusIfEESC_JPfSI_EEEvT0_iT1_T2_DpNS2_10kernel_argIT3_EE_param_3[8],
	.param .align 8 .b8 _ZN3cub18CUB_300001_SM_10006detail9transform16transform_kernelINS2_10policy_hubILb0EN4cuda3std3__45tupleIJN6thrust24THRUST_300001_SM_1000_NS10device_ptrIfEESC_EEEE10policy1000EiNS7_5minusIfEESC_JPfSI_EEEvT0_iT1_T2_DpNS2_10kernel_argIT3_EE_param_4[16],
	.param .align 8 .b8 _ZN3cub18CUB_300001_SM_10006detail9transform16transform_kernelINS2_10policy_hubILb0EN4cuda3std3__45tupleIJN6thrust24THRUST_300001_SM_1000_NS10device_ptrIfEESC_EEEE10policy1000EiNS7_5minusIfEESC_JPfSI_EEEvT0_iT1_T2_DpNS2_10kernel_argIT3_EE_param_5[16]
)
.maxntid 128
{
	.reg .pred 	%p<28>;
	.reg .b32 	%r<188>;
	.reg .b32 	%f<7>;
	.reg .b64 	%rd<143>;
	// demoted variable
	.shared .align 8 .u64 _ZZN3cub18CUB_300001_SM_10006detail9transform23transform_kernel_ublkcpINS2_19async_copy_policy_tILi128EEEiN4cuda3std3__45minusIfEEN6thrust24THRUST_300001_SM_1000_NS10device_ptrIfEEJffEEEvT0_iT1_T2_DpNS2_16aligned_base_ptrIT3_EEE3bar;
	ld.param.u64 	%rd66, [_ZN3cub18CUB_300001_SM_10006detail9transform16transform_kernelINS2_10policy_hubILb0EN4cuda3std3__45tupleIJN6thrust24THRUST_300001_SM_1000_NS10device_ptrIfEESC_EEEE10policy1000EiNS7_5minusIfEESC_JPfSI_EEEvT0_iT1_T2_DpNS2_10kernel_argIT3_EE_param_5];
	ld.param.u64 	%rd64, [_ZN3cub18CUB_300001_SM_10006detail9transform16transform_kernelINS2_10policy_hubILb0EN4cuda3std3__45tupleIJN6thrust24THRUST_300001_SM_1000_NS10device_ptrIfEESC_EEEE10policy1000EiNS7_5minusIfEESC_JPfSI_EEEvT0_iT1_T2_DpNS2_10kernel_argIT3_EE_param_4];
	ld.param.u32 	%r71, [_ZN3cub18CUB_300001_SM_10006detail9transform16transform_kernelINS2_10policy_hubILb0EN4cuda3std3__45tupleIJN6thrust24THRUST_300001_SM_1000_NS10device_ptrIfEESC_EEEE10policy1000EiNS7_5minusIfEESC_JPfSI_EEEvT0_iT1_T2_DpNS2_10kernel_argIT3_EE_param_0];
	ld.param.u64 	%rd67, [_ZN3cub18CUB_300001_SM_10006detail9transform16transform_kernelINS2_10policy_hubILb0EN4cuda3std3__45tupleIJN6thrust24THRUST_300001_SM_1000_NS10device_ptrIfEESC_EEEE10policy1000EiNS7_5minusIfEESC_JPfSI_EEEvT0_iT1_T2_DpNS2_10kernel_argIT3_EE_param_5+8];
	ld.param.u64 	%rd65, [_ZN3cub18CUB_300001_SM_10006detail9transform16transform_kernelINS2_10policy_hubILb0EN4cuda3std3__45tupleIJN6thrust24THRUST_300001_SM_1000_NS10device_ptrIfEESC_EEEE10policy1000EiNS7_5minusIfEESC_JPfSI_EEEvT0_iT1_T2_DpNS2_10kernel_argIT3_EE_param_4+8];
	ld.param.u64 	%rd68, [_ZN3cub18CUB_300001_SM_10006detail9transform16transform_kernelINS2_10policy_hubILb0EN4cuda3std3__45tupleIJN6thrust24THRUST_300001_SM_1000_NS10device_ptrIfEESC_EEEE10policy1000EiNS7_5minusIfEESC_JPfSI_EEEvT0_iT1_T2_DpNS2_10kernel_argIT3_EE_param_3];
	ld.param.u32 	%r70, [_ZN3cub18CUB_300001_SM_10006detail9transform16transform_kernelINS2_10policy_hubILb0EN4cuda3std3__45tupleIJN6thrust24THRUST_300001_SM_1000_NS10device_ptrIfEESC_EEEE10policy1000EiNS7_5minusIfEESC_JPfSI_EEEvT0_iT1_T2_DpNS2_10kernel_argIT3_EE_param_1];
	cvta.to.global.u64 	%rd1, %rd68;
	cvt.u32.u64 	%r1, %rd65;
	cvt.u32.u64 	%r2, %rd67;
	shl.b32 	%r3, %r70, 7;
	mov.u32 	%r72, %ctaid.x;
	mul.lo.s32 	%r4, %r3, %r72;
	sub.s32 	%r5, %r71, %r4;
	min.s32 	%r6, %r3, %r5;
	setp.eq.s32 	%p1, %r72, 0;
	add.s32 	%r74, %r72, 2;
	mov.u32 	%r75, %nctaid.x;
	setp.ge.u32 	%p2, %r74, %r75;
	shl.b32 	%r7, %r70, 9;
	or.pred  	%p3, %p1, %p2;
	@%p3 bra 	$L__BB4_5;
	mov.b32 	%r139, -1;
	// begin inline asm
	{
	 .reg .pred P_OUT; 
	elect.sync _|P_OUT, %r139;
	selp.b32 %r138, 1, 0, P_OUT; 
}
	// end inline asm
	mov.u32 	%r140, %tid.x;
	setp.gt.u32 	%p18, %r140, 31;
	setp.eq.s32 	%p19, %r138, 0;
	or.pred  	%p20, %p18, %p19;
	@%p20 bra 	$L__BB4_3;
	mov.u32 	%r141, _ZZN3cub18CUB_300001_SM_10006detail9transform23transform_kernel_ublkcpINS2_19async_copy_policy_tILi128EEEiN4cuda3std3__45minusIfEEN6thrust24THRUST_300001_SM_1000_NS10device_ptrIfEEJffEEEvT0_iT1_T2_DpNS2_16aligned_base_ptrIT3_EEE3bar;
	mov.b32 	%r142, 1;
	// begin inline asm
	mbarrier.init.shared.b64 [%r141], %r142;
	// end inline asm
	// begin inline asm
	fence.proxy.async.shared::cta; // 6.
	// end inline asm
	mul.wide.s32 	%rd120, %r4, 4;
	add.s32 	%r151, %r7, 15;
	add.s32 	%r152, %r151, %r1;
	and.b32  	%r144, %r152, -16;
	cvta.to.global.u64 	%rd121, %rd64;
	add.s64 	%rd117, %rd121, %rd120;
	mov.u32 	%r143, _ZN3cub18CUB_300001_SM_10006detail9transform4smemE;
	// begin inline asm
	cp.async.bulk.shared::cluster.global.mbarrier::complete_tx::bytes [%r143], [%rd117], %r144, [%r141];
	// end inline asm
	add.s32 	%r153, %r151, %r2;
	and.b32  	%r147, %r153, -16;
	add.s32 	%r154, %r143, %r7;
	add.s32 	%r146, %r154, 128;
	cvta.to.global.u64 	%rd122, %rd66;
	add.s64 	%rd118, %rd122, %rd120;
	// begin inline asm
	cp.async.bulk.shared::cluster.global.mbarrier::complete_tx::bytes [%r146], [%rd118], %r147, [%r141];
	// end inline asm
	add.s32 	%r150, %r147, %r144;
	// begin inline asm
	mbarrier.arrive.expect_tx.release.cta.shared::cta.b64 %rd119, [%r141], %r150; // 8. 
	// end inline asm
$L__BB4_3:
	bar.sync 	0;
	mov.u32 	%r156, _ZZN3cub18CUB_300001_SM_10006detail9transform23transform_kernel_ublkcpINS2_19async_copy_policy_tILi128EEEiN4cuda3std3__45minusIfEEN6thrust24THRUST_300001_SM_1000_NS10device_ptrIfEEJffEEEvT0_iT1_T2_DpNS2_16aligned_base_ptrIT3_EEE3bar;
$L__BB4_4:
	mov.b32 	%r157, 0;
	// begin inline asm
	{
	 .reg .pred P_OUT; 
	mbarrier.try_wait.parity.shared::cta.b64  P_OUT, [%r156], %r157;                                // 7a. 
	selp.b32 %r155, 1, 0, P_OUT; 
}
	// end inline asm
	setp.eq.s32 	%p21, %r155, 0;
	@%p21 bra 	$L__BB4_4;
	bra.uni 	$L__BB4_26;
$L__BB4_5:
	cvt.s64.s32 	%rd4, %r1;
	cvt.s64.s32 	%rd5, %r4;
	shl.b32 	%r77, %r6, 2;
	cvt.s64.s32 	%rd69, %r77;
	shr.u64 	%rd6, %rd69, 2;
	mov.u32 	%r8, %ntid.x;
	mov.u32 	%r9, %ntid.y;
	mul.lo.s32 	%r78, %r8, %r9;
	mov.u32 	%r10, %ntid.z;
	mul.lo.s32 	%r11, %r78, %r10;
	mov.u32 	%r79, %tid.x;
	mov.u32 	%r80, %tid.y;
	mov.u32 	%r81, %tid.z;
	mad.lo.s32 	%r82, %r81, %r9, %r80;
	mad.lo.s32 	%r83, %r82, %r8, %r79;
	cvt.u64.u32 	%rd140, %r83;
	setp.le.u64 	%p4, %rd6, %rd140;
	@%p4 bra 	$L__BB4_15;
	cvt.u32.u64 	%r84, %rd140;
	cvt.u64.u32 	%rd8, %r11;
	add.s32 	%r85, %r84, %r11;
	cvt.u64.u32 	%rd70, %r85;
	max.u64 	%rd71, %rd6, %rd70;
	setp.gt.u64 	%p5, %rd6, %rd70;
	selp.u64 	%rd9, 1, 0, %p5;
	add.s64 	%rd72, %rd9, %rd70;
	sub.s64 	%rd10, %rd71, %rd72;
	and.b64  	%rd73, %rd10, -4294967296;
	setp.ne.s64 	%p6, %rd73, 0;
	@%p6 bra 	$L__BB4_8;
	cvt.u32.u64 	%r86, %rd8;
	cvt.u32.u64 	%r87, %rd10;
	div.u32 	%r88, %r87, %r86;
	cvt.u64.u32 	%rd129, %r88;
	bra.uni 	$L__BB4_9;
$L__BB4_8:
	div.u64 	%rd129, %rd10, %rd8;
$L__BB4_9:
	add.s64 	%rd14, %rd129, %rd9;
	and.b64  	%rd74, %rd14, 3;
	setp.eq.s64 	%p7, %rd74, 3;
	mov.u64 	%rd133, %rd140;
	@%p7 bra 	$L__BB4_12;
	shl.b64 	%rd75, %rd140, 2;
	shl.b64 	%rd76, %rd5, 2;
	add.s64 	%rd77, %rd75, %rd76;
	add.s64 	%rd78, %rd77, %rd4;
	add.s64 	%rd131, %rd64, %rd78;
	mov.u32 	%r90, _ZN3cub18CUB_300001_SM_10006detail9transform4smemE;
	add.s32 	%r91, %r1, %r90;
	shl.b32 	%r92, %r84, 2;
	add.s32 	%r170, %r91, %r92;
	mul.lo.s32 	%r93, %r10, %r9;
	mul.lo.s32 	%r94, %r93, %r8;
	shl.b32 	%r13, %r94, 2;
	add.s64 	%rd79, %rd14, 1;
	and.b64  	%rd80, %rd79, 3;
	neg.s64 	%rd130, %rd80;
	mov.u64 	%rd133, %rd140;
$L__BB4_11:
	.pragma "nounroll";
	// begin inline asm
	cp.async.ca.shared.global [%r170], [%rd131], 4, 4;
	// end inline asm
	add.s64 	%rd133, %rd133, %rd8;
	shl.b64 	%rd82, %rd8, 2;
	add.s64 	%rd131, %rd131, %rd82;
	add.s32 	%r170, %r170, %r13;
	add.s64 	%rd130, %rd130, 1;
	setp.ne.s64 	%p8, %rd130, 0;
	@%p8 bra 	$L__BB4_11;
$L__BB4_12:
	setp.lt.u64 	%p9, %rd14, 3;
	@%p9 bra 	$L__BB4_15;
	shl.b64 	%rd24, %rd8, 2;
	shl.b64 	%rd83, %rd133, 2;
	shl.b64 	%rd84, %rd5, 2;
	add.s64 	%rd25, %rd83, %rd84;
	shl.b64 	%rd85, %rd8, 3;
	add.s64 	%rd26, %rd25, %rd85;
	add.s64 	%rd86, %rd133, %rd5;
	shl.b64 	%rd87, %rd86, 2;
	mad.lo.s64 	%rd27, %rd8, 12, %rd87;
	cvt.u32.u64 	%r96, %rd65;
	mov.u32 	%r97, _ZN3cub18CUB_300001_SM_10006detail9transform4smemE;
	add.s32 	%r98, %r96, %r97;
	mul.lo.s32 	%r99, %r10, %r9;
	mul.lo.s32 	%r100, %r99, %r8;
	shl.b32 	%r101, %r100, 2;
	cvt.u32.u64 	%r102, %rd133;
	shl.b32 	%r103, %r102, 2;
	add.s32 	%r171, %r98, %r103;
	add.s32 	%r174, %r171, %r101;
	shl.b32 	%r104, %r100, 3;
	add.s32 	%r173, %r171, %r104;
	mad.lo.s32 	%r172, %r100, 12, %r171;
	cvt.s64.s32 	%rd88, %rd65;
	add.s64 	%rd134, %rd64, %rd88;
$L__BB4_14:
	add.s64 	%rd89, %rd134, %rd25;
	// begin inline asm
	cp.async.ca.shared.global [%r171], [%rd89], 4, 4;
	// end inline asm
	add.s64 	%rd93, %rd25, %rd24;
	add.s64 	%rd90, %rd134, %rd93;
	// begin inline asm
	cp.async.ca.shared.global [%r174], [%rd90], 4, 4;
	// end inline asm
	add.s64 	%rd91, %rd134, %rd26;
	// begin inline asm
	cp.async.ca.shared.global [%r173], [%rd91], 4, 4;
	// end inline asm
	add.s64 	%rd92, %rd134, %rd27;
	// begin inline asm
	cp.async.ca.shared.global [%r172], [%rd92], 4, 4;
	// end inline asm
	add.s64 	%rd133, %rd133, %rd24;
	mul.wide.u32 	%rd94, %r11, 16;
	add.s64 	%rd134, %rd134, %rd94;
	mul.lo.s32 	%r109, %r10, %r9;
	mul.lo.s32 	%r110, %r109, %r8;
	shl.b32 	%r111, %r110, 4;
	add.s32 	%r174, %r174, %r111;
	add.s32 	%r173, %r173, %r111;
	add.s32 	%r172, %r172, %r111;
	add.s32 	%r171, %r171, %r111;
	setp.lt.u64 	%p10, %rd133, %rd6;
	@%p10 bra 	$L__BB4_14;
$L__BB4_15:
	setp.le.u64 	%p11, %rd6, %rd140;
	// begin inline asm
	cp.async.commit_group;
	// end inline asm
	cvt.s64.s32 	%rd33, %r2;
	@%p11 bra 	$L__BB4_25;
	cvt.u32.u64 	%r112, %rd140;
	cvt.u64.u32 	%rd34, %r11;
	add.s32 	%r113, %r112, %r11;
	cvt.u64.u32 	%rd95, %r113;
	max.u64 	%rd96, %rd6, %rd95;
	setp.gt.u64 	%p12, %rd6, %rd95;
	selp.u64 	%rd35, 1, 0, %p12;
	add.s64 	%rd97, %rd35, %rd95;
	sub.s64 	%rd36, %rd96, %rd97;
	and.b64  	%rd98, %rd36, -4294967296;
	setp.ne.s64 	%p13, %rd98, 0;
	@%p13 bra 	$L__BB4_18;
	cvt.u32.u64 	%r114, %rd34;
	cvt.u32.u64 	%r115, %rd36;
	div.u32 	%r116, %r115, %r114;
	cvt.u64.u32 	%rd136, %r116;
	bra.uni 	$L__BB4_19;
$L__BB4_18:
	div.u64 	%rd136, %rd36, %rd34;
$L__BB4_19:
	add.s64 	%rd40, %rd136, %rd35;
	and.b64  	%rd99, %rd40, 3;
	setp.eq.s64 	%p14, %rd99, 3;
	@%p14 bra 	$L__BB4_22;
	shl.b64 	%rd100, %rd140, 2;
	shl.b64 	%rd101, %rd5, 2;
	add.s64 	%rd102, %rd100, %rd101;
	add.s64 	%rd103, %rd102, %rd33;
	add.s64 	%rd138, %rd66, %rd103;
	shl.b64 	%rd42, %rd34, 2;
	mov.u32 	%r118, _ZN3cub18CUB_300001_SM_10006detail9transform4smemE;
	add.s32 	%r119, %r2, %r118;
	add.s32 	%r120, %r119, %r7;
	shl.b32 	%r121, %r112, 2;
	add.s32 	%r175, %r120, %r121;
	mul.lo.s32 	%r122, %r10, %r9;
	mul.lo.s32 	%r123, %r122, %r8;
	shl.b32 	%r29, %r123, 2;
	add.s64 	%rd104, %rd40, 1;
	and.b64  	%rd105, %rd104, 3;
	neg.s64 	%rd137, %rd105;
$L__BB4_21:
	.pragma "nounroll";
	add.s32 	%r124, %r175, 128;
	// begin inline asm
	cp.async.ca.shared.global [%r124], [%rd138], 4, 4;
	// end inline asm
	add.s64 	%rd140, %rd140, %rd34;
	add.s64 	%rd138, %rd138, %rd42;
	add.s32 	%r175, %r175, %r29;
	add.s64 	%rd137, %rd137, 1;
	setp.ne.s64 	%p15, %rd137, 0;
	@%p15 bra 	$L__BB4_21;
$L__BB4_22:
	setp.lt.u64 	%p16, %rd40, 3;
	@%p16 bra 	$L__BB4_25;
	shl.b64 	%rd51, %rd34, 2;
	shl.b64 	%rd107, %rd140, 2;
	shl.b64 	%rd108, %rd5, 2;
	add.s64 	%rd52, %rd107, %rd108;
	add.s64 	%rd53, %rd52, %rd51;
	shl.b64 	%rd54, %rd34, 4;
	shl.b64 	%rd109, %rd34, 3;
	add.s64 	%rd55, %rd52, %rd109;
	add.s64 	%rd110, %rd140, %rd5;
	shl.b64 	%rd111, %rd110, 2;
	mad.lo.s64 	%rd56, %rd34, 12, %rd111;
	mov.u32 	%r125, _ZN3cub18CUB_300001_SM_10006detail9transform4smemE;
	add.s32 	%r126, %r2, %r125;
	mul.lo.s32 	%r127, %r10, %r9;
	mul.lo.s32 	%r128, %r127, %r8;
	shl.b32 	%r129, %r128, 2;
	cvt.u32.u64 	%r130, %rd140;
	shl.b32 	%r131, %r130, 2;
	add.s32 	%r132, %r126, %r7;
	add.s32 	%r176, %r132, %r131;
	add.s32 	%r179, %r176, %r129;
	shl.b32 	%r33, %r128, 4;
	shl.b32 	%r133, %r128, 3;
	add.s32 	%r178, %r176, %r133;
	mad.lo.s32 	%r177, %r128, 12, %r176;
	add.s64 	%rd141, %rd66, %rd33;
$L__BB4_24:
	add.s64 	%rd113, %rd141, %rd52;
	add.s32 	%r134, %r176, 128;
	// begin inline asm
	cp.async.ca.shared.global [%r134], [%rd113], 4, 4;
	// end inline asm
	add.s64 	%rd114, %rd141, %rd53;
	add.s32 	%r135, %r179, 128;
	// begin inline asm
	cp.async.ca.shared.global [%r135], [%rd114], 4, 4;
	// end inline asm
	add.s64 	%rd115, %rd141, %rd55;
	add.s32 	%r136, %r178, 128;
	// begin inline asm
	cp.async.ca.shared.global [%r136], [%rd115], 4, 4;
	// end inline asm
	add.s64 	%rd116, %rd141, %rd56;
	add.s32 	%r137, %r177, 128;
	// begin inline asm
	cp.async.ca.shared.global [%r137], [%rd116], 4, 4;
	// end inline asm
	add.s64 	%rd140, %rd140, %rd51;
	add.s64 	%rd141, %rd141, %rd54;
	add.s32 	%r179, %r179, %r33;
	add.s32 	%r178, %r178, %r33;
	add.s32 	%r177, %r177, %r33;
	add.s32 	%r176, %r176, %r33;
	setp.lt.u64 	%p17, %rd140, %rd6;
	@%p17 bra 	$L__BB4_24;
$L__BB4_25:
	// begin inline asm
	cp.async.commit_group;
	// end inline asm
	// begin inline asm
	cp.async.wait_group 0;
	// end inline asm
	barrier.sync 	0;
$L__BB4_26:
	cvt.u32.u64 	%r45, %rd65;
	setp.gt.s32 	%p22, %r3, %r5;
	@%p22 bra 	$L__BB4_30;
	setp.lt.s32 	%p23, %r70, 1;
	@%p23 bra 	$L__BB4_35;
	mov.u32 	%r180, %tid.x;
	neg.s32 	%r183, %r70;
	add.s32 	%r158, %r2, %r7;
	shl.b32 	%r159, %r180, 2;
	add.s32 	%r160, %r158, %r159;
	mov.u32 	%r161, _ZN3cub18CUB_300001_SM_10006detail9transform4smemE;
	add.s32 	%r162, %r160, %r161;
	add.s32 	%r182, %r162, 128;
	add.s32 	%r163, %r45, %r159;
	add.s32 	%r181, %r161, %r163;
	mul.wide.s32 	%rd123, %r4, 4;
	add.s64 	%rd62, %rd1, %rd123;
$L__BB4_29:
	.pragma "nounroll";
	mul.wide.s32 	%rd124, %r180, 4;
	add.s64 	%rd125, %rd62, %rd124;
	ld.shared.f32 	%f1, [%r181];
	ld.shared.f32 	%f2, [%r182];
	sub.f32 	%f3, %f1, %f2;
	st.global.f32 	[%rd125], %f3;
	add.s32 	%r183, %r183, 1;
	setp.eq.s32 	%p24, %r183, 0;
	add.s32 	%r182, %r182, 512;
	add.s32 	%r181, %r181, 512;
	add.s32 	%r180, %r180, 128;
	@%p24 bra 	$L__BB4_35;
	bra.uni 	$L__BB4_29;
$L__BB4_30:
	setp.lt.s32 	%p25, %r70, 1;
	@%p25 bra 	$L__BB4_35;
	mov.u32 	%r184, %tid.x;
	neg.s32 	%r187, %r70;
	add.s32 	%r164, %r2, %r7;
	shl.b32 	%r165, %r184, 2;
	add.s32 	%r166, %r164, %r165;
	mov.u32 	%r167, _ZN3cub18CUB_300001_SM_10006detail9transform4smemE;
	add.s32 	%r168, %r166, %r167;
	add.s32 	%r186, %r168, 128;
	add.s32 	%r169, %r45, %r165;
	add.s32 	%r185, %r167, %r169;
	mul.wide.s32 	%rd126, %r4, 4;
	add.s64 	%rd63, %rd1, %rd126;
$L__BB4_32:
	.pragma "nounroll";
	setp.ge.s32 	%p26, %r184, %r6;
	@%p26 bra 	$L__BB4_34;
	ld.shared.f32 	%f4, [%r185];
	ld.shared.f32 	%f5, [%r186];
	sub.f32 	%f6, %f4, %f5;
	mul.wide.s32 	%rd127, %r184, 4;
	add.s64 	%rd128, %rd63, %rd127;
	st.global.f32 	[%rd128], %f6;
$L__BB4_34:
	add.s32 	%r187, %r187, 1;
	setp.ne.s32 	%p27, %r187, 0;
	add.s32 	%r186, %r186, 512;
	add.s32 	%r185, %r185, 512;
	add.s32 	%r184, %r184, 128;
	@%p27 bra 	$L__BB4_32;
$L__BB4_35:
	ret;

}
	// .globl	_ZN3cub18CUB_300001_SM_10006detail9transform16transform_kernelINS2_10policy_hubILb0EN4cuda3std3__45tupleIJN6thrust24THRUST_300001_SM_1000_NS10device_ptrIfEESC_EEEE10policy1000ElNS7_5minusIfEESC_JPfSI_EEEvT0_iT1_T2_DpNS2_10kernel_argIT3_EE
.visible .entry _ZN3cub18CUB_300001_SM_10006detail9transform16transform_kernelINS2_10policy_hubILb0EN4cuda3std3__45tupleIJN6thrust24THRUST_300001_SM_1000_NS10device_ptrIfEESC_EEEE10policy1000ElNS7_5minusIfEESC_JPfSI_EEEvT0_iT1_T2_DpNS2_10kernel_argIT3_EE(
	.param .u64 _ZN3cub18CUB_300001_SM_10006detail9transform16transform_kernelINS2_10policy_hubILb0EN4cuda3std3__45tupleIJN6thrust24THRUST_300001_SM_1000_NS10device_ptrIfEESC_EEEE10policy1000ElNS7_5minusIfEESC_JPfSI_EEEvT0_iT1_T2_DpNS2_10kernel_argIT3_EE_param_0,
	.param .u32 _ZN3cub18CUB_300001_SM_10006detail9transform16transform_kernelINS2_10policy_hubILb0EN4cuda3std3__45tupleIJN6thrust24THRUST_300001_SM_1000_NS10device_ptrIfEESC_EEEE10policy1000ElNS7_5minusIfEESC_JPfSI_EEEvT0_iT1_T2_DpNS2_10kernel_argIT3_EE_param_1,
	.param .align 1 .b8 _ZN3cub18CUB_300001_SM_10006detail9transform16transform_kernelINS2_10policy_hubILb0EN4cuda3std3__45tupleIJN6thrust24THRUST_300001_SM_1000_NS10device_ptrIfEESC_EEEE10policy1000ElNS7_5minusIfEESC_JPfSI_EEEvT0_iT1_T2_DpNS2_10kernel_argIT3_EE_param_2[1],
	.param .align 8 .b8 _ZN3cub18CUB_300001_SM_10006detail9transform16transform_kernelINS2_10policy_hubILb0EN4cuda3std3__45tupleIJN6thrust24THRUST_300001_SM_1000_NS10device_ptrIfEESC_EEEE10policy1000ElNS7_5minusIfEESC_JPfSI_EEEvT0_iT1_T2_DpNS2_10kernel_argIT3_EE_param_3[8],
	.param .align 8 .b8 _ZN3cub18CUB_300001_SM_10006detail9transform16transform_kernelINS2_10policy_hubILb0EN4cuda3std3__45tupleIJN6thrust24THRUST_300001_SM_1000_NS10device_ptrIfEESC_EEEE10policy1000ElNS7_5minusIfEESC_JPfSI_EEEvT0_iT1_T2_DpNS2_10kernel_argIT3_EE_param_4[16],
	.param .align 8 .b8 _ZN3cub18CUB_300001_SM_10006detail9transform16transform_kernelINS2_10policy_hubILb0EN4cuda3std3__45tupleIJN6thrust24THRUST_300001_SM_1000_NS10device_ptrIfEESC_EEEE10policy1000ElNS7_5minusIfEESC_JPfSI_EEEvT0_iT1_T2_DpNS2_10kernel_argIT3_EE_param_5[16]
)
.maxntid 128
{
	.reg .pred 	%p<28>;
	.reg .b32 	%r<181>;
	.reg .b32 	%f<7>;
	.reg .b64 	%rd<147>;
	// demoted variable
	.shared .align 8 .u64 _ZZN3cub18CUB_300001_SM_10006detail9transform23transform_kernel_ublkcpINS2_19async_copy_policy_tILi128EEElN4cuda3std3__45minusIfEEN6thrust24THRUST_300001_SM_1000_NS10device_ptrIfEEJffEEEvT0_iT1_T2_DpNS2_16aligned_base_ptrIT3_EEE3bar;
	ld.param.u64 	%rd68, [_ZN3cub18CUB_300001_SM_10006detail9transform16transform_kernelINS2_10policy_hubILb0EN4cuda3std3__45tupleIJN6thrust24THRUST_300001_SM_1000_NS10device_ptrIfEESC_EEEE10policy1000ElNS7_5minusIfEESC_JPfSI_EEEvT0_iT1_T2_DpNS2_10kernel_argIT3_EE_param_5];
	ld.param.u64 	%rd66, [_ZN3cub18CUB_300001_SM_10006detail9transform16transform_kernelINS2_10policy_hubILb0EN4cuda3std3__45tupleIJN6thrust24THRUST_300001_SM_1000_NS10device_ptrIfEESC_EEEE10policy1000ElNS7_5minusIfEESC_JPfSI_EEEvT0_iT1_T2_DpNS2_10kernel_argIT3_EE_param_4];
	ld.param.u64 	%rd70, [_ZN3cub18CUB_300001_SM_10006detail9transform16transform_kernelINS2_10policy_hubILb0EN4cuda3std3__45tupleIJN6thrust24THRUST_300001_SM_1000_NS10device_ptrIfEESC_EEEE10policy1000ElNS7_5minusIfEESC_JPfSI_EEEvT0_iT1_T2_DpNS2_10kernel_argIT3_EE_param_0];
	ld.param.u64 	%rd69, [_ZN3cub18CUB_300001_SM_10006detail9transform16transform_kernelINS2_10policy_hubILb0EN4cuda3std3__45tupleIJN6thrust24THRUST_300001_SM_1000_NS10device_ptrIfEESC_EEEE10policy1000ElNS7_5minusIfEESC_JPfSI_EEEvT0_iT1_T2_DpNS2_10kernel_argIT3_EE_param_5+8];
	ld.param.u64 	%rd67, [_ZN3cub18CUB_300001_SM_10006detail9transform16transform_kernelINS2_10policy_hubILb0EN4cuda3std3__45tupleIJN6thrust24THRUST_300001_SM_1000_NS10device_ptrIfEESC_EEEE10policy1000ElNS7_5minusIfEESC_JPfSI_EEEvT0_iT1_T2_DpNS2_10kernel_argIT3_EE_param_4+8];
	ld.param.u64 	%rd71, [_ZN3cub18CUB_300001_SM_10006detail9transform16transform_kernelINS2_10policy_hubILb0EN4cuda3std3__45tupleIJN6thrust24THRUST_300001_SM_1000_NS10device_ptrIfEESC_EEEE10policy1000ElNS7_5minusIfEESC_JPfSI_EEEvT0_iT1_T2_DpNS2_10kernel_argIT3_EE_param_3];
	ld.param.u32 	%r68, [_ZN3cub18CUB_300001_SM_10006detail9transform16transform_kernelINS2_10policy_hubILb0EN4cuda3std3__45tupleIJN6thrust24THRUST_300001_SM_1000_NS10device_ptrIfEESC_EEEE10policy1000ElNS7_5minusIfEESC_JPfSI_EEEvT0_iT1_T2_DpNS2_10kernel_argIT3_EE_param_1];
	cvta.to.global.u64 	%rd1, %rd71;
	cvt.u32.u64 	%r1, %rd67;
	cvt.u32.u64 	%r2, %rd69;
	shl.b32 	%r3, %r68, 7;
	mov.u32 	%r69, %ctaid.x;
	cvt.u64.u32 	%rd72, %r69;
	cvt.s64.s32 	%rd73, %r3;
	mul.lo.s64 	%rd4, %rd73, %rd72;
	sub.s64 	%rd74, %rd70, %rd4;
	min.s64 	%rd75, %rd74, %rd73;
	cvt.u32.u64 	%r4, %rd75;
	setp.eq.s32 	%p1, %r69, 0;
	add.s32 	%r71, %r69, 2;
	mov.u32 	%r72, %nctaid.x;
	setp.ge.u32 	%p2, %r71, %r72;
	shl.b32 	%r5, %r68, 9;
	or.pred  	%p3, %p1, %p2;
	@%p3 bra 	$L__BB5_5;
	mov.b32 	%r132, -1;
	// begin inline asm
	{
	 .reg .pred P_OUT; 
	elect.sync _|P_OUT, %r132;
	selp.b32 %r131, 1, 0, P_OUT; 
}
	// end inline asm
	mov.u32 	%r133, %tid.x;
	setp.gt.u32 	%p18, %r133, 31;
	setp.eq.s32 	%p19, %r131, 0;
	or.pred  	%p20, %p18, %p19;
	@%p20 bra 	$L__BB5_3;
	mov.u32 	%r134, _ZZN3cub18CUB_300001_SM_10006detail9transform23transform_kernel_ublkcpINS2_19async_copy_policy_tILi128EEElN4cuda3std3__45minusIfEEN6thrust24THRUST_300001_SM_1000_NS10device_ptrIfEEJffEEEvT0_iT1_T2_DpNS2_16aligned_base_ptrIT3_EEE3bar;
	mov.b32 	%r135, 1;
	// begin inline asm
	mbarrier.init.shared.b64 [%r134], %r135;
	// end inline asm
	// begin inline asm
	fence.proxy.async.shared::cta; // 6.
	// end inline asm
	shl.b64 	%rd124, %rd4, 2;
	add.s32 	%r144, %r5, 15;
	add.s32 	%r145, %r144, %r1;
	and.b32  	%r137, %r145, -16;
	cvta.to.global.u64 	%rd125, %rd66;
	add.s64 	%rd121, %rd125, %rd124;
	mov.u32 	%r136, _ZN3cub18CUB_300001_SM_10006detail9transform4smemE;
	// begin inline asm
	cp.async.bulk.shared::cluster.global.mbarrier::complete_tx::bytes [%r136], [%rd121], %r137, [%r134];
	// end inline asm
	add.s32 	%r146, %r144, %r2;
	and.b32  	%r140, %r146, -16;
	add.s32 	%r147, %r136, %r5;
	add.s32 	%r139, %r147, 128;
	cvta.to.global.u64 	%rd126, %rd68;
	add.s64 	%rd122, %rd126, %rd124;
	// begin inline asm
	cp.async.bulk.shared::cluster.global.mbarrier::complete_tx::bytes [%r139], [%rd122], %r140, [%r134];
	// end inline asm
	add.s32 	%r143, %r140, %r137;
	// begin inline asm
	mbarrier.arrive.expect_tx.release.cta.shared::cta.b64 %rd123, [%r134], %r143; // 8. 
	// end inline asm
$L__BB5_3:
	bar.sync 	0;
	mov.u32 	%r149, _ZZN3cub18CUB_300001_SM_10006detail9transform23transform_kernel_ublkcpINS2_19async_copy_policy_tILi128EEElN4cuda3std3__45minusIfEEN6thrust24THRUST_300001_SM_1000_NS10device_ptrIfEEJffEEEvT0_iT1_T2_DpNS2_16aligned_base_ptrIT3_EEE3bar;
$L__BB5_4:
	mov.b32 	%r150, 0;
	// begin inline asm
	{
	 .reg .pred P_OUT; 
	mbarrier.try_wait.parity.shared::cta.b64  P_OUT, [%r149], %r150;                                // 7a. 
	selp.b32 %r148, 1, 0, P_OUT; 
}
	// end inline asm
	setp.eq.s32 	%p21, %r148, 0;
	@%p21 bra 	$L__BB5_4;
	bra.uni 	$L__BB5_26;
$L__BB5_5:
	cvt.s64.s32 	%rd5, %r1;
	shl.b32 	%r74, %r4, 2;
	cvt.s64.s32 	%rd76, %r74;
	shr.u64 	%rd6, %rd76, 2;
	mov.u32 	%r6, %ntid.x;
	mov.u32 	%r7, %ntid.y;
	mul.lo.s32 	%r75, %r6, %r7;
	mov.u32 	%r8, %ntid.z;
	mul.lo.s32 	%r9, %r75, %r8;
	mov.u32 	%r76, %tid.x;
	mov.u32 	%r77, %tid.y;
	mov.u32 	%r78, %tid.z;
	mad.lo.s32 	%r79, %r78, %r7, %r77;
	mad.lo.s32 	%r80, %r79, %r6, %r76;
	cvt.u64.u32 	%rd144, %r80;
	setp.le.u64 	%p4, %rd6, %rd144;
	@%p4 bra 	$L__BB5_15;
	cvt.u32.u64 	%r81, %rd144;
	cvt.u64.u32 	%rd8, %r9;
	add.s32 	%r82, %r81, %r9;
	cvt.u64.u32 	%rd77, %r82;
	max.u64 	%rd78, %rd6, %rd77;
	setp.gt.u64 	%p5, %rd6, %rd77;
	selp.u64 	%rd9, 1, 0, %p5;
	add.s64 	%rd79, %rd9, %rd77;
	sub.s64 	%rd10, %rd78, %rd79;
	and.b64  	%rd80, %rd10, -4294967296;
	setp.ne.s64 	%p6, %rd80, 0;
	@%p6 bra 	$L__BB5_8;
	cvt.u32.u64 	%r83, %rd8;
	cvt.u32.u64 	%r84, %rd10;
	div.u32 	%r85, %r84, %r83;
	cvt.u64.u32 	%rd133, %r85;
	bra.uni 	$L__BB5_9;
$L__BB5_8:
	div.u64 	%rd133, %rd10, %rd8;
$L__BB5_9:
	add.s64 	%rd14, %rd133, %rd9;
	and.b64  	%rd81, %rd14, 3;
	setp.eq.s64 	%p7, %rd81, 3;
	mov.u64 	%rd137, %rd144;
	@%p7 bra 	$L__BB5_12;
	shl.b64 	%rd82, %rd4, 2;
	shl.b64 	%rd83, %rd144, 2;
	add.s64 	%rd84, %rd82, %rd83;
	add.s64 	%rd85, %rd84, %rd5;
	add.s64 	%rd135, %rd66, %rd85;
	shl.b64 	%rd16, %rd8, 2;
	mov.u32 	%r87, _ZN3cub18CUB_300001_SM_10006detail9transform4smemE;
	add.s32 	%r88, %r1, %r87;
	shl.b32 	%r89, %r81, 2;
	add.s32 	%r163, %r88, %r89;
	mul.lo.s32 	%r90, %r8, %r7;
	mul.lo.s32 	%r91, %r90, %r6;
	shl.b32 	%r11, %r91, 2;
	add.s64 	%rd86, %rd14, 1;
	and.b64  	%rd87, %rd86, 3;
	neg.s64 	%rd134, %rd87;
	mov.u64 	%rd137, %rd144;
$L__BB5_11:
	.pragma "nounroll";
	// begin inline asm
	cp.async.ca.shared.global [%r163], [%rd135], 4, 4;
	// end inline asm
	add.s64 	%rd137, %rd137, %rd8;
	add.s64 	%rd135, %rd135, %rd16;
	add.s32 	%r163, %r163, %r11;
	add.s64 	%rd134, %rd134, 1;
	setp.ne.s64 	%p8, %rd134, 0;
	@%p8 bra 	$L__BB5_11;
$L__BB5_12:
	setp.lt.u64 	%p9, %rd14, 3;
	@%p9 bra 	$L__BB5_15;
	shl.b64 	%rd25, %rd8, 2;
	shl.b64 	%rd89, %rd4, 2;
	shl.b64 	%rd90, %rd137, 2;
	add.s64 	%rd26, %rd89, %rd90;
	shl.b64 	%rd27, %rd8, 4;
	shl.b64 	%rd91, %rd8, 3;
	add.s64 	%rd28, %rd26, %rd91;
	add.s64 	%rd92, %rd137, %rd4;
	shl.b64 	%rd93, %rd92, 2;
	mad.lo.s64 	%rd29, %rd8, 12, %rd93;
	mov.u32 	%r93, _ZN3cub18CUB_300001_SM_10006detail9transform4smemE;
	add.s32 	%r94, %r1, %r93;
	mul.lo.s32 	%r95, %r8, %r7;
	mul.lo.s32 	%r96, %r95, %r6;
	shl.b32 	%r97, %r96, 2;
	cvt.u32.u64 	%r98, %rd137;
	shl.b32 	%r99, %r98, 2;
	add.s32 	%r164, %r94, %r99;
	add.s32 	%r167, %r164, %r97;
	shl.b32 	%r15, %r96, 4;
	shl.b32 	%r100, %r96, 3;
	add.s32 	%r166, %r164, %r100;
	mad.lo.s32 	%r165, %r96, 12, %r164;
	cvt.s64.s32 	%rd94, %r1;
	add.s64 	%rd138, %rd66, %rd94;
$L__BB5_14:
	add.s64 	%rd95, %rd138, %rd26;
	// begin inline asm
	cp.async.ca.shared.global [%r164], [%rd95], 4, 4;
	// end inline asm
	add.s64 	%rd99, %rd26, %rd25;
	add.s64 	%rd96, %rd138, %rd99;
	// begin inline asm
	cp.async.ca.shared.global [%r167], [%rd96], 4, 4;
	// end inline asm
	add.s64 	%rd97, %rd138, %rd28;
	// begin inline asm
	cp.async.ca.shared.global [%r166], [%rd97], 4, 4;
	// end inline asm
	add.s64 	%rd98, %rd138, %rd29;
	// begin inline asm
	cp.async.ca.shared.global [%r165], [%rd98], 4, 4;
	// end inline asm
	add.s64 	%rd137, %rd137, %rd25;
	add.s64 	%rd138, %rd138, %rd27;
	add.s32 	%r167, %r167, %r15;
	add.s32 	%r166, %r166, %r15;
	add.s32 	%r165, %r165, %r15;
	add.s32 	%r164, %r164, %r15;
	setp.lt.u64 	%p10, %rd137, %rd6;
	@%p10 bra 	$L__BB5_14;
$L__BB5_15:
	setp.le.u64 	%p11, %rd6, %rd144;
	// begin inline asm
	cp.async.commit_group;
	// end inline asm
	cvt.s64.s32 	%rd35, %r2;
	@%p11 bra 	$L__BB5_25;
	cvt.u32.u64 	%r105, %rd144;
	cvt.u64.u32 	%rd36, %r9;
	add.s32 	%r106, %r105, %r9;
	cvt.u64.u32 	%rd100, %r106;
	max.u64 	%rd101, %rd6, %rd100;
	setp.gt.u64 	%p12, %rd6, %rd100;
	selp.u64 	%rd37, 1, 0, %p12;
	add.s64 	%rd102, %rd37, %rd100;
	sub.s64 	%rd38, %rd101, %rd102;
	and.b64  	%rd103, %rd38, -4294967296;
	setp.ne.s64 	%p13, %rd103, 0;
	@%p13 bra 	$L__BB5_18;
	cvt.u32.u64 	%r107, %rd36;
	cvt.u32.u64 	%r108, %rd38;
	div.u32 	%r109, %r108, %r107;
	cvt.u64.u32 	%rd140, %r109;
	bra.uni 	$L__BB5_19;
$L__BB5_18:
	div.u64 	%rd140, %rd38, %rd36;
$L__BB5_19:
	add.s64 	%rd42, %rd140, %rd37;
	and.b64  	%rd104, %rd42, 3;
	setp.eq.s64 	%p14, %rd104, 3;
	@%p14 bra 	$L__BB5_22;
	shl.b64 	%rd105, %rd4, 2;
	shl.b64 	%rd106, %rd144, 2;
	add.s64 	%rd107, %rd105, %rd106;
	add.s64 	%rd108, %rd107, %rd35;
	add.s64 	%rd142, %rd68, %rd108;
	shl.b64 	%rd44, %rd36, 2;
	mov.u32 	%r111, _ZN3cub18CUB_300001_SM_10006detail9transform4smemE;
	add.s32 	%r112, %r2, %r111;
	add.s32 	%r113, %r112, %r5;
	shl.b32 	%r114, %r105, 2;
	add.s32 	%r168, %r113, %r114;
	mul.lo.s32 	%r115, %r8, %r7;
	mul.lo.s32 	%r116, %r115, %r6;
	shl.b32 	%r28, %r116, 2;
	add.s64 	%rd109, %rd42, 1;
	and.b64  	%rd110, %rd109, 3;
	neg.s64 	%rd141, %rd110;
$L__BB5_21:
	.pragma "nounroll";
	add.s32 	%r117, %r168, 128;
	// begin inline asm
	cp.async.ca.shared.global [%r117], [%rd142], 4, 4;
	// end inline asm
	add.s64 	%rd144, %rd144, %rd36;
	add.s64 	%rd142, %rd142, %rd44;
	add.s32 	%r168, %r168, %r28;
	add.s64 	%rd141, %rd141, 1;
	setp.ne.s64 	%p15, %rd141, 0;
	@%p15 bra 	$L__BB5_21;
$L__BB5_22:
	setp.lt.u64 	%p16, %rd42, 3;
	@%p16 bra 	$L__BB5_25;
	shl.b64 	%rd53, %rd36, 2;
	shl.b64 	%rd112, %rd4, 2;
	shl.b64 	%rd113, %rd144, 2;
	add.s64 	%rd54, %rd112, %rd113;
	add.s64 	%rd55, %rd54, %rd53;
	shl.b64 	%rd56, %rd36, 4;
	shl.b64 	%rd114, %rd36, 3;
	add.s64 	%rd57, %rd54, %rd114;
	add.s64 	%rd115, %rd144, %rd4;
	shl.b64 	%rd116, %rd115, 2;
	mad.lo.s64 	%rd58, %rd36, 12, %rd116;
	mov.u32 	%r118, _ZN3cub18CUB_300001_SM_10006detail9transform4smemE;
	add.s32 	%r119, %r2, %r118;
	mul.lo.s32 	%r120, %r8, %r7;
	mul.lo.s32 	%r121, %r120, %r6;
	shl.b32 	%r122, %r121, 2;
	cvt.u32.u64 	%r123, %rd144;
	shl.b32 	%r124, %r123, 2;
	add.s32 	%r125, %r119, %r5;
	add.s32 	%r169, %r125, %r124;
	add.s32 	%r172, %r169, %r122;
	shl.b32 	%r32, %r121, 4;
	shl.b32 	%r126, %r121, 3;
	add.s32 	%r171, %r169, %r126;
	mad.lo.s32 	%r170, %r121, 12, %r169;
	add.s64 	%rd145, %rd68, %rd35;
$L__BB5_24:
	add.s64 	%rd117, %rd145, %rd54;
	add.s32 	%r127, %r169, 128;
	// begin inline asm
	cp.async.ca.shared.global [%r127], [%rd117], 4, 4;
	// end inline asm
	add.s64 	%rd118, %rd145, %rd55;
	add.s32 	%r128, %r172, 128;
	// begin inline asm
	cp.async.ca.shared.global [%r128], [%rd118], 4, 4;
	// end inline asm
	add.s64 	%rd119, %rd145, %rd57;
	add.s32 	%r129, %r171, 128;
	// begin inline asm
	cp.async.ca.shared.global [%r129], [%rd119], 4, 4;
	// end inline asm
	add.s64 	%rd120, %rd145, %rd58;
	add.s32 	%r130, %r170, 128;
	// begin inline asm
	cp.async.ca.shared.global [%r130], [%rd120], 4, 4;
	// end inline asm
	add.s64 	%rd144, %rd144, %rd53;
	add.s64 	%rd145, %rd145, %rd56;
	add.s32 	%r172, %r172, %r32;
	add.s32 	%r171, %r171, %r32;
	add.s32 	%r170, %r170, %r32;
	add.s32 	%r169, %r169, %r32;
	setp.lt.u64 	%p17, %rd144, %rd6;
	@%p17 bra 	$L__BB5_24;
$L__BB5_25:
	// begin inline asm
	cp.async.commit_group;
	// end inline asm
	// begin inline asm
	cp.async.wait_group 0;
	// end inline asm
	barrier.sync 	0;
$L__BB5_26:
	setp.eq.s32 	%p22, %r3, %r4;
	@%p22 bra 	$L__BB5_32;
	setp.lt.s32 	%p23, %r68, 1;
	@%p23 bra 	$L__BB5_35;
	mov.u32 	%r177, %tid.x;
	neg.s32 	%r180, %r68;
	add.s32 	%r151, %r2, %r5;
	shl.b32 	%r152, %r177, 2;
	add.s32 	%r153, %r151, %r152;
	mov.u32 	%r154, _ZN3cub18CUB_300001_SM_10006detail9transform4smemE;
	add.s32 	%r155, %r153, %r154;
	add.s32 	%r179, %r155, 128;
	add.s32 	%r156, %r1, %r152;
	add.s32 	%r178, %r154, %r156;
	shl.b64 	%rd127, %rd4, 2;
	add.s64 	%rd64, %rd1, %rd127;
$L__BB5_29:
	.pragma "nounroll";
	setp.ge.s32 	%p24, %r177, %r4;
	@%p24 bra 	$L__BB5_31;
	ld.shared.f32 	%f1, [%r178];
	ld.shared.f32 	%f2, [%r179];
	sub.f32 	%f3, %f1, %f2;
	mul.wide.s32 	%rd128, %r177, 4;
	add.s64 	%rd129, %rd64, %rd128;
	st.global.f32 	[%rd129], %f3;
$L__BB5_31:
	add.s32 	%r180, %r180, 1;
	setp.ne.s32 	%p25, %r180, 0;
	add.s32 	%r179, %r179, 512;
	add.s32 	%r178, %r178, 512;
	add.s32 	%r177, %r177, 128;
	@%p25 bra 	$L__BB5_29;
	bra.uni 	$L__BB5_35;
$L__BB5_32:
	setp.lt.s32 	%p26, %r68, 1;
	@%p26 bra 	$L__BB5_35;
	mov.u32 	%r173, %tid.x;
	neg.s32 	%r176, %r68;
	add.s32 	%r157, %r2, %r5;
	shl.b32 	%r158, %r173, 2;
	add.s32 	%r159, %r157, %r158;
	mov.u32 	%r160, _ZN3cub18CUB_300001_SM_10006detail9transform4smemE;
	add.s32 	%r161, %r159, %r160;
	add.s32 	%r175, %r161, 128;
	add.s32 	%r162, %r1, %r158;
	add.s32 	%r174, %r160, %r162;
	shl.b64 	%rd130, %rd4, 2;
	add.s64 	%rd65, %rd1, %rd130;
$L__BB5_34:
	.pragma "nounroll";
	mul.wide.s32 	%rd131, %r173, 4;
	add.s64 	%rd132, %rd65, %rd131;
	ld.shared.f32 	%f4, [%r174];
	ld.shared.f32 	%f5, [%r175];
	sub.f32 	%f6, %f4, %f5;
	st.global.f32 	[%rd132], %f6;
	add.s32 	%r176, %r176, 1;
	setp.eq.s32 	%p27, %r176, 0;
	add.s32 	%r175, %r175, 512;
	add.s32 	%r174, %r174, 512;
	add.s32 	%r173, %r173, 128;
	@%p27 bra 	$L__BB5_35;
	bra.uni 	$L__BB5_34;
$L__BB5_35:
	ret;

}
	// .globl	_ZN3cub18CUB_300001_SM_10006detail6reduce28DeviceReduceSingleTileKernelINS2_10policy_hubIN4cuda3std3__45tupleIJblEEEjN6thrust24THRUST_300001_SM_1000_NS8cuda_cub9__find_if7functorIS9_EEE10Policy1000ENSB_12zip_iteratorINS8_IJNSD_26transform_input_iterator_tIbNSC_6detail35transform_pair_of_input_iterators_tIbNSB_10device_ptrIfEESN_12approx_equalEENS7_10__not_fn_tINS7_10__identityEEEEENSB_17counting_iteratorIlNSB_11use_defaultESV_SV_EEEEEEEPS9_jSF_S9_S9_SR_EEvT0_T1_T2_T3_T4_T6_
.visible .entry _ZN3cub18CUB_300001_SM_10006detail6reduce28DeviceReduceSingleTileKernelINS2_10policy_hubIN4cuda3std3__45tupleIJblEEEjN6thrust24THRUST_300001_SM_1000_NS8cuda_cub9__find_if7functorIS9_EEE10Policy1000ENSB_12zip_iteratorINS8_IJNSD_26transform_input_iterator_tIbNSC_6detail35transform_pair_of_input_iterators_tIbNSB_10device_ptrIfEESN_12approx_equalEENS7_10__not_fn_tINS7_10__identityEEEEENSB_17counting_iteratorIlNSB_11use_defaultESV_SV_EEEEEEEPS9_jSF_S9_S9_SR_EEvT0_T1_T2_T3_T4_T6_(
	.param .align 8 .b8 _ZN3cub18CUB_300001_SM_10006detail6reduce28DeviceReduceSingleTileKernelINS2_10policy_hubIN4cuda3std3__45tupleIJblEEEjN6thrust24THRUST_300001_SM_1000_NS8cuda_cub9__find_if7functorIS9_EEE10Policy1000ENSB_12zip_iteratorINS8_IJNSD_26transform_input_iterator_tIbNSC_6detail35transform_pair_of_input_iterators_tIbNSB_10device_ptrIfEESN_12approx_equalEENS7_10__not_fn_tINS7_10__identityEEEEENSB_17counting_iteratorIlNSB_11use_defaultESV_SV_EEEEEEEPS9_jSF_S9_S9_SR_EEvT0_T1_T2_T3_T4_T6__param_0[40],
	.param .u64 .ptr .align 1 _ZN3cub18CUB_300001_SM_10006detail6reduce28DeviceReduceSingleTileKernelINS2_10policy_hubIN4cuda3std3__45tupleIJblEEEjN6thrust24THRUST_300001_SM_1000_NS8cuda_cub9__find_if7functorIS9_EEE10Policy1000ENSB_12zip_iteratorINS8_IJNSD_26transform_input_iterator_tIbNSC_6detail35transform_pair_of_input_iterators_tIbNSB_10device_ptrIfEESN_12approx_equalEENS7_10__not_fn_tINS7_10__identityEEEEENSB_17counting_iteratorIlNSB_11use_defaultESV_SV_EEEEEEEPS9_jSF_S9_S9_SR_EEvT0_T1_T2_T3_T4_T6__param_1,
	.param .u32 _ZN3cub18CUB_300001_SM_10006detail6reduce28DeviceReduceSingleTileKernelINS2_10policy_hubIN4cuda3std3__45tupleIJblEEEjN6thrust24THRUST_300001_SM_1000_NS8cuda_cub9__find_if7functorIS9_EEE10Policy1000ENSB_12zip_iteratorINS8_IJNSD_26transform_input_iterator_tIbNSC_6detail35transform_pair_of_input_iterators_tIbNSB_10device_ptrIfEESN_12approx_equalEENS7_10__not_fn_tINS7_10__identityEEEEENSB_17counting_iteratorIlNSB_11use_defaultESV_SV_EEEEEEEPS9_jSF_S9_S9_SR_EEvT0_T1_T2_T3_T4_T6__param_2,
	.param .align 1 .b8 _ZN3cub18CUB_300001_SM_10006detail6reduce28DeviceReduceSingleTileKernelINS2_10policy_hubIN4cuda3std3__45tupleIJblEEEjN6thrust24THRUST_300001_SM_1000_NS8cuda_cub9__find_if7functorIS9_EEE10Policy1000ENSB_12zip_iteratorINS8_IJNSD_26transform_input_iterator_tIbNSC_6detail35transform_pair_of_input_iterators_tIbNSB_10device_ptrIfEESN_12approx_equalEENS7_10__not_fn_tINS7_10__identityEEEEENSB_17counting_iteratorIlNSB_11use_defaultESV_SV_EEEEEEEPS9_jSF_S9_S9_SR_EEvT0_T1_T2_T3_T4_T6__param_3[1],
	.param .align 8 .b8 _ZN3cub18CUB_300001_SM_10006detail6reduce28DeviceReduceSingleTileKernelINS2_10policy_hubIN4cuda3std3__45tupleIJblEEEjN6thrust24THRUST_300001_SM_1000_NS8cuda_cub9__find_if7functorIS9_EEE10Policy1000ENSB_12zip_iteratorINS8_IJNSD_26transform_input_iterator_tIbNSC_6detail35transform_pair_of_input_iterators_tIbNSB_10device_ptrIfEESN_12approx_equalEENS7_10__not_fn_tINS7_10__identityEEEEENSB_17counting_iteratorIlNSB_11use_defaultESV_SV_EEEEEEEPS9_jSF_S9_S9_SR_EEvT0_T1_T2_T3_T4_T6__param_4[16],
	.param .align 1 .b8 _ZN3cub18CUB_300001_SM_10006detail6reduce28DeviceReduceSingleTileKernelINS2_10policy_hubIN4cuda3std3__45tupleIJblEEEjN6thrust24THRUST_300001_SM_1000_NS8cuda_cub9__find_if7functorIS9_EEE10Policy1000ENSB_12zip_iteratorINS8_IJNSD_26transform_input_iterator_tIbNSC_6detail35transform_pair_of_input_iterators_tIbNSB_10device_ptrIfEESN_12approx_equalEENS7_10__not_fn_tINS7_10__identityEEEEENSB_17counting_iteratorIlNSB_11use_defaultESV_SV_EEEEEEEPS9_jSF_S9_S9_SR_EEvT0_T1_T2_T3_T4_T6__param_5[1]
)
.maxntid 256
.minnctapersm 1
{
	.reg .pred 	%p<241>;
	.reg .b16 	%rs<424>;
	.reg .b32 	%r<455>;
	.reg .b32 	%f<157>;
	.reg .b64 	%rd<473>;
	.reg .b64 	%fd<41>;
	// demoted variable
	.shared .align 8 .b8 _ZZN3cub18CUB_300001_SM_10006detail6reduce28DeviceReduceSingleTileKernelINS2_10policy_hubIN4cuda3std3__45tupleIJblEEEjN6thrust24THRUST_300001_SM_1000_NS8cuda_cub9__find_if7functorIS9_EEE10Policy1000ENSB_12zip_iteratorINS8_IJNSD_26transform_input_iterator_tIbNSC_6detail35transform_pair_of_input_iterators_tIbNSB_10device_ptrIfEESN_12approx_equalEENS7_10__not_fn_tINS7_10__identityEEEEENSB_17counting_iteratorIlNSB_11use_defaultESV_SV_EEEEEEEPS9_jSF_S9_S9_SR_EEvT0_T1_T2_T3_T4_T6_E12temp_storage[152];
	ld.param.u64 	%rd120, [_ZN3cub18CUB_300001_SM_10006detail6reduce28DeviceReduceSingleTileKernelINS2_10policy_hubIN4cuda3std3__45tupleIJblEEEjN6thrust24THRUST_300001_SM_1000_NS8cuda_cub9__find_if7functorIS9_EEE10Policy1000ENSB_12zip_iteratorINS8_IJNSD_26transform_input_iterator_tIbNSC_6detail35transform_pair_of_input_iterators_tIbNSB_10device_ptrIfEESN_12approx_equalEENS7_10__not_fn_tINS7_10__identityEEEEENSB_17counting_iteratorIlNSB_11use_defaultESV_SV_EEEEEEEPS9_jSF_S9_S9_SR_EEvT0_T1_T2_T3_T4_T6__param_4+8];
	ld.param.u64 	%rd119, [_ZN3cub18CUB_300001_SM_10006detail6reduce28DeviceReduceSingleTileKernelINS2_10policy_hubIN4cuda3std3__45tupleIJblEEEjN6thrust24THRUST_300001_SM_1000_NS8cuda_cub9__find_if7functorIS9_EEE10Policy1000ENSB_12zip_iteratorINS8_IJNSD_26transform_input_iterator_tIbNSC_6detail35transform_pair_of_input_iterators_tIbNSB_10device_ptrIfEESN_12approx_equalEENS7_10__not_fn_tINS7_10__identityEEEEENSB_17counting_iteratorIlNSB_11use_defaultESV_SV_EEEEEEEPS9_jSF_S9_S9_SR_EEvT0_T1_T2_T3_T4_T6__param_0+32];
	ld.param.u64 	%rd118, [_ZN3cub18CUB_300001_SM_10006detail6reduce28DeviceReduceSingleTileKernelINS2_10policy_hubIN4cuda3std3__45tupleIJblEEEjN6thrust24THRUST_300001_SM_1000_NS8cuda_cub9__find_if7functorIS9_EEE10Policy1000ENSB_12zip_iteratorINS8_IJNSD_26transform_input_iterator_tIbNSC_6detail35transform_pair_of_input_iterators_tIbNSB_10device_ptrIfEESN_12approx_equalEENS7_10__not_fn_tINS7_10__identityEEEEENSB_17counting_iteratorIlNSB_11use_defaultESV_SV_EEEEEEEPS9_jSF_S9_S9_SR_EEvT0_T1_T2_T3_T4_T6__param_0+8];
	ld.param.u64 	%rd117, [_ZN3cub18CUB_300001_SM_10006detail6reduce28DeviceReduceSingleTileKernelINS2_10policy_hubIN4cuda3std3__45tupleIJblEEEjN6thrust24THRUST_300001_SM_1000_NS8cuda_cub9__find_if7functorIS9_EEE10Policy1000ENSB_12zip_iteratorINS8_IJNSD_26transform_input_iterator_tIbNSC_6detail35transform_pair_of_input_iterators_tIbNSB_10device_ptrIfEESN_12approx_equalEENS7_10__not_fn_tINS7_10__identityEEEEENSB_17counting_iteratorIlNSB_11use_defaultESV_SV_EEEEEEEPS9_jSF_S9_S9_SR_EEvT0_T1_T2_T3_T4_T6__param_0];
	ld.param.u64 	%rd121, [_ZN3cub18CUB_300001_SM_10006detail6reduce28DeviceReduceSingleTileKernelINS2_10policy_hubIN4cuda3std3__45tupleIJblEEEjN6thrust24THRUST_300001_SM_1000_NS8cuda_cub9__find_if7functorIS9_EEE10Policy1000ENSB_12zip_iteratorINS8_IJNSD_26transform_input_iterator_tIbNSC_6detail35transform_pair_of_input_iterators_tIbNSB_10device_ptrIfEESN_12approx_equalEENS7_10__not_fn_tINS7_10__identityEEEEENSB_17counting_iteratorIlNSB_11use_defaultESV_SV_EEEEEEEPS9_jSF_S9_S9_SR_EEvT0_T1_T2_T3_T4_T6__param_1];
	ld.param.u32 	%r44, [_ZN3cub18CUB_300001_SM_10006detail6reduce28DeviceReduceSingleTileKernelINS2_10policy_hubIN4cuda3std3__45tupleIJblEEEjN6thrust24THRUST_300001_SM_1000_NS8cuda_cub9__find_if7functorIS9_EEE10Policy1000ENSB_12zip_iteratorINS8_IJNSD_26transform_input_iterator_tIbNSC_6detail35transform_pair_of_input_iterators_tIbNSB_10device_ptrIfEESN_12approx_equalEENS7_10__not_fn_tINS7_10__identityEEEEENSB_17counting_iteratorIlNSB_11use_defaultESV_SV_EEEEEEEPS9_jSF_S9_S9_SR_EEvT0_T1_T2_T3_T4_T6__param_2];
	ld.param.u8 	%rs110, [_ZN3cub18CUB_300001_SM_10006detail6reduce28DeviceReduceSingleTileKernelINS2_10policy_hubIN4cuda3std3__45tupleIJblEEEjN6thrust24THRUST_300001_SM_1000_NS8cuda_cub9__find_if7functorIS9_EEE10Policy1000ENSB_12zip_iteratorINS8_IJNSD_26transform_input_iterator_tIbNSC_6detail35transform_pair_of_input_iterators_tIbNSB_10device_ptrIfEESN_12approx_equalEENS7_10__not_fn_tINS7_10__identityEEEEENSB_17counting_iteratorIlNSB_11use_defaultESV_SV_EEEEEEEPS9_jSF_S9_S9_SR_EEvT0_T1_T2_T3_T4_T6__param_4];
	cvta.to.global.u64 	%rd1, %rd121;
	setp.ne.s32 	%p1, %r44, 0;
	@%p1 bra 	$L__BB6_3;
	mov.u32 	%r440, %tid.x;
	setp.ne.s32 	%p240, %r440, 0;
	@%p240 bra 	$L__BB6_127;
	st.global.u8 	[%rd1], %rs110;
	st.global.u64 	[%rd1+8], %rd120;
	bra.uni 	$L__BB6_127;
$L__BB6_3:
	cvta.to.global.u64 	%rd2, %rd117;
	cvta.to.global.u64 	%rd3, %rd118;
	setp.gt.u32 	%p2, %r44, 1023;
	@%p2 bra 	$L__BB6_80;
	mov.u32 	%r1, %tid.x;
	setp.ge.u32 	%p106, %r1, %r44;
	mov.b16 	%rs391, 0;
	mov.b64 	%rd440, 0;
	mov.u32 	%r444, %r1;
	@%p106 bra 	$L__BB6_6;
	cvt.u64.u32 	%rd297, %r1;
	mul.wide.u32 	%rd298, %r1, 4;
	add.s64 	%rd299, %rd2, %rd298;
	add.s64 	%rd300, %rd3, %rd298;
	add.s64 	%rd440, %rd119, %rd297;
	ld.global.f32 	%f93, [%rd299];
	ld.global.f32 	%f94, [%rd300];
	sub.f32 	%f95, %f93, %f94;
	abs.f32 	%f96, %f95;
	cvt.f64.f32 	%fd25, %f96;
	setp.geu.f64 	%p107, %fd25, 0d3EB0C6F7A0B5ED8D;
	selp.u16 	%rs391, 1, 0, %p107;
	add.s32 	%r444, %r1, 256;
$L__BB6_6:
	setp.ge.u32 	%p108, %r444, %r44;
	@%p108 bra 	$L__BB6_18;
	not.b32 	%r202, %r444;
	add.s32 	%r4, %r44, %r202;
	shr.u32 	%r203, %r4, 8;
	add.s32 	%r5, %r203, 1;
	and.b32  	%r6, %r5, 7;
	setp.lt.u32 	%p109, %r4, 1792;
	@%p109 bra 	$L__BB6_10;
	and.b32  	%r204, %r5, 33554424;
	neg.s32 	%r442, %r204;
$L__BB6_9:
	.pragma "nounroll";
	cvt.u64.u32 	%rd302, %r444;
	mul.wide.u32 	%rd303, %r444, 4;
	add.s64 	%rd304, %rd2, %rd303;
	add.s64 	%rd305, %rd3, %rd303;
	add.s64 	%rd306, %rd119, %rd302;
	ld.global.f32 	%f97, [%rd304];
	ld.global.f32 	%f98, [%rd305];
	sub.f32 	%f99, %f97, %f98;
	abs.f32 	%f100, %f99;
	cvt.f64.f32 	%fd26, %f100;
	setp.geu.f64 	%p110, %fd26, 0d3EB0C6F7A0B5ED8D;
	selp.u16 	%rs232, 1, 0, %p110;
	and.b16  	%rs233, %rs391, 255;
	setp.eq.s16 	%p111, %rs233, 0;
	min.s64 	%rd307, %rd306, %rd440;
	selp.b64 	%rd308, %rd307, %rd440, %p110;
	selp.b64 	%rd309, %rd306, %rd308, %p111;
	selp.b16 	%rs234, 1, %rs391, %p110;
	selp.b16 	%rs235, %rs232, %rs234, %p111;
	and.b16  	%rs236, %rs235, 255;
	add.s64 	%rd310, %rd306, 256;
	ld.global.f32 	%f101, [%rd304+1024];
	ld.global.f32 	%f102, [%rd305+1024];
	sub.f32 	%f103, %f101, %f102;
	abs.f32 	%f104, %f103;
	cvt.f64.f32 	%fd27, %f104;
	setp.geu.f64 	%p112, %fd27, 0d3EB0C6F7A0B5ED8D;
	selp.u16 	%rs237, 1, 0, %p112;
	setp.eq.s16 	%p113, %rs236, 0;
	min.s64 	%rd311, %rd310, %rd309;
	selp.b64 	%rd312, %rd311, %rd309, %p112;
	selp.b64 	%rd313, %rd310, %rd312, %p113;
	selp.b16 	%rs238, 1, %rs235, %p112;
	selp.b16 	%rs239, %rs237, %rs238, %p113;
	and.b16  	%rs240, %rs239, 255;
	add.s64 	%rd314, %rd306, 512;
	ld.global.f32 	%f105, [%rd304+2048];
	ld.global.f32 	%f106, [%rd305+2048];
	sub.f32 	%f107, %f105, %f106;
	abs.f32 	%f108, %f107;
	cvt.f64.f32 	%fd28, %f108;
	setp.geu.f64 	%p114, %fd28, 0d3EB0C6F7A0B5ED8D;
	selp.u16 	%rs241, 1, 0, %p114;
	setp.eq.s16 	%p115, %rs240, 0;
	min.s64 	%rd315, %rd314, %rd313;
	selp.b64 	%rd316, %rd315, %rd313, %p114;
	selp.b64 	%rd317, %rd314, %rd316, %p115;
	selp.b16 	%rs242, 1, %rs239, %p114;
	selp.b16 	%rs243, %rs241, %rs242, %p115;
	and.b16  	%rs244, %rs243, 255;
	add.s64 	%rd318, %rd306, 768;
	ld.global.f32 	%f109, [%rd304+3072];
	ld.global.f32 	%f110, [%rd305+3072];
	sub.f32 	%f111, %f109, %f110;
	abs.f32 	%f112, %f111;
	cvt.f64.f32 	%fd29, %f112;
	setp.geu.f64 	%p116, %fd29, 0d3EB0C6F7A0B5ED8D;
	selp.u16 	%rs245, 1, 0, %p116;
	setp.eq.s16 	%p117, %rs244, 0;
	min.s64 	%rd319, %rd318, %rd317;
	selp.b64 	%rd320, %rd319, %rd317, %p116;
	selp.b64 	%rd321, %rd318, %rd320, %p117;
	selp.b16 	%rs246, 1, %rs243, %p116;
	selp.b16 	%rs247, %rs245, %rs246, %p117;
	and.b16  	%rs248, %rs247, 255;
	add.s64 	%rd322, %rd306, 1024;
	ld.global.f32 	%f113, [%rd304+4096];
	ld.global.f32 	%f114, [%rd305+4096];
	sub.f32 	%f115, %f113, %f114;
	abs.f32 	%f116, %f115;
	cvt.f64.f32 	%fd30, %f116;
	setp.geu.f64 	%p118, %fd30, 0d3EB0C6F7A0B5ED8D;
	selp.u16 	%rs249, 1, 0, %p118;
	setp.eq.s16 	%p119, %rs248, 0;
	min.s64 	%rd323, %rd322, %rd321;
	selp.b64 	%rd324, %rd323, %rd321, %p118;
	selp.b64 	%rd325, %rd322, %rd324, %p119;
	selp.b16 	%rs250, 1, %rs247, %p118;
	selp.b16 	%rs251, %rs249, %rs250, %p119;
	and.b16  	%rs252, %rs251, 255;
	add.s64 	%rd326, %rd306, 1280;
	ld.global.f32 	%f117, [%rd304+5120];
	ld.global.f32 	%f118, [%rd305+5120];
	sub.f32 	%f119, %f117, %f118;
	abs.f32 	%f120, %f119;
	cvt.f64.f32 	%fd31, %f120;
	setp.geu.f64 	%p120, %fd31, 0d3EB0C6F7A0B5ED8D;
	selp.u16 	%rs253, 1, 0, %p120;
	setp.eq.s16 	%p121, %rs252, 0;
	min.s64 	%rd327, %rd326, %rd325;
	selp.b64 	%rd328, %rd327, %rd325, %p120;
	selp.b64 	%rd329, %rd326, %rd328, %p121;
	selp.b16 	%rs254, 1, %rs251, %p120;
	selp.b16 	%rs255, %rs253, %rs254, %p121;
	and.b16  	%rs256, %rs255, 255;
	add.s64 	%rd330, %rd306, 1536;
	ld.global.f32 	%f121, [%rd304+6144];
	ld.global.f32 	%f122, [%rd305+6144];
	sub.f32 	%f123, %f121, %f122;
	abs.f32 	%f124, %f123;
	cvt.f64.f32 	%fd32, %f124;
	setp.geu.f64 	%p122, %fd32, 0d3EB0C6F7A0B5ED8D;
	selp.u16 	%rs257, 1, 0, %p122;
	setp.eq.s16 	%p123, %rs256, 0;
	min.s64 	%rd331, %rd330, %rd329;
	selp.b64 	%rd332, %rd331, %rd329, %p122;
	selp.b64 	%rd333, %rd330, %rd332, %p123;
	selp.b16 	%rs258, 1, %rs255, %p122;
	selp.b16 	%rs259, %rs257, %rs258, %p123;
	and.b16  	%rs260, %rs259, 255;
	add.s64 	%rd334, %rd306, 1792;
	ld.global.f32 	%f125, [%rd304+7168];
	ld.global.f32 	%f126, [%rd305+7168];
	sub.f32 	%f127, %f125, %f126;
	abs.f32 	%f128, %f127;
	cvt.f64.f32 	%fd33, %f128;
	setp.geu.f64 	%p124, %fd33, 0d3EB0C6F7A0B5ED8D;
	selp.u16 	%rs261, 1, 0, %p124;
	setp.eq.s16 	%p125, %rs260, 0;
	min.s64 	%rd335, %rd334, %rd333;
	selp.b64 	%rd336, %rd335, %rd333, %p124;
	selp.b64 	%rd440, %rd334, %rd336, %p125;
	selp.b16 	%rs262, 1, %rs259, %p124;
	selp.b16 	%rs391, %rs261, %rs262, %p125;
	add.s32 	%r444, %r444, 2048;
	add.s32 	%r442, %r442, 8;
	setp.ne.s32 	%p126, %r442, 0;
	@%p126 bra 	$L__BB6_9;
$L__BB6_10:
	setp.eq.s32 	%p127, %r6, 0;
	@%p127 bra 	$L__BB6_18;
	setp.lt.u32 	%p128, %r6, 4;
	@%p128 bra 	$L__BB6_13;
	cvt.u64.u32 	%rd338, %r444;
	mul.wide.u32 	%rd339, %r444, 4;
	add.s64 	%rd340, %rd2, %rd339;
	add.s64 	%rd341, %rd3, %rd339;
	add.s64 	%rd342, %rd119, %rd338;
	ld.global.f32 	%f129, [%rd340];
	ld.global.f32 	%f130, [%rd341];
	sub.f32 	%f131, %f129, %f130;
	abs.f32 	%f132, %f131;
	cvt.f64.f32 	%fd34, %f132;
	setp.geu.f64 	%p129, %fd34, 0d3EB0C6F7A0B5ED8D;
	selp.u16 	%rs264, 1, 0, %p129;
	and.b16  	%rs265, %rs391, 255;
	setp.eq.s16 	%p130, %rs265, 0;
	min.s64 	%rd343, %rd342, %rd440;
	selp.b64 	%rd344, %rd343, %rd440, %p129;
	selp.b64 	%rd345, %rd342, %rd344, %p130;
	selp.b16 	%rs266, 1, %rs391, %p129;
	selp.b16 	%rs267, %rs264, %rs266, %p130;
	and.b16  	%rs268, %rs267, 255;
	add.s32 	%r205, %r444, 256;
	cvt.u64.u32 	%rd346, %r205;
	add.s64 	%rd347, %rd119, %rd346;
	ld.global.f32 	%f133, [%rd340+1024];
	ld.global.f32 	%f134, [%rd341+1024];
	sub.f32 	%f135, %f133, %f134;
	abs.f32 	%f136, %f135;
	cvt.f64.f32 	%fd35, %f136;
	setp.geu.f64 	%p131, %fd35, 0d3EB0C6F7A0B5ED8D;
	selp.u16 	%rs269, 1, 0, %p131;
	setp.eq.s16 	%p132, %rs268, 0;
	min.s64 	%rd348, %rd347, %rd345;
	selp.b64 	%rd349, %rd348, %rd345, %p131;
	selp.b64 	%rd350, %rd347, %rd349, %p132;
	selp.b16 	%rs270, 1, %rs267, %p131;
	selp.b16 	%rs271, %rs269, %rs270, %p132;
	and.b16  	%rs272, %rs271, 255;
	add.s32 	%r206, %r444, 512;
	cvt.u64.u32 	%rd351, %r206;
	add.s64 	%rd352, %rd119, %rd351;
	ld.global.f32 	%f137, [%rd340+2048];
	ld.global.f32 	%f138, [%rd341+2048];
	sub.f32 	%f139, %f137, %f138;
	abs.f32 	%f140, %f139;
	cvt.f64.f32 	%fd36, %f140;
	setp.geu.f64 	%p133, %fd36, 0d3EB0C6F7A0B5ED8D;
	selp.u16 	%rs273, 1, 0, %p133;
	setp.eq.s16 	%p134, %rs272, 0;
	min.s64 	%rd353, %rd352, %rd350;
	selp.b64 	%rd354, %rd353, %rd350, %p133;
	selp.b64 	%rd355, %rd352, %rd354, %p134;
	selp.b16 	%rs274, 1, %rs271, %p133;
	selp.b16 	%rs275, %rs273, %rs274, %p134;
	and.b16  	%rs276, %rs275, 255;
	add.s32 	%r207, %r444, 768;
	cvt.u64.u32 	%rd356, %r207;
	add.s64 	%rd357, %rd119, %rd356;
	ld.global.f32 	%f141, [%rd340+3072];
	ld.global.f32 	%f142, [%rd341+3072];
	sub.f32 	%f143, %f141, %f142;
	abs.f32 	%f144, %f143;
	cvt.f64.f32 	%fd37, %f144;
	setp.geu.f64 	%p135, %fd37, 0d3EB0C6F7A0B5ED8D;
	selp.u16 	%rs277, 1, 0, %p135;
	setp.eq.s16 	%p136, %rs276, 0;
	min.s64 	%rd358, %rd357, %rd355;
	selp.b64 	%rd359, %rd358, %rd355, %p135;
	selp.b64 	%rd440, %rd357, %rd359, %p136;
	selp.b16 	%rs278, 1, %rs275, %p135;
	selp.b16 	%rs391, %rs277, %rs278, %p136;
	add.s32 	%r444, %r444, 1024;
$L__BB6_13:
	and.b32  	%r208, %r5, 3;
	setp.eq.s32 	%p137, %r208, 0;
	@%p137 bra 	$L__BB6_18;
	setp.eq.s32 	%p138, %r208, 1;
	@%p138 bra 	$L__BB6_16;
	cvt.u64.u32 	%rd361, %r444;
	mul.wide.u32 	%rd362, %r444, 4;
	add.s64 	%rd363, %rd2, %rd362;
	add.s64 	%rd364, %rd3, %rd362;
	add.s64 	%rd365, %rd119, %rd361;
	ld.global.f32 	%f145, [%rd363];
	ld.global.f32 	%f146, [%rd364];
	sub.f32 	%f147, %f145, %f146;
	abs.f32 	%f148, %f147;
	cvt.f64.f32 	%fd38, %f148;
	setp.geu.f64 	%p139, %fd38, 0d3EB0C6F7A0B5ED8D;
	selp.u16 	%rs280, 1, 0, %p139;
	and.b16  	%rs281, %rs391, 255;
	setp.eq.s16 	%p140, %rs281, 0;
	min.s64 	%rd366, %rd365, %rd440;
	selp.b64 	%rd367, %rd366, %rd440, %p139;
	selp.b64 	%rd368, %rd365, %rd367, %p140;
	selp.b16 	%rs282, 1, %rs391, %p139;
	selp.b16 	%rs283, %rs280, %rs282, %p140;
	and.b16  	%rs284, %rs283, 255;
	add.s32 	%r209, %r444, 256;
	cvt.u64.u32 	%rd369, %r209;
	add.s64 	%rd370, %rd119, %rd369;
	ld.global.f32 	%f149, [%rd363+1024];
	ld.global.f32 	%f150, [%rd364+1024];
	sub.f32 	%f151, %f149, %f150;
	abs.f32 	%f152, %f151;
	cvt.f64.f32 	%fd39, %f152;
	setp.geu.f64 	%p141, %fd39, 0d3EB0C6F7A0B5ED8D;
	selp.u16 	%rs285, 1, 0, %p141;
	setp.eq.s16 	%p142, %rs284, 0;
	min.s64 	%rd371, %rd370, %rd368;
	selp.b64 	%rd372, %rd371, %rd368, %p141;
	selp.b64 	%rd440, %rd370, %rd372, %p142;
	selp.b16 	%rs286, 1, %rs283, %p141;
	selp.b16 	%rs391, %rs285, %rs286, %p142;
	add.s32 	%r444, %r444, 512;
$L__BB6_16:
	and.b32  	%r210, %r4, 256;
	setp.ne.s32 	%p143, %r210, 0;
	@%p143 bra 	$L__BB6_18;
	cvt.u64.u32 	%rd373, %r444;
	mul.wide.u32 	%rd374, %r444, 4;
	add.s64 	%rd375, %rd2, %rd374;
	add.s64 	%rd376, %rd3, %rd374;
	add.s64 	%rd377, %rd119, %rd373;
	ld.global.f32 	%f153, [%rd375];
	ld.global.f32 	%f154, [%rd376];
	sub.f32 	%f155, %f153, %f154;
	abs.f32 	%f156, %f155;
	cvt.f64.f32 	%fd40, %f156;
	setp.geu.f64 	%p144, %fd40, 0d3EB0C6F7A0B5ED8D;
	selp.u16 	%rs287, 1, 0, %p144;
	and.b16  	%rs288, %rs391, 255;
	setp.eq.s16 	%p145, %rs288, 0;
	min.s64 	%rd378, %rd377, %rd440;
	selp.b64 	%rd379, %rd378, %rd440, %p144;
	selp.b64 	%rd440, %rd377, %rd379, %p145;
	selp.b16 	%rs289, 1, %rs391, %p144;
	selp.b16 	%rs391, %rs287, %rs289, %p145;
$L__BB6_18:
	setp.lt.u32 	%p146, %r44, 256;
	@%p146 bra 	$L__BB6_43;
	// begin inline asm
	mov.u32 %r329, %laneid;
	// end inline asm
	cvt.u32.u16 	%r350, %rs391;
	and.b32  	%r331, %r350, 255;
	mov.b32 	%r347, 1;
	mov.b32 	%r348, 31;
	mov.b32 	%r349, -1;
	// begin inline asm
	shfl.sync.down.b32 %r330, %r331, %r347, %r348, %r349;
	// end inline asm
	// begin inline asm
	shfl.sync.down.b32 %r335, %r336, %r347, %r348, %r349;
	// end inline asm
	mov.b64 	{%r341, %r346}, %rd440;
	// begin inline asm
	shfl.sync.down.b32 %r340, %r341, %r347, %r348, %r349;
	// end inline asm
	// begin inline asm
	shfl.sync.down.b32 %r345, %r346, %r347, %r348, %r349;
	// end inline asm
	mov.b64 	%rd19, {%r340, %r345};
	cvt.u16.u32 	%rs15, %r330;
	setp.gt.s32 	%p196, %r329, 30;
	@%p196 bra 	$L__BB6_23;
	and.b16  	%rs331, %rs391, 255;
	setp.eq.s16 	%p197, %rs331, 0;
	and.b16  	%rs332, %rs15, 255;
	setp.eq.s16 	%p198, %rs332, 0;
	or.pred  	%p199, %p197, %p198;
	@%p199 bra 	$L__BB6_22;
	min.s64 	%rd440, %rd19, %rd440;
	mov.b16 	%rs391, 1;
	bra.uni 	$L__BB6_23;
$L__BB6_22:
	setp.eq.s16 	%p200, %rs331, 0;
	selp.b64 	%rd440, %rd19, %rd440, %p200;
	selp.b16 	%rs391, %rs15, %rs391, %p200;
$L__BB6_23:
	cvt.u32.u16 	%r371, %rs391;
	and.b32  	%r352, %r371, 255;
	mov.b32 	%r368, 2;
	mov.b32 	%r369, 31;
	mov.b32 	%r370, -1;
	// begin inline asm
	shfl.sync.down.b32 %r351, %r352, %r368, %r369, %r370;
	// end inline asm
	// begin inline asm
	shfl.sync.down.b32 %r356, %r357, %r368, %r369, %r370;
	// end inline asm
	mov.b64 	{%r362, %r367}, %rd440;
	// begin inline asm
	shfl.sync.down.b32 %r361, %r362, %r368, %r369, %r370;
	// end inline asm
	// begin inline asm
	shfl.sync.down.b32 %r366, %r367, %r368, %r369, %r370;
	// end inline asm
	mov.b64 	%rd23, {%r361, %r366};
	cvt.u16.u32 	%rs18, %r351;
	setp.gt.s32 	%p201, %r329, 29;
	@%p201 bra 	$L__BB6_27;
	and.b16  	%rs335, %rs391, 255;
	setp.eq.s16 	%p202, %rs335, 0;
	and.b16  	%rs336, %rs18, 255;
	setp.eq.s16 	%p203, %rs336, 0;
	or.pred  	%p204, %p202, %p203;
	@%p204 bra 	$L__BB6_26;
	min.s64 	%rd440, %rd23, %rd440;
	mov.b16 	%rs391, 1;
	bra.uni 	$L__BB6_27;
$L__BB6_26:
	setp.eq.s16 	%p205, %rs335, 0;
	selp.b64 	%rd440, %rd23, %rd440, %p205;
	selp.b16 	%rs391, %rs18, %rs391, %p205;
$L__BB6_27:
	cvt.u32.u16 	%r392, %rs391;
	and.b32  	%r373, %r392, 255;
	mov.b32 	%r389, 4;
	mov.b32 	%r390, 31;
	mov.b32 	%r391, -1;
	// begin inline asm
	shfl.sync.down.b32 %r372, %r373, %r389, %r390, %r391;
	// end inline asm
	// begin inline asm
	shfl.sync.down.b32 %r377, %r378, %r389, %r390, %r391;
	// end inline asm
	mov.b64 	{%r383, %r388}, %rd440;
	// begin inline asm
	shfl.sync.down.b32 %r382, %r383, %r389, %r390, %r391;
	// end inline asm
	// begin inline asm
	shfl.sync.down.b32 %r387, %r388, %r389, %r390, %r391;
	// end inline asm
	mov.b64 	%rd27, {%r382, %r387};
	cvt.u16.u32 	%rs21, %r372;
	setp.gt.s32 	%p206, %r329, 27;
	@%p206 bra 	$L__BB6_31;
	and.b16  	%rs339, %rs391, 255;
	setp.eq.s16 	%p207, %rs339, 0;
	and.b16  	%rs340, %rs21, 255;
	setp.eq.s16 	%p208, %rs340, 0;
	or.pred  	%p209, %p207, %p208;
	@%p209 bra 	$L__BB6_30;
	min.s64 	%rd440, %rd27, %rd440;
	mov.b16 	%rs391, 1;
	bra.uni 	$L__BB6_31;
$L__BB6_30:
	setp.eq.s16 	%p210, %rs339, 0;
	selp.b16 	%rs391, %rs21, %rs391, %p210;
	selp.b64 	%rd440, %rd27, %rd440, %p210;
$L__BB6_31:
	cvt.u32.u16 	%r413, %rs391;
	and.b32  	%r394, %r413, 255;
	mov.b32 	%r410, 8;
	mov.b32 	%r411, 31;
	mov.b32 	%r412, -1;
	// begin inline asm
	shfl.sync.down.b32 %r393, %r394, %r410, %r411, %r412;
	// end inline asm
	// begin inline asm
	shfl.sync.down.b32 %r398, %r399, %r410, %r411, %r412;
	// end inline asm
	mov.b64 	{%r404, %r409}, %rd440;
	// begin inline asm
	shfl.sync.down.b32 %r403, %r404, %r410, %r411, %r412;
	// end inline asm
	// begin inline asm
	shfl.sync.down.b32 %r408, %r409, %r410, %r411, %r412;
	// end inline asm
	mov.b64 	%rd31, {%r403, %r408};
	cvt.u16.u32 	%rs24, %r393;
	setp.gt.s32 	%p211, %r329, 23;
	@%p211 bra 	$L__BB6_35;
	and.b16  	%rs343, %rs391, 255;
	setp.eq.s16 	%p212, %rs343, 0;
	and.b16  	%rs344, %rs24, 255;
	setp.eq.s16 	%p213, %rs344, 0;
	or.pred  	%p214, %p212, %p213;
	@%p214 bra 	$L__BB6_34;
	min.s64 	%rd440, %rd31, %rd440;
	mov.b16 	%rs391, 1;
	bra.uni 	$L__BB6_35;
$L__BB6_34:
	setp.eq.s16 	%p215, %rs343, 0;
	selp.b16 	%rs391, %rs24, %rs391, %p215;
	selp.b64 	%rd440, %rd31, %rd440, %p215;
$L__BB6_35:
	cvt.u32.u16 	%r434, %rs391;
	and.b32  	%r415, %r434, 255;
	mov.b32 	%r431, 16;
	mov.b32 	%r432, 31;
	mov.b32 	%r433, -1;
	// begin inline asm
	shfl.sync.down.b32 %r414, %r415, %r431, %r432, %r433;
	// end inline asm
	// begin inline asm
	shfl.sync.down.b32 %r419, %r420, %r431, %r432, %r433;
	// end inline asm
	mov.b64 	{%r425, %r430}, %rd440;
	// begin inline asm
	shfl.sync.down.b32 %r424, %r425, %r431, %r432, %r433;
	// end inline asm
	// begin inline asm
	shfl.sync.down.b32 %r429, %r430, %r431, %r432, %r433;
	// end inline asm
	mov.b64 	%rd35, {%r424, %r429};
	cvt.u16.u32 	%rs27, %r414;
	setp.gt.s32 	%p216, %r329, 15;
	@%p216 bra 	$L__BB6_39;
	and.b16  	%rs347, %rs391, 255;
	setp.eq.s16 	%p217, %rs347, 0;
	and.b16  	%rs348, %rs27, 255;
	setp.eq.s16 	%p218, %rs348, 0;
	or.pred  	%p219, %p217, %p218;
	@%p219 bra 	$L__BB6_38;
	min.s64 	%rd440, %rd35, %rd440;
	mov.b16 	%rs391, 1;
	bra.uni 	$L__BB6_39;
$L__BB6_38:
	setp.eq.s16 	%p220, %rs347, 0;
	selp.b16 	%rs391, %rs27, %rs391, %p220;
	selp.b64 	%rd440, %rd35, %rd440, %p220;
$L__BB6_39:
	setp.ne.s32 	%p221, %r329, 0;
	@%p221 bra 	$L__BB6_41;
	shr.u32 	%r435, %r1, 1;
	and.b32  	%r436, %r435, 496;
	mov.u32 	%r437, _ZZN3cub18CUB_300001_SM_10006detail6reduce28DeviceReduceSingleTileKernelINS2_10policy_hubIN4cuda3std3__45tupleIJblEEEjN6thrust24THRUST_300001_SM_1000_NS8cuda_cub9__find_if7functorIS9_EEE10Policy1000ENSB_12zip_iteratorINS8_IJNSD_26transform_input_iterator_tIbNSC_6detail35transform_pair_of_input_iterators_tIbNSB_10device_ptrIfEESN_12approx_equalEENS7_10__not_fn_tINS7_10__identityEEEEENSB_17counting_iteratorIlNSB_11use_defaultESV_SV_EEEEEEEPS9_jSF_S9_S9_SR_EEvT0_T1_T2_T3_T4_T6_E12temp_storage;
	add.s32 	%r438, %r437, %r436;
	st.shared.u8 	[%r438+8], %rs391;
	st.shared.u64 	[%r438+16], %rd440;
$L__BB6_41:
	bar.sync 	0;
	setp.ne.s32 	%p222, %r1, 0;
	@%p222 bra 	$L__BB6_125;
	ld.shared.u8 	%rs351, [_ZZN3cub18CUB_300001_SM_10006detail6reduce28DeviceReduceSingleTileKernelINS2_10policy_hubIN4cuda3std3__45tupleIJblEEEjN6thrust24THRUST_300001_SM_1000_NS8cuda_cub9__find_if7functorIS9_EEE10Policy1000ENSB_12zip_iteratorINS8_IJNSD_26transform_input_iterator_tIbNSC_6detail35transform_pair_of_input_iterators_tIbNSB_10device_ptrIfEESN_12approx_equalEENS7_10__not_fn_tINS7_10__identityEEEEENSB_17counting_iteratorIlNSB_11use_defaultESV_SV_EEEEEEEPS9_jSF_S9_S9_SR_EEvT0_T1_T2_T3_T4_T6_E12temp_storage+24];
	ld.shared.u64 	%rd401, [_ZZN3cub18CUB_300001_SM_10006detail6reduce28DeviceReduceSingleTileKernelINS2_10policy_hubIN4cuda3std3__45tupleIJblEEEjN6thrust24THRUST_300001_SM_1000_NS8cuda_cub9__find_if7functorIS9_EEE10Policy1000ENSB_12zip_iteratorINS8_IJNSD_26transform_input_iterator_tIbNSC_6detail35transform_pair_of_input_iterators_tIbNSB_10device_ptrIfEESN_12approx_equalEENS7_10__not_fn_tINS7_10__identityEEEEENSB_17counting_iteratorIlNSB_11use_defaultESV_SV_EEEEEEEPS9_jSF_S9_S9_SR_EEvT0_T1_T2_T3_T4_T6_E12temp_storage+32];
	and.b16  	%rs352, %rs391, 255;
	setp.eq.s16 	%p223, %rs352, 0;
	setp.eq.s16 	%p224, %rs351, 0;
	min.s64 	%rd402, %rd401, %rd440;
	selp.b16 	%rs353, %rs391, 1, %p224;
	selp.b16 	%rs354, %rs351, %rs353, %p223;
	and.b16  	%rs355, %rs354, 255;
	selp.b64 	%rd403, %rd440, %rd402, %p224;
	selp.b64 	%rd404, %rd401, %rd403, %p223;
	ld.shared.u8 	%rs356, [_ZZN3cub18CUB_300001_SM_10006detail6reduce28DeviceReduceSingleTileKernelINS2_10policy_hubIN4cuda3std3__45tupleIJblEEEjN6thrust24THRUST_300001_SM_1000_NS8cuda_cub9__find_if7functorIS9_EEE10Policy1000ENSB_12zip_iteratorINS8_IJNSD_26transform_input_iterator_tIbNSC_6detail35transform_pair_of_input_iterators_tIbNSB_10device_ptrIfEESN_12approx_equalEENS7_10__not_fn_tINS7_10__identityEEEEENSB_17counting_iteratorIlNSB_11use_defaultESV_SV_EEEEEEEPS9_jSF_S9_S9_SR_EEvT0_T1_T2_T3_T4_T6_E12temp_storage+40];
	ld.shared.u64 	%rd405, [_ZZN3cub18CUB_300001_SM_10006detail6reduce28DeviceReduceSingleTileKernelINS2_10policy_hubIN4cuda3std3__45tupleIJblEEEjN6thrust24THRUST_300001_SM_1000_NS8cuda_cub9__find_if7functorIS9_EEE10Policy1000ENSB_12zip_iteratorINS8_IJNSD_26transform_input_iterator_tIbNSC_6detail35transform_pair_of_input_iterators_tIbNSB_10device_ptrIfEESN_12approx_equalEENS7_10__not_fn_tINS7_10__identityEEEEENSB_17counting_iteratorIlNSB_11use_defaultESV_SV_EEEEEEEPS9_jSF_S9_S9_SR_EEvT0_T1_T2_T3_T4_T6_E12temp_storage+48];
	setp.eq.s16 	%p225, %rs355, 0;
	setp.eq.s16 	%p226, %rs356, 0;
	min.s64 	%rd406, %rd405, %rd404;
	selp.b16 	%rs357, %rs354, 1, %p226;
	selp.b16 	%rs358, %rs356, %rs357, %p225;
	and.b16  	%rs359, %rs358, 255;
	selp.b64 	%rd407, %rd404, %rd406, %p226;
	selp.b64 	%rd408, %rd405, %rd407, %p225;
	ld.shared.u8 	%rs360, [_ZZN3cub18CUB_300001_SM_10006detail6reduce28DeviceReduceSingleTileKernelINS2_10policy_hubIN4cuda3std3__45tupleIJblEEEjN6thrust24THRUST_300001_SM_1000_NS8cuda_cub9__find_if7functorIS9_EEE10Policy1000ENSB_12zip_iteratorINS8_IJNSD_26transform_input_iterator_tIbNSC_6detail35transform_pair_of_input_iterators_tIbNSB_10device_ptrIfEESN_12approx_equalEENS7_10__not_fn_tINS7_10__identityEEEEENSB_17counting_iteratorIlNSB_11use_defaultESV_SV_EEEEEEEPS9_jSF_S9_S9_SR_EEvT0_T1_T2_T3_T4_T6_E12temp_storage+56];
	ld.shared.u64 	%rd409, [_ZZN3cub18CUB_300001_SM_10006detail6reduce28DeviceReduceSingleTileKernelINS2_10policy_hubIN4cuda3std3__45tupleIJblEEEjN6thrust24THRUST_300001_SM_1000_NS8cuda_cub9__find_if7functorIS9_EEE10Policy1000ENSB_12zip_iteratorINS8_IJNSD_26transform_input_iterator_tIbNSC_6detail35transform_pair_of_input_iterators_tIbNSB_10device_ptrIfEESN_12approx_equalEENS7_10__not_fn_tINS7_10__identityEEEEENSB_17counting_iteratorIlNSB_11use_defaultESV_SV_EEEEEEEPS9_jSF_S9_S9_SR_EEvT0_T1_T2_T3_T4_T6_E12temp_storage+64];
	setp.eq.s16 	%p227, %rs359, 0;
	setp.eq.s16 	%p228, %rs360, 0;
	min.s64 	%rd410, %rd409, %rd408;
	selp.b16 	%rs361, %rs358, 1, %p228;
	selp.b16 	%rs362, %rs360, %rs361, %p227;
	and.b16  	%rs363, %rs362, 255;
	selp.b64 	%rd411, %rd408, %rd410, %p228;
	selp.b64 	%rd412, %rd409, %rd411, %p227;
	ld.shared.u8 	%rs364, [_ZZN3cub18CUB_300001_SM_10006detail6reduce28DeviceReduceSingleTileKernelINS2_10policy_hubIN4cuda3std3__45tupleIJblEEEjN6thrust24THRUST_300001_SM_1000_NS8cuda_cub9__find_if7functorIS9_EEE10Policy1000ENSB_12zip_iteratorINS8_IJNSD_26transform_input_iterator_tIbNSC_6detail35transform_pair_of_input_iterators_tIbNSB_10device_ptrIfEESN_12approx_equalEENS7_10__not_fn_tINS7_10__identityEEEEENSB_17counting_iteratorIlNSB_11use_defaultESV_SV_EEEEEEEPS9_jSF_S9_S9_SR_EEvT0_T1_T2_T3_T4_T6_E12temp_storage+72];
	ld.shared.u64 	%rd413, [_ZZN3cub18CUB_300001_SM_10006detail6reduce28DeviceReduceSingleTileKernelINS2_10policy_hubIN4cuda3std3__45tupleIJblEEEjN6thrust24THRUST_300001_SM_1000_NS8cuda_cub9__find_if7functorIS9_EEE10Policy1000ENSB_12zip_iteratorINS8_IJNSD_26transform_input_iterator_tIbNSC_6detail35transform_pair_of_input_iterators_tIbNSB_10device_ptrIfEESN_12approx_equalEENS7_10__not_fn_tINS7_10__identityEEEEENSB_17counting_iteratorIlNSB_11use_defaultESV_SV_EEEEEEEPS9_jSF_S9_S9_SR_EEvT0_T1_T2_T3_T4_T6_E12temp_storage+80];
	setp.eq.s16 	%p229, %rs363, 0;
	setp.eq.s16 	%p230, %rs364, 0;
	min.s64 	%rd414, %rd413, %rd412;
	selp.b16 	%rs365, %rs362, 1, %p230;
	selp.b16 	%rs366, %rs364, %rs365, %p229;
	and.b16  	%rs367, %rs366, 255;
	selp.b64 	%rd415, %rd412, %rd414, %p230;
	selp.b64 	%rd416, %rd413, %rd415, %p229;
	ld.shared.u8 	%rs368, [_ZZN3cub18CUB_300001_SM_10006detail6reduce28DeviceReduceSingleTileKernelINS2_10policy_hubIN4cuda3std3__45tupleIJblEEEjN6thrust24THRUST_300001_SM_1000_NS8cuda_cub9__find_if7functorIS9_EEE10Policy1000ENSB_12zip_iteratorINS8_IJNSD_26transform_input_iterator_tIbNSC_6detail35transform_pair_of_input_iterators_tIbNSB_10device_ptrIfEESN_12approx_equalEENS7_10__not_fn_tINS7_10__identityEEEEENSB_17counting_iteratorIlNSB_11use_defaultESV_SV_EEEEEEEPS9_jSF_S9_S9_SR_EEvT0_T1_T2_T3_T4_T6_E12temp_storage+88];
	ld.shared.u64 	%rd417, [_ZZN3cub18CUB_300001_SM_10006detail6reduce28DeviceReduceSingleTileKernelINS2_10policy_hubIN4cuda3std3__45tupleIJblEEEjN6thrust24THRUST_300001_SM_1000_NS8cuda_cub9__find_if7functorIS9_EEE10Policy1000ENSB_12zip_iteratorINS8_IJNSD_26transform_input_iterator_tIbNSC_6detail35transform_pair_of_input_iterators_tIbNSB_10device_ptrIfEESN_12approx_equalEENS7_10__not_fn_tINS7_10__identityEEEEENSB_17counting_iteratorIlNSB_11use_defaultESV_SV_EEEEEEEPS9_jSF_S9_S9_SR_EEvT0_T1_T2_T3_T4_T6_E12temp_storage+96];
	setp.eq.s16 	%p231, %rs367, 0;
	setp.eq.s16 	%p232, %rs368, 0;
	min.s64 	%rd418, %rd417, %rd416;
	selp.b16 	%rs369, %rs366, 1, %p232;
	selp.b16 	%rs370, %rs368, %rs369, %p231;
	and.b16  	%rs371, %rs370, 255;
	selp.b64 	%rd419, %rd416, %rd418, %p232;
	selp.b64 	%rd420, %rd417, %rd419, %p231;
	ld.shared.u8 	%rs372, [_ZZN3cub18CUB_300001_SM_10006detail6reduce28DeviceReduceSingleTileKernelINS2_10policy_hubIN4cuda3std3__45tupleIJblEEEjN6thrust24THRUST_300001_SM_1000_NS8cuda_cub9__find_if7functorIS9_EEE10Policy1000ENSB_12zip_iteratorINS8_IJNSD_26transform_input_iterator_tIbNSC_6detail35transform_pair_of_input_iterators_tIbNSB_10device_ptrIfEESN_12approx_equalEENS7_10__not_fn_tINS7_10__identityEEEEENSB_17counting_iteratorIlNSB_11use_defaultESV_SV_EEEEEEEPS9_jSF_S9_S9_SR_EEvT0_T1_T2_T3_T4_T6_E12temp_storage+104];
	ld.shared.u64 	%rd421, [_ZZN3cub18CUB_300001_SM_10006detail6reduce28DeviceReduceSingleTileKernelINS2_10policy_hubIN4cuda3std3__45tupleIJblEEEjN6thrust24THRUST_300001_SM_1000_NS8cuda_cub9__find_if7functorIS9_EEE10Policy1000ENSB_12zip_iteratorINS8_IJNSD_26transform_input_iterator_tIbNSC_6detail35transform_pair_of_input_iterators_tIbNSB_10device_ptrIfEESN_12approx_equalEENS7_10__not_fn_tINS7_10__identityEEEEENSB_17counting_iteratorIlNSB_11use_defaultESV_SV_EEEEEEEPS9_jSF_S9_S9_SR_EEvT0_T1_T2_T3_T4_T6_E12temp_storage+112];
	setp.eq.s16 	%p233, %rs371, 0;
	setp.eq.s16 	%p234, %rs372, 0;
	min.s64 	%rd422, %rd421, %rd420;
	selp.b16 	%rs373, %rs370, 1, %p234;
	selp.b16 	%rs374, %rs372, %rs373, %p233;
	and.b16  	%rs375, %rs374, 255;
	selp.b64 	%rd423, %rd420, %rd422, %p234;
	selp.b64 	%rd424, %rd421, %rd423, %p233;
	ld.shared.u8 	%rs376, [_ZZN3cub18CUB_300001_SM_10006detail6reduce28DeviceReduceSingleTileKernelINS2_10policy_hubIN4cuda3std3__45tupleIJblEEEjN6thrust24THRUST_300001_SM_1000_NS8cuda_cub9__find_if7functorIS9_EEE10Policy1000ENSB_12zip_iteratorINS8_IJNSD_26transform_input_iterator_tIbNSC_6detail35transform_pair_of_input_iterators_tIbNSB_10device_ptrIfEESN_12approx_equalEENS7_10__not_fn_tINS7_10__identityEEEEENSB_17counting_iteratorIlNSB_11use_defaultESV_SV_EEEEEEEPS9_jSF_S9_S9_SR_EEvT0_T1_T2_T3_T4_T6_E12temp_storage+120];
	ld.shared.u64 	%rd425, [_ZZN3cub18CUB_300001_SM_10006detail6reduce28DeviceReduceSingleTileKernelINS2_10policy_hubIN4cuda3std3__45tupleIJblEEEjN6thrust24THRUST_300001_SM_1000_NS8cuda_cub9__find_if7functorIS9_EEE10Policy1000ENSB_12zip_iteratorINS8_IJNSD_26transform_input_iterator_tIbNSC_6detail35transform_pair_of_input_iterators_tIbNSB_10device_ptrIfEESN_12approx_equalEENS7_10__not_fn_tINS7_10__identityEEEEENSB_17counting_iteratorIlNSB_11use_defaultESV_SV_EEEEEEEPS9_jSF_S9_S9_SR_EEvT0_T1_T2_T3_T4_T6_E12temp_storage+128];
	setp.eq.s16 	%p235, %rs375, 0;
	setp.eq.s16 	%p236, %rs376, 0;
	min.s64 	%rd426, %rd425, %rd424;
	selp.b16 	%rs377, %rs374, 1, %p236;
	selp.b16 	%rs391, %rs376, %rs377, %p235;
	selp.b64 	%rd427, %rd424, %rd426, %p236;
	selp.b64 	%rd440, %rd425, %rd427, %p235;
	bra.uni 	$L__BB6_125;
$L__BB6_43:
	// begin inline asm
	mov.u32 %r211, %laneid;
	// end inline asm
	and.b32  	%r232, %r1, 992;
	add.s32 	%r233, %r232, 32;
	setp.gt.u32 	%p147, %r233, %r44;
	not.b32 	%r234, %r232;
	add.s32 	%r235, %r44, %r234;
	selp.b32 	%r230, %r235, 31, %p147;
	cvt.u32.u16 	%r236, %rs391;
	and.b32  	%r213, %r236, 255;
	mov.b32 	%r229, 1;
	mov.b32 	%r231, -1;
	// begin inline asm
	shfl.sync.down.b32 %r212, %r213, %r229, %r230, %r231;
	// end inline asm
	// begin inline asm
	shfl.sync.down.b32 %r217, %r218, %r229, %r230, %r231;
	// end inline asm
	mov.b64 	{%r223, %r228}, %rd440;
	// begin inline asm
	shfl.sync.down.b32 %r222, %r223, %r229, %r230, %r231;
	// end inline asm
	// begin inline asm
	shfl.sync.down.b32 %r227, %r228, %r229, %r230, %r231;
	// end inline asm
	mov.b64 	%rd40, {%r222, %r227};
	cvt.u16.u32 	%rs31, %r212;
	setp.ge.s32 	%p148, %r211, %r230;
	@%p148 bra 	$L__BB6_47;
	and.b16  	%rs290, %rs391, 255;
	setp.eq.s16 	%p149, %rs290, 0;
	and.b16  	%rs291, %rs31, 255;
	setp.eq.s16 	%p150, %rs291, 0;
	or.pred  	%p151, %p149, %p150;
	@%p151 bra 	$L__BB6_46;
	min.s64 	%rd440, %rd40, %rd440;
	mov.b16 	%rs391, 1;
	bra.uni 	$L__BB6_47;
$L__BB6_46:
	setp.eq.s16 	%p152, %rs290, 0;
	selp.b16 	%rs391, %rs31, %rs391, %p152;
	selp.b64 	%rd440, %rd40, %rd440, %p152;
$L__BB6_47:
	cvt.u32.u16 	%r257, %rs391;
	and.b32  	%r238, %r257, 255;
	mov.b32 	%r254, 2;
	mov.b32 	%r256, -1;
	// begin inline asm
	shfl.sync.down.b32 %r237, %r238, %r254, %r230, %r256;
	// end inline asm
	// begin inline asm
	shfl.sync.down.b32 %r242, %r243, %r254, %r230, %r256;
	// end inline asm
	mov.b64 	{%r248, %r253}, %rd440;
	// begin inline asm
	shfl.sync.down.b32 %r247, %r248, %r254, %r230, %r256;
	// end inline asm
	// begin inline asm
	shfl.sync.down.b32 %r252, %r253, %r254, %r230, %r256;
	// end inline asm
	mov.b64 	%rd44, {%r247, %r252};
	cvt.u16.u32 	%rs34, %r237;
	add.s32 	%r258, %r211, 2;
	setp.gt.s32 	%p153, %r258, %r230;
	@%p153 bra 	$L__BB6_51;
	and.b16  	%rs294, %rs391, 255;
	setp.eq.s16 	%p154, %rs294, 0;
	and.b16  	%rs295, %rs34, 255;
	setp.eq.s16 	%p155, %rs295, 0;
	or.pred  	%p156, %p154, %p155;
	@%p156 bra 	$L__BB6_50;
	min.s64 	%rd440, %rd44, %rd440;
	mov.b16 	%rs391, 1;
	bra.uni 	$L__BB6_51;
$L__BB6_50:
	setp.eq.s16 	%p157, %rs294, 0;
	selp.b16 	%rs391, %rs34, %rs391, %p157;
	selp.b64 	%rd440, %rd44, %rd440, %p157;
$L__BB6_51:
	cvt.u32.u16 	%r279, %rs391;
	and.b32  	%r260, %r279, 255;
	mov.b32 	%r276, 4;
	mov.b32 	%r278, -1;
	// begin inline asm
	shfl.sync.down.b32 %r259, %r260, %r276, %r230, %r278;
	// end inline asm
	// begin inline asm
	shfl.sync.down.b32 %r264, %r265, %r276, %r230, %r278;
	// end inline asm
	mov.b64 	{%r270, %r275}, %rd440;
	// begin inline asm
	shfl.sync.down.b32 %r269, %r270, %r276, %r230, %r278;
	// end inline asm
	// begin inline asm
	shfl.sync.down.b32 %r274, %r275, %r276, %r230, %r278;
	// end inline asm
	mov.b64 	%rd48, {%r269, %r274};
	cvt.u16.u32 	%rs37, %r259;
	add.s32 	%r280, %r211, 4;
	setp.gt.s32 	%p158, %r280, %r230;
	@%p158 bra 	$L__BB6_55;
	and.b16  	%rs298, %rs391, 255;
	setp.eq.s16 	%p159, %rs298, 0;
	and.b16  	%rs299, %rs37, 255;
	setp.eq.s16 	%p160, %rs299, 0;
	or.pred  	%p161, %p159, %p160;
	@%p161 bra 	$L__BB6_54;
	min.s64 	%rd440, %rd48, %rd440;
	mov.b16 	%rs391, 1;
	bra.uni 	$L__BB6_55;
$L__BB6_54:
	setp.eq.s16 	%p162, %rs298, 0;
	selp.b16 	%rs391, %rs37, %rs391, %p162;
	selp.b64 	%rd440, %rd48, %rd440, %p162;
$L__BB6_55:
	cvt.u32.u16 	%r301, %rs391;
	and.b32  	%r282, %r301, 255;
	mov.b32 	%r298, 8;
	mov.b32 	%r300, -1;
	// begin inline asm
	shfl.sync.down.b32 %r281, %r282, %r298, %r230, %r300;
	// end inline asm
	// begin inline asm
	shfl.sync.down.b32 %r286, %r287, %r298, %r230, %r300;
	// end inline asm
	mov.b64 	{%r292, %r297}, %rd440;
	// begin inline asm
	shfl.sync.down.b32 %r291, %r292, %r298, %r230, %r300;
	// end inline asm
	// begin inline asm
	shfl.sync.down.b32 %r296, %r297, %r298, %r230, %r300;
	// end inline asm
	mov.b64 	%rd52, {%r291, %r296};
	cvt.u16.u32 	%rs40, %r281;
	add.s32 	%r302, %r211, 8;
	setp.gt.s32 	%p163, %r302, %r230;
	@%p163 bra 	$L__BB6_59;
	and.b16  	%rs302, %rs391, 255;
	setp.eq.s16 	%p164, %rs302, 0;
	and.b16  	%rs303, %rs40, 255;
	setp.eq.s16 	%p165, %rs303, 0;
	or.pred  	%p166, %p164, %p165;
	@%p166 bra 	$L__BB6_58;
	min.s64 	%rd440, %rd52, %rd440;
	mov.b16 	%rs391, 1;
	bra.uni 	$L__BB6_59;
$L__BB6_58:
	setp.eq.s16 	%p167, %rs302, 0;
	selp.b16 	%rs391, %rs40, %rs391, %p167;
	selp.b64 	%rd440, %rd52, %rd440, %p167;
$L__BB6_59:
	cvt.u32.u16 	%r323, %rs391;
	and.b32  	%r304, %r323, 255;
	mov.b32 	%r320, 16;
	mov.b32 	%r322, -1;
	// begin inline asm
	shfl.sync.down.b32 %r303, %r304, %r320, %r230, %r322;
	// end inline asm
	// begin inline asm
	shfl.sync.down.b32 %r308, %r309, %r320, %r230, %r322;
	// end inline asm
	mov.b64 	{%r314, %r319}, %rd440;
	// begin inline asm
	shfl.sync.down.b32 %r313, %r314, %r320, %r230, %r322;
	// end inline asm
	// begin inline asm
	shfl.sync.down.b32 %r318, %r319, %r320, %r230, %r322;
	// end inline asm
	mov.b64 	%rd56, {%r313, %r318};
	cvt.u16.u32 	%rs43, %r303;
	add.s32 	%r324, %r211, 16;
	setp.gt.s32 	%p168, %r324, %r230;
	@%p168 bra 	$L__BB6_63;
	and.b16  	%rs306, %rs391, 255;
	setp.eq.s16 	%p169, %rs306, 0;
	and.b16  	%rs307, %rs43, 255;
	setp.eq.s16 	%p170, %rs307, 0;
	or.pred  	%p171, %p169, %p170;
	@%p171 bra 	$L__BB6_62;
	min.s64 	%rd440, %rd56, %rd440;
	mov.b16 	%rs391, 1;
	bra.uni 	$L__BB6_63;
$L__BB6_62:
	setp.eq.s16 	%p172, %rs306, 0;
	selp.b16 	%rs391, %rs43, %rs391, %p172;
	selp.b64 	%rd440, %rd56, %rd440, %p172;
$L__BB6_63:
	setp.ne.s32 	%p173, %r211, 0;
	@%p173 bra 	$L__BB6_65;
	shr.u32 	%r325, %r1, 1;
	and.b32  	%r326, %r325, 496;
	mov.u32 	%r327, _ZZN3cub18CUB_300001_SM_10006detail6reduce28DeviceReduceSingleTileKernelINS2_10policy_hubIN4cuda3std3__45tupleIJblEEEjN6thrust24THRUST_300001_SM_1000_NS8cuda_cub9__find_if7functorIS9_EEE10Policy1000ENSB_12zip_iteratorINS8_IJNSD_26transform_input_iterator_tIbNSC_6detail35transform_pair_of_input_iterators_tIbNSB_10device_ptrIfEESN_12approx_equalEENS7_10__not_fn_tINS7_10__identityEEEEENSB_17counting_iteratorIlNSB_11use_defaultESV_SV_EEEEEEEPS9_jSF_S9_S9_SR_EEvT0_T1_T2_T3_T4_T6_E12temp_storage;
	add.s32 	%r328, %r327, %r326;
	st.shared.u8 	[%r328+8], %rs391;
	st.shared.u64 	[%r328+16], %rd440;
$L__BB6_65:
	bar.sync 	0;
	setp.ne.s32 	%p174, %r1, 0;
	@%p174 bra 	$L__BB6_125;
	setp.lt.u32 	%p175, %r44, 33;
	@%p175 bra 	$L__BB6_68;
	ld.shared.u8 	%rs310, [_ZZN3cub18CUB_300001_SM_10006detail6reduce28DeviceReduceSingleTileKernelINS2_10policy_hubIN4cuda3std3__45tupleIJblEEEjN6thrust24THRUST_300001_SM_1000_NS8cuda_cub9__find_if7functorIS9_EEE10Policy1000ENSB_12zip_iteratorINS8_IJNSD_26transform_input_iterator_tIbNSC_6detail35transform_pair_of_input_iterators_tIbNSB_10device_ptrIfEESN_12approx_equalEENS7_10__not_fn_tINS7_10__identityEEEEENSB_17counting_iteratorIlNSB_11use_defaultESV_SV_EEEEEEEPS9_jSF_S9_S9_SR_EEvT0_T1_T2_T3_T4_T6_E12temp_storage+24];
	ld.shared.u64 	%rd380, [_ZZN3cub18CUB_300001_SM_10006detail6reduce28DeviceReduceSingleTileKernelINS2_10policy_hubIN4cuda3std3__45tupleIJblEEEjN6thrust24THRUST_300001_SM_1000_NS8cuda_cub9__find_if7functorIS9_EEE10Policy1000ENSB_12zip_iteratorINS8_IJNSD_26transform_input_iterator_tIbNSC_6detail35transform_pair_of_input_iterators_tIbNSB_10device_ptrIfEESN_12approx_equalEENS7_10__not_fn_tINS7_10__identityEEEEENSB_17counting_iteratorIlNSB_11use_defaultESV_SV_EEEEEEEPS9_jSF_S9_S9_SR_EEvT0_T1_T2_T3_T4_T6_E12temp_storage+32];
	and.b16  	%rs311, %rs391, 255;
	setp.eq.s16 	%p176, %rs311, 0;
	setp.eq.s16 	%p177, %rs310, 0;
	min.s64 	%rd381, %rd380, %rd440;
	selp.b16 	%rs312, %rs391, 1, %p177;
	selp.b16 	%rs391, %rs310, %rs312, %p176;
	selp.b64 	%rd382, %rd440, %rd381, %p177;
	selp.b64 	%rd440, %rd380, %rd382, %p176;
$L__BB6_68:
	setp.lt.u32 	%p178, %r44, 65;
	@%p178 bra 	$L__BB6_70;
	ld.shared.u8 	%rs313, [_ZZN3cub18CUB_300001_SM_10006detail6reduce28DeviceReduceSingleTileKernelINS2_10policy_hubIN4cuda3std3__45tupleIJblEEEjN6thrust24THRUST_300001_SM_1000_NS8cuda_cub9__find_if7functorIS9_EEE10Policy1000ENSB_12zip_iteratorINS8_IJNSD_26transform_input_iterator_tIbNSC_6detail35transform_pair_of_input_iterators_tIbNSB_10device_ptrIfEESN_12approx_equalEENS7_10__not_fn_tINS7_10__identityEEEEENSB_17counting_iteratorIlNSB_11use_defaultESV_SV_EEEEEEEPS9_jSF_S9_S9_SR_EEvT0_T1_T2_T3_T4_T6_E12temp_storage+40];
	ld.shared.u64 	%rd383, [_ZZN3cub18CUB_300001_SM_10006detail6reduce28DeviceReduceSingleTileKernelINS2_10policy_hubIN4cuda3std3__45tupleIJblEEEjN6thrust24THRUST_300001_SM_1000_NS8cuda_cub9__find_if7functorIS9_EEE10Policy1000ENSB_12zip_iteratorINS8_IJNSD_26transform_input_iterator_tIbNSC_6detail35transform_pair_of_input_iterators_tIbNSB_10device_ptrIfEESN_12approx_equalEENS7_10__not_fn_tINS7_10__identityEEEEENSB_17counting_iteratorIlNSB_11use_defaultESV_SV_EEEEEEEPS9_jSF_S9_S9_SR_EEvT0_T1_T2_T3_T4_T6_E12temp_storage+48];
	and.b16  	%rs314, %rs391, 255;
	setp.eq.s16 	%p179, %rs314, 0;
	setp.eq.s16 	%p180, %rs313, 0;
	min.s64 	%rd384, %rd383, %rd440;
	selp.b16 	%rs315, %rs391, 1, %p180;
	selp.b16 	%rs391, %rs313, %rs315, %p179;
	selp.b64 	%rd385, %rd440, %rd384, %p180;
	selp.b64 	%rd440, %rd383, %rd385, %p179;
$L__BB6_70:
	setp.lt.u32 	%p181, %r44, 97;
	@%p181 bra 	$L__BB6_72;
	ld.shared.u8 	%rs316, [_ZZN3cub18CUB_300001_SM_10006detail6reduce28DeviceReduceSingleTileKernelINS2_10policy_hubIN4cuda3std3__45tupleIJblEEEjN6thrust24THRUST_300001_SM_1000_NS8cuda_cub9__find_if7functorIS9_EEE10Policy1000ENSB_12zip_iteratorINS8_IJNSD_26transform_input_iterator_tIbNSC_6detail35transform_pair_of_input_iterators_tIbNSB_10device_ptrIfEESN_12approx_equalEENS7_10__not_fn_tINS7_10__identityEEEEENSB_17counting_iteratorIlNSB_11use_defaultESV_SV_EEEEEEEPS9_jSF_S9_S9_SR_EEvT0_T1_T2_T3_T4_T6_E12temp_storage+56];
	ld.shared.u64 	%rd386, [_ZZN3cub18CUB_300001_SM_10006detail6reduce28DeviceReduceSingleTileKernelINS2_10policy_hubIN4cuda3std3__45tupleIJblEEEjN6thrust24THRUST_300001_SM_1000_NS8cuda_cub9__find_if7functorIS9_EEE10Policy1000ENSB_12zip_iteratorINS8_IJNSD_26transform_input_iterator_tIbNSC_6detail35transform_pair_of_input_iterators_tIbNSB_10device_ptrIfEESN_12approx_equalEENS7_10__not_fn_tINS7_10__identityEEEEENSB_17counting_iteratorIlNSB_11use_defaultESV_SV_EEEEEEEPS9_jSF_S9_S9_SR_EEvT0_T1_T2_T3_T4_T6_E12temp_storage+64];
	and.b16  	%rs317, %rs391, 255;
	setp.eq.s16 	%p182, %rs317, 0;
	setp.eq.s16 	%p183, %rs316, 0;
	min.s64 	%rd387, %rd386, %rd440;
	selp.b16 	%rs318, %rs391, 1, %p183;
	selp.b16 	%rs391, %rs316, %rs318, %p182;
	selp.b64 	%rd388, %rd440, %rd387, %p183;
	selp.b64 	%rd440, %rd386, %rd388, %p182;
$L__BB6_72:
	setp.lt.u32 	%p184, %r44, 129;
	@%p184 bra 	$L__BB6_74;
	ld.shared.u8 	%rs319, [_ZZN3cub18CUB_300001_SM_10006detail6reduce28DeviceReduceSingleTileKernelINS2_10policy_hubIN4cuda3std3__45tupleIJblEEEjN6thrust24THRUST_300001_SM_1000_NS8cuda_cub9__find_if7functorIS9_EEE10Policy1000ENSB_12zip_iteratorINS8_IJNSD_26transform_input_iterator_tIbNSC_6detail35transform_pair_of_input_iterators_tIbNSB_10device_ptrIfEESN_12approx_equalEENS7_10__not_fn_tINS7_10__identityEEEEENSB_17counting_iteratorIlNSB_11use_defaultESV_SV_EEEEEEEPS9_jSF_S9_S9_SR_EEvT0_T1_T2_T3_T4_T6_E12temp_storage+72];
	ld.shared.u64 	%rd389, [_ZZN3cub18CUB_300001_SM_10006detail6reduce28DeviceReduceSingleTileKernelINS2_10policy_hubIN4cuda3std3__45tupleIJblEEEjN6thrust24THRUST_300001_SM_1000_NS8cuda_cub9__find_if7functorIS9_EEE10Policy1000ENSB_12zip_iteratorINS8_IJNSD_26transform_input_iterator_tIbNSC_6detail35transform_pair_of_input_iterators_tIbNSB_10device_ptrIfEESN_12approx_equalEENS7_10__not_fn_tINS7_10__identityEEEEENSB_17counting_iteratorIlNSB_11use_defaultESV_SV_EEEEEEEPS9_jSF_S9_S9_SR_EEvT0_T1_T2_T3_T4_T6_E12temp_storage+80];
	and.b16  	%rs320, %rs391, 255;
	setp.eq.s16 	%p185, %rs320, 0;
	setp.eq.s16 	%p186, %rs319, 0;
	min.s64 	%rd390, %rd389, %rd440;
	selp.b16 	%rs321, %rs391, 1, %p186;
	selp.b16 	%rs391, %rs319, %rs321, %p185;
	selp.b64 	%rd391, %rd440, %rd390, %p186;
	selp.b64 	%rd440, %rd389, %rd391, %p185;
$L__BB6_74:
	setp.lt.u32 	%p187, %r44, 161;
	@%p187 bra 	$L__BB6_76;
	ld.shared.u8 	%rs322, [_ZZN3cub18CUB_300001_SM_10006detail6reduce28DeviceReduceSingleTileKernelINS2_10policy_hubIN4cuda3std3__45tupleIJblEEEjN6thrust24THRUST_300001_SM_1000_NS8cuda_cub9__find_if7functorIS9_EEE10Policy1000ENSB_12zip_iteratorINS8_IJNSD_26transform_input_iterator_tIbNSC_6detail35transform_pair_of_input_iterators_tIbNSB_10device_ptrIfEESN_12approx_equalEENS7_10__not_fn_tINS7_10__identityEEEEENSB_17counting_iteratorIlNSB_11use_defaultESV_SV_EEEEEEEPS9_jSF_S9_S9_SR_EEvT0_T1_T2_T3_T4_T6_E12temp_storage+88];
	ld.shared.u64 	%rd392, [_ZZN3cub18CUB_300001_SM_10006detail6reduce28DeviceReduceSingleTileKernelINS2_10policy_hubIN4cuda3std3__45tupleIJblEEEjN6thrust24THRUST_300001_SM_1000_NS8cuda_cub9__find_if7functorIS9_EEE10Policy1000ENSB_12zip_iteratorINS8_IJNSD_26transform_input_iterator_tIbNSC_6detail35transform_pair_of_input_iterators_tIbNSB_10device_ptrIfEESN_12approx_equalEENS7_10__not_fn_tINS7_10__identityEEEEENSB_17counting_iteratorIlNSB_11use_defaultESV_SV_EEEEEEEPS9_jSF_S9_S9_SR_EEvT0_T1_T2_T3_T4_T6_E12temp_storage+96];
	and.b16  	%rs323, %rs391, 255;
	setp.eq.s16 	%p188, %rs323, 0;
	setp.eq.s16 	%p189, %rs322, 0;
	min.s64 	%rd393, %rd392, %rd440;
	selp.b16 	%rs324, %rs391, 1, %p189;
	selp.b16 	%rs391, %rs322, %rs324, %p188;
	selp.b64 	%rd394, %rd440, %rd393, %p189;
	selp.b64 	%rd440, %rd392, %rd394, %p188;
$L__BB6_76:
	setp.lt.u32 	%p190, %r44, 193;
	@%p190 bra 	$L__BB6_78;
	ld.shared.u8 	%rs325, [_ZZN3cub18CUB_300001_SM_10006detail6reduce28DeviceReduceSingleTileKernelINS2_10policy_hubIN4cuda3std3__45tupleIJblEEEjN6thrust24THRUST_300001_SM_1000_NS8cuda_cub9__find_if7functorIS9_EEE10Policy1000ENSB_12zip_iteratorINS8_IJNSD_26transform_input_iterator_tIbNSC_6detail35transform_pair_of_input_iterators_tIbNSB_10device_ptrIfEESN_12approx_equalEENS7_10__not_fn_tINS7_10__identityEEEEENSB_17counting_iteratorIlNSB_11use_defaultESV_SV_EEEEEEEPS9_jSF_S9_S9_SR_EEvT0_T1_T2_T3_T4_T6_E12temp_storage+104];
	ld.shared.u64 	%rd395, [_ZZN3cub18CUB_300001_SM_10006detail6reduce28DeviceReduceSingleTileKernelINS2_10policy_hubIN4cuda3std3__45tupleIJblEEEjN6thrust24THRUST_300001_SM_1000_NS8cuda_cub9__find_if7functorIS9_EEE10Policy1000ENSB_12zip_iteratorINS8_IJNSD_26transform_input_iterator_tIbNSC_6detail35transform_pair_of_input_iterators_tIbNSB_10device_ptrIfEESN_12approx_equalEENS7_10__not_fn_tINS7_10__identityEEEEENSB_17counting_iteratorIlNSB_11use_defaultESV_SV_EEEEEEEPS9_jSF_S9_S9_SR_EEvT0_T1_T2_T3_T4_T6_E12temp_storage+112];
	and.b16  	%rs326, %rs391, 255;
	setp.eq.s16 	%p191, %rs326, 0;
	setp.eq.s16 	%p192, %rs325, 0;
	min.s64 	%rd396, %rd395, %rd440;
	selp.b16 	%rs327, %rs391, 1, %p192;
	selp.b16 	%rs391, %rs325, %rs327, %p191;
	selp.b64 	%rd397, %rd440, %rd396, %p192;
	selp.b64 	%rd440, %rd395, %rd397, %p191;
$L__BB6_78:
	setp.lt.u32 	%p193, %r44, 225;
	@%p193 bra 	$L__BB6_125;
	ld.shared.u8 	%rs328, [_ZZN3cub18CUB_300001_SM_10006detail6reduce28DeviceReduceSingleTileKernelINS2_10policy_hubIN4cuda3std3__45tupleIJblEEEjN6thrust24THRUST_300001_SM_1000_NS8cuda_cub9__find_if7functorIS9_EEE10Policy1000ENSB_12zip_iteratorINS8_IJNSD_26transform_input_iterator_tIbNSC_6detail35transform_pair_of_input_iterators_tIbNSB_10device_ptrIfEESN_12approx_equalEENS7_10__not_fn_tINS7_10__identityEEEEENSB_17counting_iteratorIlNSB_11use_defaultESV_SV_EEEEEEEPS9_jSF_S9_S9_SR_EEvT0_T1_T2_T3_T4_T6_E12temp_storage+120];
	ld.shared.u64 	%rd398, [_ZZN3cub18CUB_300001_SM_10006detail6reduce28DeviceReduceSingleTileKernelINS2_10policy_hubIN4cuda3std3__45tupleIJblEEEjN6thrust24THRUST_300001_SM_1000_NS8cuda_cub9__find_if7functorIS9_EEE10Policy1000ENSB_12zip_iteratorINS8_IJNSD_26transform_input_iterator_tIbNSC_6detail35transform_pair_of_input_iterators_tIbNSB_10device_ptrIfEESN_12approx_equalEENS7_10__not_fn_tINS7_10__identityEEEEENSB_17counting_iteratorIlNSB_11use_defaultESV_SV_EEEEEEEPS9_jSF_S9_S9_SR_EEvT0_T1_T2_T3_T4_T6_E12temp_storage+128];
	and.b16  	%rs329, %rs391, 255;
	setp.eq.s16 	%p194, %rs329, 0;
	setp.eq.s16 	%p195, %rs328, 0;
	min.s64 	%rd399, %rd398, %rd440;
	selp.b16 	%rs330, %rs391, 1, %p195;
	selp.b16 	%rs391, %rs328, %rs330, %p194;
	selp.b64 	%rd400, %rd440, %rd399, %p195;
	selp.b64 	%rd440, %rd398, %rd400, %p194;
	bra.uni 	$L__BB6_125;
$L__BB6_80:
	mov.u32 	%r20, %tid.x;
	cvt.u64.u32 	%rd73, %r20;
	mul.wide.u32 	%rd122, %r20, 4;
	add.s64 	%rd74, %rd2, %rd122;
	add.s64 	%rd75, %rd3, %rd122;
	ld.global.f32 	%f4, [%rd74];
	ld.global.f32 	%f5, [%rd75];
	sub.f32 	%f6, %f4, %f5;
	abs.f32 	%f7, %f6;
	cvt.f64.f32 	%fd2, %f7;
	setp.lt.f64 	%p3, %fd2, 0d3EB0C6F7A0B5ED8D;
	add.s32 	%r66, %r20, 256;
	cvt.u64.u32 	%rd123, %r66;
	ld.global.f32 	%f8, [%rd74+1024];
	ld.global.f32 	%f9, [%rd75+1024];
	sub.f32 	%f10, %f8, %f9;
	abs.f32 	%f11, %f10;
	cvt.f64.f32 	%fd3, %f11;
	setp.lt.f64 	%p4, %fd3, 0d3EB0C6F7A0B5ED8D;
	add.s32 	%r67, %r20, 512;
	cvt.u64.u32 	%rd124, %r67;
	add.s64 	%rd125, %rd119, %rd124;
	ld.global.f32 	%f12, [%rd74+2048];
	ld.global.f32 	%f13, [%rd75+2048];
	sub.f32 	%f14, %f12, %f13;
	abs.f32 	%f15, %f14;
	cvt.f64.f32 	%fd5, %f15;
	setp.lt.f64 	%p5, %fd5, 0d3EB0C6F7A0B5ED8D;
	add.s64 	%rd126, %rd125, 256;
	ld.global.f32 	%f16, [%rd74+3072];
	ld.global.f32 	%f17, [%rd75+3072];
	sub.f32 	%f18, %f16, %f17;
	abs.f32 	%f19, %f18;
	cvt.f64.f32 	%fd6, %f19;
	setp.geu.f64 	%p7, %fd6, 0d3EB0C6F7A0B5ED8D;
	and.pred  	%p9, %p3, %p4;
	selp.b64 	%rd127, %rd123, %rd73, %p3;
	add.s64 	%rd128, %rd119, %rd127;
	min.s64 	%rd129, %rd125, %rd128;
	and.pred  	%p10, %p9, %p5;
	selp.b64 	%rd130, %rd128, %rd129, %p5;
	selp.b64 	%rd131, %rd125, %rd130, %p9;
	min.s64 	%rd132, %rd126, %rd131;
	not.pred 	%p11, %p10;
	or.pred  	%p12, %p11, %p7;
	selp.u16 	%rs391, 1, 0, %p12;
	selp.b64 	%rd133, %rd132, %rd131, %p7;
	selp.b64 	%rd440, %rd126, %rd133, %p10;
	add.s32 	%r21, %r44, -1024;
	setp.lt.u32 	%p13, %r21, 1024;
	mov.b32 	%r448, 1024;
	@%p13 bra 	$L__BB6_88;
	mov.b32 	%r448, 1024;
$L__BB6_82:
	cvt.u64.u32 	%rd134, %r448;
	add.s64 	%rd135, %rd73, %rd134;
	mul.wide.u32 	%rd136, %r448, 4;
	add.s64 	%rd137, %rd74, %rd136;
	add.s64 	%rd138, %rd75, %rd136;
	add.s64 	%rd78, %rd135, %rd119;
	ld.global.f32 	%f20, [%rd137];
	ld.global.f32 	%f21, [%rd138];
	sub.f32 	%f22, %f20, %f21;
	abs.f32 	%f23, %f22;
	cvt.f64.f32 	%fd1, %f23;
	ld.global.f32 	%f24, [%rd137+1024];
	ld.global.f32 	%f25, [%rd138+1024];
	sub.f32 	%f26, %f24, %f25;
	abs.f32 	%f1, %f26;
	ld.global.f32 	%f27, [%rd137+2048];
	ld.global.f32 	%f28, [%rd138+2048];
	sub.f32 	%f29, %f27, %f28;
	abs.f32 	%f2, %f29;
	ld.global.f32 	%f30, [%rd137+3072];
	ld.global.f32 	%f31, [%rd138+3072];
	sub.f32 	%f32, %f30, %f31;
	abs.f32 	%f3, %f32;
	and.b16  	%rs111, %rs391, 255;
	setp.eq.s16 	%p14, %rs111, 0;
	@%p14 bra 	$L__BB6_85;
	setp.lt.f64 	%p15, %fd1, 0d3EB0C6F7A0B5ED8D;
	@%p15 bra 	$L__BB6_86;
	min.s64 	%rd440, %rd78, %rd440;
	mov.b16 	%rs391, 1;
	bra.uni 	$L__BB6_86;
$L__BB6_85:
	setp.geu.f64 	%p16, %fd1, 0d3EB0C6F7A0B5ED8D;
	selp.u16 	%rs391, 1, 0, %p16;
	mov.u64 	%rd440, %rd78;
$L__BB6_86:
	add.s64 	%rd139, %rd78, 256;
	cvt.f64.f32 	%fd7, %f1;
	add.s64 	%rd140, %rd78, 512;
	cvt.f64.f32 	%fd8, %f2;
	add.s64 	%rd141, %rd78, 768;
	cvt.f64.f32 	%fd9, %f3;
	setp.geu.f64 	%p17, %fd9, 0d3EB0C6F7A0B5ED8D;
	setp.geu.f64 	%p18, %fd8, 0d3EB0C6F7A0B5ED8D;
	setp.geu.f64 	%p19, %fd7, 0d3EB0C6F7A0B5ED8D;
	and.b16  	%rs113, %rs391, 255;
	setp.eq.s16 	%p20, %rs113, 0;
	min.s64 	%rd142, %rd139, %rd440;
	selp.b16 	%rs114, 1, %rs391, %p19;
	selp.u16 	%rs115, 1, 0, %p19;
	selp.b16 	%rs116, %rs115, %rs114, %p20;
	and.b16  	%rs117, %rs116, 255;
	selp.b64 	%rd143, %rd142, %rd440, %p19;
	selp.b64 	%rd144, %rd139, %rd143, %p20;
	setp.eq.s16 	%p21, %rs117, 0;
	min.s64 	%rd145, %rd140, %rd144;
	selp.b16 	%rs118, 1, %rs116, %p18;
	selp.u16 	%rs119, 1, 0, %p18;
	selp.b16 	%rs120, %rs119, %rs118, %p21;
	and.b16  	%rs121, %rs120, 255;
	selp.b64 	%rd146, %rd145, %rd144, %p18;
	selp.b64 	%rd147, %rd140, %rd146, %p21;
	setp.eq.s16 	%p22, %rs121, 0;
	min.s64 	%rd148, %rd141, %rd147;
	selp.b16 	%rs122, 1, %rs120, %p17;
	selp.u16 	%rs123, 1, 0, %p17;
	selp.b16 	%rs391, %rs123, %rs122, %p22;
	selp.b64 	%rd149, %rd148, %rd147, %p17;
	selp.b64 	%rd440, %rd141, %rd149, %p22;
	sub.s32 	%r69, %r44, %r448;
	setp.lt.u32 	%p23, %r69, 1024;
	@%p23 bra 	$L__BB6_101;
	add.s32 	%r448, %r448, 1024;
	setp.le.u32 	%p24, %r448, %r21;
	@%p24 bra 	$L__BB6_82;
$L__BB6_88:
	setp.le.u32 	%p25, %r44, %r448;
	sub.s32 	%r70, %r44, %r448;
	setp.ge.s32 	%p26, %r20, %r70;
	or.pred  	%p27, %p25, %p26;
	@%p27 bra 	$L__BB6_101;
	not.b32 	%r72, %r20;
	add.s32 	%r73, %r44, %r72;
	sub.s32 	%r25, %r73, %r448;
	shr.u32 	%r74, %r25, 8;
	add.s32 	%r26, %r74, 1;
	and.b32  	%r27, %r26, 7;
	setp.lt.u32 	%p28, %r25, 1792;
	mov.u32 	%r453, %r20;
	@%p28 bra 	$L__BB6_93;
	or.b32  	%r451, %r20, 1024;
	add.s32 	%r450, %r20, %r448;
	and.b32  	%r75, %r26, 33554424;
	neg.s32 	%r449, %r75;
$L__BB6_91:
	.pragma "nounroll";
	cvt.u64.u32 	%rd151, %r450;
	mul.wide.u32 	%rd152, %r450, 4;
	add.s64 	%rd153, %rd2, %rd152;
	add.s64 	%rd154, %rd3, %rd152;
	add.s64 	%rd155, %rd119, %rd151;
	ld.global.f32 	%f33, [%rd153];
	ld.global.f32 	%f34, [%rd154];
	sub.f32 	%f35, %f33, %f34;
	abs.f32 	%f36, %f35;
	cvt.f64.f32 	%fd10, %f36;
	setp.geu.f64 	%p29, %fd10, 0d3EB0C6F7A0B5ED8D;
	selp.u16 	%rs125, 1, 0, %p29;
	and.b16  	%rs126, %rs391, 255;
	setp.eq.s16 	%p30, %rs126, 0;
	min.s64 	%rd156, %rd155, %rd440;
	selp.b16 	%rs127, 1, %rs391, %p29;
	selp.b16 	%rs128, %rs125, %rs127, %p30;
	and.b16  	%rs129, %rs128, 255;
	selp.b64 	%rd157, %rd156, %rd440, %p29;
	selp.b64 	%rd158, %rd155, %rd157, %p30;
	add.s32 	%r76, %r450, 256;
	cvt.u64.u32 	%rd159, %r76;
	mul.wide.u32 	%rd160, %r76, 4;
	add.s64 	%rd161, %rd2, %rd160;
	add.s64 	%rd162, %rd3, %rd160;
	add.s64 	%rd163, %rd119, %rd159;
	ld.global.f32 	%f37, [%rd161];
	ld.global.f32 	%f38, [%rd162];
	sub.f32 	%f39, %f37, %f38;
	abs.f32 	%f40, %f39;
	cvt.f64.f32 	%fd11, %f40;
	setp.geu.f64 	%p31, %fd11, 0d3EB0C6F7A0B5ED8D;
	selp.u16 	%rs130, 1, 0, %p31;
	setp.eq.s16 	%p32, %rs129, 0;
	min.s64 	%rd164, %rd163, %rd158;
	selp.b16 	%rs131, 1, %rs128, %p31;
	selp.b16 	%rs132, %rs130, %rs131, %p32;
	and.b16  	%rs133, %rs132, 255;
	selp.b64 	%rd165, %rd164, %rd158, %p31;
	selp.b64 	%rd166, %rd163, %rd165, %p32;
	add.s32 	%r77, %r450, 512;
	cvt.u64.u32 	%rd167, %r77;
	mul.wide.u32 	%rd168, %r77, 4;
	add.s64 	%rd169, %rd2, %rd168;
	add.s64 	%rd170, %rd3, %rd168;
	add.s64 	%rd171, %rd119, %rd167;
	ld.global.f32 	%f41, [%rd169];
	ld.global.f32 	%f42, [%rd170];
	sub.f32 	%f43, %f41, %f42;
	abs.f32 	%f44, %f43;
	cvt.f64.f32 	%fd12, %f44;
	setp.geu.f64 	%p33, %fd12, 0d3EB0C6F7A0B5ED8D;
	selp.u16 	%rs134, 1, 0, %p33;
	setp.eq.s16 	%p34, %rs133, 0;
	min.s64 	%rd172, %rd171, %rd166;
	selp.b16 	%rs135, 1, %rs132, %p33;
	selp.b16 	%rs136, %rs134, %rs135, %p34;
	and.b16  	%rs137, %rs136, 255;
	selp.b64 	%rd173, %rd172, %rd166, %p33;
	selp.b64 	%rd174, %rd171, %rd173, %p34;
	add.s32 	%r78, %r450, 768;
	cvt.u64.u32 	%rd175, %r78;
	mul.wide.u32 	%rd176, %r78, 4;
	add.s64 	%rd177, %rd2, %rd176;
	add.s64 	%rd178, %rd3, %rd176;
	add.s64 	%rd179, %rd119, %rd175;
	ld.global.f32 	%f45, [%rd177];
	ld.global.f32 	%f46, [%rd178];
	sub.f32 	%f47, %f45, %f46;
	abs.f32 	%f48, %f47;
	cvt.f64.f32 	%fd13, %f48;
	setp.geu.f64 	%p35, %fd13, 0d3EB0C6F7A0B5ED8D;
	selp.u16 	%rs138, 1, 0, %p35;
	setp.eq.s16 	%p36, %rs137, 0;
	min.s64 	%rd180, %rd179, %rd174;
	selp.b16 	%rs139, 1, %rs136, %p35;
	selp.b16 	%rs140, %rs138, %rs139, %p36;
	and.b16  	%rs141, %rs140, 255;
	selp.b64 	%rd181, %rd180, %rd174, %p35;
	selp.b64 	%rd182, %rd179, %rd181, %p36;
	add.s32 	%r79, %r450, 1024;
	cvt.u64.u32 	%rd183, %r79;
	mul.wide.u32 	%rd184, %r79, 4;
	add.s64 	%rd185, %rd2, %rd184;
	add.s64 	%rd186, %rd3, %rd184;
	add.s64 	%rd187, %rd119, %rd183;
	ld.global.f32 	%f49, [%rd185];
	ld.global.f32 	%f50, [%rd186];
	sub.f32 	%f51, %f49, %f50;
	abs.f32 	%f52, %f51;
	cvt.f64.f32 	%fd14, %f52;
	setp.geu.f64 	%p37, %fd14, 0d3EB0C6F7A0B5ED8D;
	selp.u16 	%rs142, 1, 0, %p37;
	setp.eq.s16 	%p38, %rs141, 0;
	min.s64 	%rd188, %rd187, %rd182;
	selp.b16 	%rs143, 1, %rs140, %p37;
	selp.b16 	%rs144, %rs142, %rs143, %p38;
	and.b16  	%rs145, %rs144, 255;
	selp.b64 	%rd189, %rd188, %rd182, %p37;
	selp.b64 	%rd190, %rd187, %rd189, %p38;
	add.s32 	%r80, %r450, 1280;
	cvt.u64.u32 	%rd191, %r80;
	mul.wide.u32 	%rd192, %r80, 4;
	add.s64 	%rd193, %rd2, %rd192;
	add.s64 	%rd194, %rd3, %rd192;
	add.s64 	%rd195, %rd119, %rd191;
	ld.global.f32 	%f53, [%rd193];
	ld.global.f32 	%f54, [%rd194];
	sub.f32 	%f55, %f53, %f54;
	abs.f32 	%f56, %f55;
	cvt.f64.f32 	%fd15, %f56;
	setp.geu.f64 	%p39, %fd15, 0d3EB0C6F7A0B5ED8D;
	selp.u16 	%rs146, 1, 0, %p39;
	setp.eq.s16 	%p40, %rs145, 0;
	min.s64 	%rd196, %rd195, %rd190;
	selp.b16 	%rs147, 1, %rs144, %p39;
	selp.b16 	%rs148, %rs146, %rs147, %p40;
	and.b16  	%rs149, %rs148, 255;
	selp.b64 	%rd197, %rd196, %rd190, %p39;
	selp.b64 	%rd198, %rd195, %rd197, %p40;
	add.s32 	%r81, %r450, 1536;
	cvt.u64.u32 	%rd199, %r81;
	mul.wide.u32 	%rd200, %r81, 4;
	add.s64 	%rd201, %rd2, %rd200;
	add.s64 	%rd202, %rd3, %rd200;
	add.s64 	%rd203, %rd119, %rd199;
	ld.global.f32 	%f57, [%rd201];
	ld.global.f32 	%f58, [%rd202];
	sub.f32 	%f59, %f57, %f58;
	abs.f32 	%f60, %f59;
	cvt.f64.f32 	%fd16, %f60;
	setp.geu.f64 	%p41, %fd16, 0d3EB0C6F7A0B5ED8D;
	selp.u16 	%rs150, 1, 0, %p41;
	setp.eq.s16 	%p42, %rs149, 0;
	min.s64 	%rd204, %rd203, %rd198;
	selp.b16 	%rs151, 1, %rs148, %p41;
	selp.b16 	%rs152, %rs150, %rs151, %p42;
	and.b16  	%rs153, %rs152, 255;
	selp.b64 	%rd205, %rd204, %rd198, %p41;
	selp.b64 	%rd206, %rd203, %rd205, %p42;
	add.s32 	%r82, %r450, 1792;
	cvt.u64.u32 	%rd207, %r82;
	mul.wide.u32 	%rd208, %r82, 4;
	add.s64 	%rd209, %rd2, %rd208;
	add.s64 	%rd210, %rd3, %rd208;
	add.s64 	%rd211, %rd119, %rd207;
	ld.global.f32 	%f61, [%rd209];
	ld.global.f32 	%f62, [%rd210];
	sub.f32 	%f63, %f61, %f62;
	abs.f32 	%f64, %f63;
	cvt.f64.f32 	%fd17, %f64;
	setp.geu.f64 	%p43, %fd17, 0d3EB0C6F7A0B5ED8D;
	selp.u16 	%rs154, 1, 0, %p43;
	setp.eq.s16 	%p44, %rs153, 0;
	min.s64 	%rd212, %rd211, %rd206;
	selp.b16 	%rs155, 1, %rs152, %p43;
	selp.b16 	%rs391, %rs154, %rs155, %p44;
	selp.b64 	%rd213, %rd212, %rd206, %p43;
	selp.b64 	%rd440, %rd211, %rd213, %p44;
	add.s32 	%r451, %r451, 2048;
	add.s32 	%r450, %r450, 2048;
	add.s32 	%r449, %r449, 8;
	setp.ne.s32 	%p45, %r449, 0;
	@%p45 bra 	$L__BB6_91;
	add.s32 	%r453, %r451, -1024;
$L__BB6_93:
	setp.eq.s32 	%p46, %r27, 0;
	@%p46 bra 	$L__BB6_101;
	setp.lt.u32 	%p47, %r27, 4;
	@%p47 bra 	$L__BB6_96;
	add.s32 	%r83, %r453, %r448;
	cvt.u64.u32 	%rd215, %r83;
	mul.wide.u32 	%rd216, %r83, 4;
	add.s64 	%rd217, %rd2, %rd216;
	add.s64 	%rd218, %rd3, %rd216;
	add.s64 	%rd219, %rd119, %rd215;
	ld.global.f32 	%f65, [%rd217];
	ld.global.f32 	%f66, [%rd218];
	sub.f32 	%f67, %f65, %f66;
	abs.f32 	%f68, %f67;
	cvt.f64.f32 	%fd18, %f68;
	setp.geu.f64 	%p48, %fd18, 0d3EB0C6F7A0B5ED8D;
	selp.u16 	%rs157, 1, 0, %p48;
	and.b16  	%rs158, %rs391, 255;
	setp.eq.s16 	%p49, %rs158, 0;
	min.s64 	%rd220, %rd219, %rd440;
	selp.b16 	%rs159, 1, %rs391, %p48;
	selp.b16 	%rs160, %rs157, %rs159, %p49;
	and.b16  	%rs161, %rs160, 255;
	selp.b64 	%rd221, %rd220, %rd440, %p48;
	selp.b64 	%rd222, %rd219, %rd221, %p49;
	add.s32 	%r84, %r83, 256;
	cvt.u64.u32 	%rd223, %r84;
	mul.wide.u32 	%rd224, %r84, 4;
	add.s64 	%rd225, %rd2, %rd224;
	add.s64 	%rd226, %rd3, %rd224;
	add.s64 	%rd227, %rd119, %rd223;
	ld.global.f32 	%f69, [%rd225];
	ld.global.f32 	%f70, [%rd226];
	sub.f32 	%f71, %f69, %f70;
	abs.f32 	%f72, %f71;
	cvt.f64.f32 	%fd19, %f72;
	setp.geu.f64 	%p50, %fd19, 0d3EB0C6F7A0B5ED8D;
	selp.u16 	%rs162, 1, 0, %p50;
	setp.eq.s16 	%p51, %rs161, 0;
	min.s64 	%rd228, %rd227, %rd222;
	selp.b16 	%rs163, 1, %rs160, %p50;
	selp.b16 	%rs164, %rs162, %rs163, %p51;
	and.b16  	%rs165, %rs164, 255;
	selp.b64 	%rd229, %rd228, %rd222, %p50;
	selp.b64 	%rd230, %rd227, %rd229, %p51;
	add.s32 	%r85, %r83, 512;
	cvt.u64.u32 	%rd231, %r85;
	mul.wide.u32 	%rd232, %r85, 4;
	add.s64 	%rd233, %rd2, %rd232;
	add.s64 	%rd234, %rd3, %rd232;
	add.s64 	%rd235, %rd119, %rd231;
	ld.global.f32 	%f73, [%rd233];
	ld.global.f32 	%f74, [%rd234];
	sub.f32 	%f75, %f73, %f74;
	abs.f32 	%f76, %f75;
	cvt.f64.f32 	%fd20, %f76;
	setp.geu.f64 	%p52, %fd20, 0d3EB0C6F7A0B5ED8D;
	selp.u16 	%rs166, 1, 0, %p52;
	setp.eq.s16 	%p53, %rs165, 0;
	min.s64 	%rd236, %rd235, %rd230;
	selp.b16 	%rs167, 1, %rs164, %p52;
	selp.b16 	%rs168, %rs166, %rs167, %p53;
	and.b16  	%rs169, %rs168, 255;
	selp.b64 	%rd237, %rd236, %rd230, %p52;
	selp.b64 	%rd238, %rd235, %rd237, %p53;
	add.s32 	%r86, %r83, 768;
	cvt.u64.u32 	%rd239, %r86;
	mul.wide.u32 	%rd240, %r86, 4;
	add.s64 	%rd241, %rd2, %rd240;
	add.s64 	%rd242, %rd3, %rd240;
	add.s64 	%rd243, %rd119, %rd239;
	ld.global.f32 	%f77, [%rd241];
	ld.global.f32 	%f78, [%rd242];
	sub.f32 	%f79, %f77, %f78;
	abs.f32 	%f80, %f79;
	cvt.f64.f32 	%fd21, %f80;
	setp.geu.f64 	%p54, %fd21, 0d3EB0C6F7A0B5ED8D;
	selp.u16 	%rs170, 1, 0, %p54;
	setp.eq.s16 	%p55, %rs169, 0;
	min.s64 	%rd244, %rd243, %rd238;
	selp.b16 	%rs171, 1, %rs168, %p54;
	selp.b16 	%rs391, %rs170, %rs171, %p55;
	selp.b64 	%rd245, %rd244, %rd238, %p54;
	selp.b64 	%rd440, %rd243, %rd245, %p55;
	add.s32 	%r453, %r453, 1024;
$L__BB6_96:
	and.b32  	%r87, %r26, 3;
	setp.eq.s32 	%p56, %r87, 0;
	@%p56 bra 	$L__BB6_101;
	setp.eq.s32 	%p57, %r87, 1;
	@%p57 bra 	$L__BB6_99;
	add.s32 	%r88, %r453, %r448;
	cvt.u64.u32 	%rd247, %r88;
	mul.wide.u32 	%rd248, %r88, 4;
	add.s64 	%rd249, %rd2, %rd248;
	add.s64 	%rd250, %rd3, %rd248;
	add.s64 	%rd251, %rd119, %rd247;
	ld.global.f32 	%f81, [%rd249];
	ld.global.f32 	%f82, [%rd250];
	sub.f32 	%f83, %f81, %f82;
	abs.f32 	%f84, %f83;
	cvt.f64.f32 	%fd22, %f84;
	setp.geu.f64 	%p58, %fd22, 0d3EB0C6F7A0B5ED8D;
	selp.u16 	%rs173, 1, 0, %p58;
	and.b16  	%rs174, %rs391, 255;
	setp.eq.s16 	%p59, %rs174, 0;
	min.s64 	%rd252, %rd251, %rd440;
	selp.b16 	%rs175, 1, %rs391, %p58;
	selp.b16 	%rs176, %rs173, %rs175, %p59;
	and.b16  	%rs177, %rs176, 255;
	selp.b64 	%rd253, %rd252, %rd440, %p58;
	selp.b64 	%rd254, %rd251, %rd253, %p59;
	add.s32 	%r89, %r88, 256;
	cvt.u64.u32 	%rd255, %r89;
	mul.wide.u32 	%rd256, %r89, 4;
	add.s64 	%rd257, %rd2, %rd256;
	add.s64 	%rd258, %rd3, %rd256;
	add.s64 	%rd259, %rd119, %rd255;
	ld.global.f32 	%f85, [%rd257];
	ld.global.f32 	%f86, [%rd258];
	sub.f32 	%f87, %f85, %f86;
	abs.f32 	%f88, %f87;
	cvt.f64.f32 	%fd23, %f88;
	setp.geu.f64 	%p60, %fd23, 0d3EB0C6F7A0B5ED8D;
	selp.u16 	%rs178, 1, 0, %p60;
	setp.eq.s16 	%p61, %rs177, 0;
	min.s64 	%rd260, %rd259, %rd254;
	selp.b16 	%rs179, 1, %rs176, %p60;
	selp.b16 	%rs391, %rs178, %rs179, %p61;
	selp.b64 	%rd261, %rd260, %rd254, %p60;
	selp.b64 	%rd440, %rd259, %rd261, %p61;
	add.s32 	%r453, %r453, 512;
$L__BB6_99:
	and.b32  	%r90, %r25, 256;
	setp.ne.s32 	%p62, %r90, 0;
	@%p62 bra 	$L__BB6_101;
	add.s32 	%r91, %r453, %r448;
	cvt.u64.u32 	%rd262, %r91;
	mul.wide.u32 	%rd263, %r91, 4;
	add.s64 	%rd264, %rd2, %rd263;
	add.s64 	%rd265, %rd3, %rd263;
	add.s64 	%rd266, %rd119, %rd262;
	ld.global.f32 	%f89, [%rd264];
	ld.global.f32 	%f90, [%rd265];
	sub.f32 	%f91, %f89, %f90;
	abs.f32 	%f92, %f91;
	cvt.f64.f32 	%fd24, %f92;
	setp.geu.f64 	%p63, %fd24, 0d3EB0C6F7A0B5ED8D;
	selp.u16 	%rs180, 1, 0, %p63;
	and.b16  	%rs181, %rs391, 255;
	setp.eq.s16 	%p64, %rs181, 0;
	min.s64 	%rd267, %rd266, %rd440;
	selp.b16 	%rs182, 1, %rs391, %p63;
	selp.b16 	%rs391, %rs180, %rs182, %p64;
	selp.b64 	%rd268, %rd267, %rd440, %p63;
	selp.b64 	%rd440, %rd266, %rd268, %p64;
$L__BB6_101:
	// begin inline asm
	mov.u32 %r92, %laneid;
	// end inline asm
	cvt.u32.u16 	%r113, %rs391;
	and.b32  	%r94, %r113, 255;
	mov.b32 	%r110, 1;
	mov.b32 	%r111, 31;
	mov.b32 	%r112, -1;
	// begin inline asm
	shfl.sync.down.b32 %r93, %r94, %r110, %r111, %r112;
	// end inline asm
	// begin inline asm
	shfl.sync.down.b32 %r98, %r99, %r110, %r111, %r112;
	// end inline asm
	mov.b64 	{%r104, %r109}, %rd440;
	// begin inline asm
	shfl.sync.down.b32 %r103, %r104, %r110, %r111, %r112;
	// end inline asm
	// begin inline asm
	shfl.sync.down.b32 %r108, %r109, %r110, %r111, %r112;
	// end inline asm
	mov.b64 	%rd95, {%r103, %r108};
	cvt.u16.u32 	%rs77, %r93;
	setp.gt.s32 	%p65, %r92, 30;
	@%p65 bra 	$L__BB6_105;
	and.b16  	%rs183, %rs391, 255;
	setp.eq.s16 	%p66, %rs183, 0;
	and.b16  	%rs184, %rs77, 255;
	setp.eq.s16 	%p67, %rs184, 0;
	or.pred  	%p68, %p66, %p67;
	@%p68 bra 	$L__BB6_104;
	min.s64 	%rd440, %rd95, %rd440;
	mov.b16 	%rs391, 1;
	bra.uni 	$L__BB6_105;
$L__BB6_104:
	setp.eq.s16 	%p69, %rs183, 0;
	selp.b16 	%rs391, %rs77, %rs391, %p69;
	selp.b64 	%rd440, %rd95, %rd440, %p69;
$L__BB6_105:
	cvt.u32.u16 	%r134, %rs391;
	and.b32  	%r115, %r134, 255;
	mov.b32 	%r131, 2;
	mov.b32 	%r132, 31;
	mov.b32 	%r133, -1;
	// begin inline asm
	shfl.sync.down.b32 %r114, %r115, %r131, %r132, %r133;
	// end inline asm
	// begin inline asm
	shfl.sync.down.b32 %r119, %r120, %r131, %r132, %r133;
	// end inline asm
	mov.b64 	{%r125, %r130}, %rd440;
	// begin inline asm
	shfl.sync.down.b32 %r124, %r125, %r131, %r132, %r133;
	// end inline asm
	// begin inline asm
	shfl.sync.down.b32 %r129, %r130, %r131, %r132, %r133;
	// end inline asm
	mov.b64 	%rd99, {%r124, %r129};
	cvt.u16.u32 	%rs80, %r114;
	setp.gt.s32 	%p70, %r92, 29;
	@%p70 bra 	$L__BB6_109;
	and.b16  	%rs187, %rs391, 255;
	setp.eq.s16 	%p71, %rs187, 0;
	and.b16  	%rs188, %rs80, 255;
	setp.eq.s16 	%p72, %rs188, 0;
	or.pred  	%p73, %p71, %p72;
	@%p73 bra 	$L__BB6_108;
	min.s64 	%rd440, %rd99, %rd440;
	mov.b16 	%rs391, 1;
	bra.uni 	$L__BB6_109;
$L__BB6_108:
	setp.eq.s16 	%p74, %rs187, 0;
	selp.b16 	%rs391, %rs80, %rs391, %p74;
	selp.b64 	%rd440, %rd99, %rd440, %p74;
$L__BB6_109:
	cvt.u32.u16 	%r155, %rs391;
	and.b32  	%r136, %r155, 255;
	mov.b32 	%r152, 4;
	mov.b32 	%r153, 31;
	mov.b32 	%r154, -1;
	// begin inline asm
	shfl.sync.down.b32 %r135, %r136, %r152, %r153, %r154;
	// end inline asm
	// begin inline asm
	shfl.sync.down.b32 %r140, %r141, %r152, %r153, %r154;
	// end inline asm
	mov.b64 	{%r146, %r151}, %rd440;
	// begin inline asm
	shfl.sync.down.b32 %r145, %r146, %r152, %r153, %r154;
	// end inline asm
	// begin inline asm
	shfl.sync.down.b32 %r150, %r151, %r152, %r153, %r154;
	// end inline asm
	mov.b64 	%rd103, {%r145, %r150};
	cvt.u16.u32 	%rs83, %r135;
	setp.gt.s32 	%p75, %r92, 27;
	@%p75 bra 	$L__BB6_113;
	and.b16  	%rs191, %rs391, 255;
	setp.eq.s16 	%p76, %rs191, 0;
	and.b16  	%rs192, %rs83, 255;
	setp.eq.s16 	%p77, %rs192, 0;
	or.pred  	%p78, %p76, %p77;
	@%p78 bra 	$L__BB6_112;
	min.s64 	%rd440, %rd103, %rd440;
	mov.b16 	%rs391, 1;
	bra.uni 	$L__BB6_113;
$L__BB6_112:
	setp.eq.s16 	%p79, %rs191, 0;
	selp.b16 	%rs391, %rs83, %rs391, %p79;
	selp.b64 	%rd440, %rd103, %rd440, %p79;
$L__BB6_113:
	cvt.u32.u16 	%r176, %rs391;
	and.b32  	%r157, %r176, 255;
	mov.b32 	%r173, 8;
	mov.b32 	%r174, 31;
	mov.b32 	%r175, -1;
	// begin inline asm
	shfl.sync.down.b32 %r156, %r157, %r173, %r174, %r175;
	// end inline asm
	// begin inline asm
	shfl.sync.down.b32 %r161, %r162, %r173, %r174, %r175;
	// end inline asm
	mov.b64 	{%r167, %r172}, %rd440;
	// begin inline asm
	shfl.sync.down.b32 %r166, %r167, %r173, %r174, %r175;
	// end inline asm
	// begin inline asm
	shfl.sync.down.b32 %r171, %r172, %r173, %r174, %r175;
	// end inline asm
	mov.b64 	%rd107, {%r166, %r171};
	cvt.u16.u32 	%rs86, %r156;
	setp.gt.s32 	%p80, %r92, 23;
	@%p80 bra 	$L__BB6_117;
	and.b16  	%rs195, %rs391, 255;
	setp.eq.s16 	%p81, %rs195, 0;
	and.b16  	%rs196, %rs86, 255;
	setp.eq.s16 	%p82, %rs196, 0;
	or.pred  	%p83, %p81, %p82;
	@%p83 bra 	$L__BB6_116;
	min.s64 	%rd440, %rd107, %rd440;
	mov.b16 	%rs391, 1;
	bra.uni 	$L__BB6_117;
$L__BB6_116:
	setp.eq.s16 	%p84, %rs195, 0;
	selp.b16 	%rs391, %rs86, %rs391, %p84;
	selp.b64 	%rd440, %rd107, %rd440, %p84;
$L__BB6_117:
	cvt.u32.u16 	%r197, %rs391;
	and.b32  	%r178, %r197, 255;
	mov.b32 	%r194, 16;
	mov.b32 	%r195, 31;
	mov.b32 	%r196, -1;
	// begin inline asm
	shfl.sync.down.b32 %r177, %r178, %r194, %r195, %r196;
	// end inline asm
	// begin inline asm
	shfl.sync.down.b32 %r182, %r183, %r194, %r195, %r196;
	// end inline asm
	mov.b64 	{%r188, %r193}, %rd440;
	// begin inline asm
	shfl.sync.down.b32 %r187, %r188, %r194, %r195, %r196;
	// end inline asm
	// begin inline asm
	shfl.sync.down.b32 %r192, %r193, %r194, %r195, %r196;
	// end inline asm
	mov.b64 	%rd111, {%r187, %r192};
	cvt.u16.u32 	%rs89, %r177;
	setp.gt.s32 	%p85, %r92, 15;
	@%p85 bra 	$L__BB6_121;
	and.b16  	%rs199, %rs391, 255;
	setp.eq.s16 	%p86, %rs199, 0;
	and.b16  	%rs200, %rs89, 255;
	setp.eq.s16 	%p87, %rs200, 0;
	or.pred  	%p88, %p86, %p87;
	@%p88 bra 	$L__BB6_120;
	min.s64 	%rd440, %rd111, %rd440;
	mov.b16 	%rs391, 1;
	bra.uni 	$L__BB6_121;
$L__BB6_120:
	setp.eq.s16 	%p89, %rs199, 0;
	selp.b16 	%rs391, %rs89, %rs391, %p89;
	selp.b64 	%rd440, %rd111, %rd440, %p89;
$L__BB6_121:
	setp.ne.s32 	%p90, %r92, 0;
	@%p90 bra 	$L__BB6_123;
	shr.u32 	%r198, %r20, 1;
	and.b32  	%r199, %r198, 496;
	mov.u32 	%r200, _ZZN3cub18CUB_300001_SM_10006detail6reduce28DeviceReduceSingleTileKernelINS2_10policy_hubIN4cuda3std3__45tupleIJblEEEjN6thrust24THRUST_300001_SM_1000_NS8cuda_cub9__find_if7functorIS9_EEE10Policy1000ENSB_12zip_iteratorINS8_IJNSD_26transform_input_iterator_tIbNSC_6detail35transform_pair_of_input_iterators_tIbNSB_10device_ptrIfEESN_12approx_equalEENS7_10__not_fn_tINS7_10__identityEEEEENSB_17counting_iteratorIlNSB_11use_defaultESV_SV_EEEEEEEPS9_jSF_S9_S9_SR_EEvT0_T1_T2_T3_T4_T6_E12temp_storage;
	add.s32 	%r201, %r200, %r199;
	st.shared.u8 	[%r201+8], %rs391;
	st.shared.u64 	[%r201+16], %rd440;
$L__BB6_123:
	bar.sync 	0;
	setp.ne.s32 	%p91, %r20, 0;
	@%p91 bra 	$L__BB6_125;
	ld.shared.u8 	%rs203, [_ZZN3cub18CUB_300001_SM_10006detail6reduce28DeviceReduceSingleTileKernelINS2_10policy_hubIN4cuda3std3__45tupleIJblEEEjN6thrust24THRUST_300001_SM_1000_NS8cuda_cub9__find_if7functorIS9_EEE10Policy1000ENSB_12zip_iteratorINS8_IJNSD_26transform_input_iterator_tIbNSC_6detail35transform_pair_of_input_iterators_tIbNSB_10device_ptrIfEESN_12approx_equalEENS7_10__not_fn_tINS7_10__identityEEEEENSB_17counting_iteratorIlNSB_11use_defaultESV_SV_EEEEEEEPS9_jSF_S9_S9_SR_EEvT0_T1_T2_T3_T4_T6_E12temp_storage+24];
	ld.shared.u64 	%rd269, [_ZZN3cub18CUB_300001_SM_10006detail6reduce28DeviceReduceSingleTileKernelINS2_10policy_hubIN4cuda3std3__45tupleIJblEEEjN6thrust24THRUST_300001_SM_1000_NS8cuda_cub9__find_if7functorIS9_EEE10Policy1000ENSB_12zip_iteratorINS8_IJNSD_26transform_input_iterator_tIbNSC_6detail35transform_pair_of_input_iterators_tIbNSB_10device_ptrIfEESN_12approx_equalEENS7_10__not_fn_tINS7_10__identityEEEEENSB_17counting_iteratorIlNSB_11use_defaultESV_SV_EEEEEEEPS9_jSF_S9_S9_SR_EEvT0_T1_T2_T3_T4_T6_E12temp_storage+32];
	and.b16  	%rs204, %rs391, 255;
	setp.eq.s16 	%p92, %rs204, 0;
	setp.eq.s16 	%p93, %rs203, 0;
	min.s64 	%rd270, %rd269, %rd440;
	selp.b16 	%rs205, %rs391, 1, %p93;
	selp.b16 	%rs206, %rs203, %rs205, %p92;
	and.b16  	%rs207, %rs206, 255;
	selp.b64 	%rd271, %rd440, %rd270, %p93;
	selp.b64 	%rd272, %rd269, %rd271, %p92;
	ld.shared.u8 	%rs208, [_ZZN3cub18CUB_300001_SM_10006detail6reduce28DeviceReduceSingleTileKernelINS2_10policy_hubIN4cuda3std3__45tupleIJblEEEjN6thrust24THRUST_300001_SM_1000_NS8cuda_cub9__find_if7functorIS9_EEE10Policy1000ENSB_12zip_iteratorINS8_IJNSD_26transform_input_iterator_tIbNSC_6detail35transform_pair_of_input_iterators_tIbNSB_10device_ptrIfEESN_12approx_equalEENS7_10__not_fn_tINS7_10__identityEEEEENSB_17counting_iteratorIlNSB_11use_defaultESV_SV_EEEEEEEPS9_jSF_S9_S9_SR_EEvT0_T1_T2_T3_T4_T6_E12temp_storage+40];
	ld.shared.u64 	%rd273, [_ZZN3cub18CUB_300001_SM_10006detail6reduce28DeviceReduceSingleTileKernelINS2_10policy_hubIN4cuda3std3__45tupleIJblEEEjN6thrust24THRUST_300001_SM_1000_NS8cuda_cub9__find_if7functorIS9_EEE10Policy1000ENSB_12zip_iteratorINS8_IJNSD_26transform_input_iterator_tIbNSC_6detail35transform_pair_of_input_iterators_tIbNSB_10device_ptrIfEESN_12approx_equalEENS7_10__not_fn_tINS7_10__identityEEEEENSB_17counting_iteratorIlNSB_11use_defaultESV_SV_EEEEEEEPS9_jSF_S9_S9_SR_EEvT0_T1_T2_T3_T4_T6_E12temp_storage+48];
	setp.eq.s16 	%p94, %rs207, 0;
	setp.eq.s16 	%p95, %rs208, 0;
	min.s64 	%rd274, %rd273, %rd272;
	selp.b16 	%rs209, %rs206, 1, %p95;
	selp.b16 	%rs210, %rs208, %rs209, %p94;
	and.b16  	%rs211, %rs210, 255;
	selp.b64 	%rd275, %rd272, %rd274, %p95;
	selp.b64 	%rd276, %rd273, %rd275, %p94;
	ld.shared.u8 	%rs212, [_ZZN3cub18CUB_300001_SM_10006detail6reduce28DeviceReduceSingleTileKernelINS2_10policy_hubIN4cuda3std3__45tupleIJblEEEjN6thrust24THRUST_300001_SM_1000_NS8cuda_cub9__find_if7functorIS9_EEE10Policy1000ENSB_12zip_iteratorINS8_IJNSD_26transform_input_iterator_tIbNSC_6detail35transform_pair_of_input_iterators_tIbNSB_10device_ptrIfEESN_12approx_equalEENS7_10__not_fn_tINS7_10__identityEEEEENSB_17counting_iteratorIlNSB_11use_defaultESV_SV_EEEEEEEPS9_jSF_S9_S9_SR_EEvT0_T1_T2_T3_T4_T6_E12temp_storage+56];
	ld.shared.u64 	%rd277, [_ZZN3cub18CUB_300001_SM_10006detail6reduce28DeviceReduceSingleTileKernelINS2_10policy_hubIN4cuda3std3__45tupleIJblEEEjN6thrust24THRUST_300001_SM_1000_NS8cuda_cub9__find_if7functorIS9_EEE10Policy1000ENSB_12zip_iteratorINS8_IJNSD_26transform_input_iterator_tIbNSC_6detail35transform_pair_of_input_iterators_tIbNSB_10device_ptrIfEESN_12approx_equalEENS7_10__not_fn_tINS7_10__identityEEEEENSB_17counting_iteratorIlNSB_11use_defaultESV_SV_EEEEEEEPS9_jSF_S9_S9_SR_EEvT0_T1_T2_T3_T4_T6_E12temp_storage+64];
	setp.eq.s16 	%p96, %rs211, 0;
	setp.eq.s16 	%p97, %rs212, 0;
	min.s64 	%rd278, %rd277, %rd276;
	selp.b16 	%rs213, %rs210, 1, %p97;
	selp.b16 	%rs214, %rs212, %rs213, %p96;
	and.b16  	%rs215, %rs214, 255;
	selp.b64 	%rd279, %rd276, %rd278, %p97;
	selp.b64 	%rd280, %rd277, %rd279, %p96;
	ld.shared.u8 	%rs216, [_ZZN3cub18CUB_300001_SM_10006detail6reduce28DeviceReduceSingleTileKernelINS2_10policy_hubIN4cuda3std3__45tupleIJblEEEjN6thrust24THRUST_300001_SM_1000_NS8cuda_cub9__find_if7functorIS9_EEE10Policy1000ENSB_12zip_iteratorINS8_IJNSD_26transform_input_iterator_tIbNSC_6detail35transform_pair_of_input_iterators_tIbNSB_10device_ptrIfEESN_12approx_equalEENS7_10__not_fn_tINS7_10__identityEEEEENSB_17counting_iteratorIlNSB_11use_defaultESV_SV_EEEEEEEPS9_jSF_S9_S9_SR_EEvT0_T1_T2_T3_T4_T6_E12temp_storage+72];
	ld.shared.u64 	%rd281, [_ZZN3cub18CUB_300001_SM_10006detail6reduce28DeviceReduceSingleTileKernelINS2_10policy_hubIN4cuda3std3__45tupleIJblEEEjN6thrust24THRUST_300001_SM_1000_NS8cuda_cub9__find_if7functorIS9_EEE10Policy1000ENSB_12zip_iteratorINS8_IJNSD_26transform_input_iterator_tIbNSC_6detail35transform_pair_of_input_iterators_tIbNSB_10device_ptrIfEESN_12approx_equalEENS7_10__not_fn_tINS7_10__identityEEEEENSB_17counting_iteratorIlNSB_11use_defaultESV_SV_EEEEEEEPS9_jSF_S9_S9_SR_EEvT0_T1_T2_T3_T4_T6_E12temp_storage+80];
	setp.eq.s16 	%p98, %rs215, 0;
	setp.eq.s16 	%p99, %rs216, 0;
	min.s64 	%rd282, %rd281, %rd280;
	selp.b16 	%rs217, %rs214, 1, %p99;
	selp.b16 	%rs218, %rs216, %rs217, %p98;
	and.b16  	%rs219, %rs218, 255;
	selp.b64 	%rd283, %rd280, %rd282, %p99;
	selp.b64 	%rd284, %rd281, %rd283, %p98;
	ld.shared.u8 	%rs220, [_ZZN3cub18CUB_300001_SM_10006detail6reduce28DeviceReduceSingleTileKernelINS2_10policy_hubIN4cuda3std3__45tupleIJblEEEjN6thrust24THRUST_300001_SM_1000_NS8cuda_cub9__find_if7functorIS9_EEE10Policy1000ENSB_12zip_iteratorINS8_IJNSD_26transform_input_iterator_tIbNSC_6detail35transform_pair_of_input_iterators_tIbNSB_10device_ptrIfEESN_12approx_equalEENS7_10__not_fn_tINS7_10__identityEEEEENSB_17counting_iteratorIlNSB_11use_defaultESV_SV_EEEEEEEPS9_jSF_S9_S9_SR_EEvT0_T1_T2_T3_T4_T6_E12temp_storage+88];
	ld.shared.u64 	%rd285, [_ZZN3cub18CUB_300001_SM_10006detail6reduce28DeviceReduceSingleTileKernelINS2_10policy_hubIN4cuda3std3__45tupleIJblEEEjN6thrust24THRUST_300001_SM_1000_NS8cuda_cub9__find_if7functorIS9_EEE10Policy1000ENSB_12zip_iteratorINS8_IJNSD_26transform_input_iterator_tIbNSC_6detail35transform_pair_of_input_iterators_tIbNSB_10device_ptrIfEESN_12approx_equalEENS7_10__not_fn_tINS7_10__identityEEEEENSB_17counting_iteratorIlNSB_11use_defaultESV_SV_EEEEEEEPS9_jSF_S9_S9_SR_EEvT0_T1_T2_T3_T4_T6_E12temp_storage+96];
	setp.eq.s16 	%p100, %rs219, 0;
	setp.eq.s16 	%p101, %rs220, 0;
	min.s64 	%rd286, %rd285, %rd284;
	selp.b16 	%rs221, %rs218, 1, %p101;
	selp.b16 	%rs222, %rs220, %rs221, %p100;
	and.b16  	%rs223, %rs222, 255;
	selp.b64 	%rd287, %rd284, %rd286, %p101;
	selp.b64 	%rd288, %rd285, %rd287, %p100;
	ld.shared.u8 	%rs224, [_ZZN3cub18CUB_300001_SM_10006detail6reduce28DeviceReduceSingleTileKernelINS2_10policy_hubIN4cuda3std3__45tupleIJblEEEjN6thrust24THRUST_300001_SM_1000_NS8cuda_cub9__find_if7functorIS9_EEE10Policy1000ENSB_12zip_iteratorINS8_IJNSD_26transform_input_iterator_tIbNSC_6detail35transform_pair_of_input_iterators_tIbNSB_10device_ptrIfEESN_12approx_equalEENS7_10__not_fn_tINS7_10__identityEEEEENSB_17counting_iteratorIlNSB_11use_defaultESV_SV_EEEEEEEPS9_jSF_S9_S9_SR_EEvT0_T1_T2_T3_T4_T6_E12temp_storage+104];
	ld.shared.u64 	%rd289, [_ZZN3cub18CUB_300001_SM_10006detail6reduce28DeviceReduceSingleTileKernelINS2_10policy_hubIN4cuda3std3__45tupleIJblEEEjN6thrust24THRUST_300001_SM_1000_NS8cuda_cub9__find_if7functorIS9_EEE10Policy1000ENSB_12zip_iteratorINS8_IJNSD_26transform_input_iterator_tIbNSC_6detail35transform_pair_of_input_iterators_tIbNSB_10device_ptrIfEESN_12approx_equalEENS7_10__not_fn_tINS7_10__identityEEEEENSB_17counting_iteratorIlNSB_11use_defaultESV_SV_EEEEEEEPS9_jSF_S9_S9_SR_EEvT0_T1_T2_T3_T4_T6_E12temp_storage+112];
	setp.eq.s16 	%p102, %rs223, 0;
	setp.eq.s16 	%p103, %rs224, 0;
	min.s64 	%rd290, %rd289, %rd288;
	selp.b16 	%rs225, %rs222, 1, %p103;
	selp.b16 	%rs226, %rs224, %rs225, %p102;
	and.b16  	%rs227, %rs226, 255;
	selp.b64 	%rd291, %rd288, %rd290, %p103;
	selp.b64 	%rd292, %rd289, %rd291, %p102;
	ld.shared.u8 	%rs228, [_ZZN3cub18CUB_300001_SM_10006detail6reduce28DeviceReduceSingleTileKernelINS2_10policy_hubIN4cuda3std3__45tupleIJblEEEjN6thrust24THRUST_300001_SM_1000_NS8cuda_cub9__find_if7functorIS9_EEE10Policy1000ENSB_12zip_iteratorINS8_IJNSD_26transform_input_iterator_tIbNSC_6detail35transform_pair_of_input_iterators_tIbNSB_10device_ptrIfEESN_12approx_equalEENS7_10__not_fn_tINS7_10__identityEEEEENSB_17counting_iteratorIlNSB_11use_defaultESV_SV_EEEEEEEPS9_jSF_S9_S9_SR_EEvT0_T1_T2_T3_T4_T6_E12temp_storage+120];
	ld.shared.u64 	%rd293, [_ZZN3cub18CUB_300001_SM_10006detail6reduce28DeviceReduceSingleTileKernelINS2_10policy_hubIN4cuda3std3__45tupleIJblEEEjN6thrust24THRUST_300001_SM_1000_NS8cuda_cub9__find_if7functorIS9_EEE10Policy1000ENSB_12zip_iteratorINS8_IJNSD_26transform_input_iterator_tIbNSC_6detail35transform_pair_of_input_iterators_tIbNSB_10device_ptrIfEESN_12approx_equalEENS7_10__not_fn_tINS7_10__identityEEEEENSB_17counting_iteratorIlNSB_11use_defaultESV_SV_EEEEEEEPS9_jSF_S9_S9_SR_EEvT0_T1_T2_T3_T4_T6_E12temp_storage+128];
	setp.eq.s16 	%p104, %rs227, 0;
	setp.eq.s16 	%p105, %rs228, 0;
	min.s64 	%rd294, %rd293, %rd292;
	selp.b16 	%rs229, %rs226, 1, %p105;
	selp.b16 	%rs391, %rs228, %rs229, %p104;
	selp.b64 	%rd295, %rd292, %rd294, %p105;
	selp.b64 	%rd440, %rd293, %rd295, %p104;
$L__BB6_125:
	mov.u32 	%r439, %tid.x;
	setp.ne.s32 	%p237, %r439, 0;
	@%p237 bra 	$L__BB6_127;
	setp.eq.s16 	%p238, %rs110, 0;
	and.b16  	%rs379, %rs391, 255;
	setp.eq.s16 	%p239, %rs379, 0;
	min.s64 	%rd428, %rd440, %rd120;
	selp.b16 	%rs380, %rs110, 1, %p239;
	selp.b16 	%rs381, %rs391, %rs380, %p238;
	selp.b64 	%rd429, %rd120, %rd428, %p239;
	selp.b64 	%rd430, %rd440, %rd429, %p238;
	st.global.u8 	[%rd1], %rs381;
	st.global.u64 	[%rd1+8], %rd430;
$L__BB6_127:
	ret;

}
	// .globl	_ZN3cub18CUB_300001_SM_10006detail6reduce18DeviceReduceKernelINS2_10policy_hubIN4cuda3std3__45tupleIJblEEEjN6thrust24THRUST_300001_SM_1000_NS8cuda_cub9__find_if7functorIS9_EEE10Policy1000ENSB_12zip_iteratorINS8_IJNSD_26transform_input_iterator_tIbNSC_6detail35transform_pair_of_input_iterators_tIbNSB_10device_ptrIfEESN_12approx_equalEENS7_10__not_fn_tINS7_10__identityEEEEENSB_17counting_iteratorIlNSB_11use_defaultESV_SV_EEEEEEEjSF_S9_SR_EEvT0_PT3_T1_NS0_13GridEvenShareIS12_EET2_T4_
.visible .entry _ZN3cub18CUB_300001_SM_10006detail6reduce18DeviceReduceKernelINS2_10policy_hubIN4cuda3std3__45tupleIJblEEEjN6thrust24THRUST_300001_SM_1000_NS8cuda_cub9__find_if7functorIS9_EEE10Policy1000ENSB_12zip_iteratorINS8_IJNSD_26transform_input_iterator_tIbNSC_6detail35transform_pair_of_input_iterators_tIbNSB_10device_ptrIfEESN_12approx_equalEENS7_10__not_fn_tINS7_10__identityEEEEENSB_17counting_iteratorIlNSB_11use_defaultESV_SV_EEEEEEEjSF_S9_SR_EEvT0_PT3_T1_NS0_13GridEvenShareIS12_EET2_T4_(
	.param .align 8 .b8 _ZN3cub18CUB_300001_SM_10006detail6reduce18DeviceReduceKernelINS2_10policy_hubIN4cuda3std3__45tupleIJblEEEjN6thrust24THRUST_300001_SM_1000_NS8cuda_cub9__find_if7functorIS9_EEE10Policy1000ENSB_12zip_iteratorINS8_IJNSD_26transform_input_iterator_tIbNSC_6detail35transform_pair_of_input_iterators_tIbNSB_10device_ptrIfEESN_12approx_equalEENS7_10__not_fn_tINS7_10__identityEEEEENSB_17counting_iteratorIlNSB_11use_defaultESV_SV_EEEEEEEjSF_S9_SR_EEvT0_PT3_T1_NS0_13GridEvenShareIS12_EET2_T4__param_0[40],
	.param .u64 .ptr .align 1 _ZN3cub18CUB_300001_SM_10006detail6reduce18DeviceReduceKernelINS2_10policy_hubIN4cuda3std3__45tupleIJblEEEjN6thrust24THRUST_300001_SM_1000_NS8cuda_cub9__find_if7functorIS9_EEE10Policy1000ENSB_12zip_iteratorINS8_IJNSD_26transform_input_iterator_tIbNSC_6detail35transform_pair_of_input_iterators_tIbNSB_10device_ptrIfEESN_12approx_equalEENS7_10__not_fn_tINS7_10__identityEEEEENSB_17counting_iteratorIlNSB_11use_defaultESV_SV_EEEEEEEjSF_S9_SR_EEvT0_PT3_T1_NS0_13GridEvenShareIS12_EET2_T4__param_1,
	.param .u32 _ZN3cub18CUB_300001_SM_10006detail6reduce18DeviceReduceKernelINS2_10policy_hubIN4cuda3std3__45tupleIJblEEEjN6thrust24THRUST_300001_SM_1000_NS8cuda_cub9__find_if7functorIS9_EEE10Policy1000ENSB_12zip_iteratorINS8_IJNSD_26transform_input_iterator_tIbNSC_6detail35transform_pair_of_input_iterators_tIbNSB_10device_ptrIfEESN_12approx_equalEENS7_10__not_fn_tINS7_10__identityEEEEENSB_17counting_iteratorIlNSB_11use_defaultESV_SV_EEEEEEEjSF_S9_SR_EEvT0_PT3_T1_NS0_13GridEvenShareIS12_EET2_T4__param_2,
	.param .align 4 .b8 _ZN3cub18CUB_300001_SM_10006detail6reduce18DeviceReduceKernelINS2_10policy_hubIN4cuda3std3__45tupleIJblEEEjN6thrust24THRUST_300001_SM_1000_NS8cuda_cub9__find_if7functorIS9_EEE10Policy1000ENSB_12zip_iteratorINS8_IJNSD_26transform_input_iterator_tIbNSC_6detail35transform_pair_of_input_iterators_tIbNSB_10device_ptrIfEESN_12approx_equalEENS7_10__not_fn_tINS7_10__identityEEEEENSB_17counting_iteratorIlNSB_11use_defaultESV_SV_EEEEEEEjSF_S9_SR_EEvT0_PT3_T1_NS0_13GridEvenShareIS12_EET2_T4__param_3[40],
	.param .align 1 .b8 _ZN3cub18CUB_300001_SM_10006detail6reduce18DeviceReduceKernelINS2_10policy_hubIN4cuda3std3__45tupleIJblEEEjN6thrust24THRUST_300001_SM_1000_NS8cuda_cub9__find_if7functorIS9_EEE10Policy1000ENSB_12zip_iteratorINS8_IJNSD_26transform_input_iterator_tIbNSC_6detail35transform_pair_of_input_iterators_tIbNSB_10device_ptrIfEESN_12approx_equalEENS7_10__not_fn_tINS7_10__identityEEEEENSB_17counting_iteratorIlNSB_11use_defaultESV_SV_EEEEEEEjSF_S9_SR_EEvT0_PT3_T1_NS0_13GridEvenShareIS12_EET2_T4__param_4[1],
	.param .align 1 .b8 _ZN3cub18CUB_300001_SM_10006detail6reduce18DeviceReduceKernelINS2_10policy_hubIN4cuda3std3__45tupleIJblEEEjN6thrust24THRUST_300001_SM_1000_NS8cuda_cub9__find_if7functorIS9_EEE10Policy1000ENSB_12zip_iteratorINS8_IJNSD_26transform_input_iterator_tIbNSC_6detail35transform_pair_of_input_iterators_tIbNSB_10device_ptrIfEESN_12approx_equalEENS7_10__not_fn_tINS7_10__identityEEEEENSB_17counting_iteratorIlNSB_11use_defaultESV_SV_EEEEEEEjSF_S9_SR_EEvT0_PT3_T1_NS0_13GridEvenShareIS12_EET2_T4__param_5[1]
)
.maxntid 256
{
	.reg .pred 	%p<237>;
	.reg .b16 	%rs<417>;
	.reg .b32 	%r<498>;
	.reg .b32 	%f<157>;
	.reg .b64 	%rd<513>;
	.reg .b64 	%fd<41>;
	// demoted variable
	.shared .align 8 .b8 _ZZN3cub18CUB_300001_SM_10006detail6reduce18DeviceReduceKernelINS2_10policy_hubIN4cuda3std3__45tupleIJblEEEjN6thrust24THRUST_300001_SM_1000_NS8cuda_cub9__find_if7functorIS9_EEE10Policy1000ENSB_12zip_iteratorINS8_IJNSD_26transform_input_iterator_tIbNSC_6detail35transform_pair_of_input_iterators_tIbNSB_10device_ptrIfEESN_12approx_equalEENS7_10__not_fn_tINS7_10__identityEEEEENSB_17counting_iteratorIlNSB_11use_defaultESV_SV_EEEEEEEjSF_S9_SR_EEvT0_PT3_T1_NS0_13GridEvenShareIS12_EET2_T4_E12temp_storage[152];
	ld.param.u64 	%rd115, [_ZN3cub18CUB_300001_SM_10006detail6reduce18DeviceReduceKernelINS2_10policy_hubIN4cuda3std3__45tupleIJblEEEjN6thrust24THRUST_300001_SM_1000_NS8cuda_cub9__find_if7functorIS9_EEE10Policy1000ENSB_12zip_iteratorINS8_IJNSD_26transform_input_iterator_tIbNSC_6detail35transform_pair_of_input_iterators_tIbNSB_10device_ptrIfEESN_12approx_equalEENS7_10__not_fn_tINS7_10__identityEEEEENSB_17counting_iteratorIlNSB_11use_defaultESV_SV_EEEEEEEjSF_S9_SR_EEvT0_PT3_T1_NS0_13GridEvenShareIS12_EET2_T4__param_0+32];
	ld.param.u32 	%r2, [_ZN3cub18CUB_300001_SM_10006detail6reduce18DeviceReduceKernelINS2_10policy_hubIN4cuda3std3__45tupleIJblEEEjN6thrust24THRUST_300001_SM_1000_NS8cuda_cub9__find_if7functorIS9_EEE10Policy1000ENSB_12zip_iteratorINS8_IJNSD_26transform_input_iterator_tIbNSC_6detail35transform_pair_of_input_iterators_tIbNSB_10device_ptrIfEESN_12approx_equalEENS7_10__not_fn_tINS7_10__identityEEEEENSB_17counting_iteratorIlNSB_11use_defaultESV_SV_EEEEEEEjSF_S9_SR_EEvT0_PT3_T1_NS0_13GridEvenShareIS12_EET2_T4__param_3+24];
	ld.param.u32 	%r1, [_ZN3cub18CUB_300001_SM_10006detail6reduce18DeviceReduceKernelINS2_10policy_hubIN4cuda3std3__45tupleIJblEEEjN6thrust24THRUST_300001_SM_1000_NS8cuda_cub9__find_if7functorIS9_EEE10Policy1000ENSB_12zip_iteratorINS8_IJNSD_26transform_input_iterator_tIbNSC_6detail35transform_pair_of_input_iterators_tIbNSB_10device_ptrIfEESN_12approx_equalEENS7_10__not_fn_tINS7_10__identityEEEEENSB_17counting_iteratorIlNSB_11use_defaultESV_SV_EEEEEEEjSF_S9_SR_EEvT0_PT3_T1_NS0_13GridEvenShareIS12_EET2_T4__param_3+20];
	ld.param.u64 	%rd114, [_ZN3cub18CUB_300001_SM_10006detail6reduce18DeviceReduceKernelINS2_10policy_hubIN4cuda3std3__45tupleIJblEEEjN6thrust24THRUST_300001_SM_1000_NS8cuda_cub9__find_if7functorIS9_EEE10Policy1000ENSB_12zip_iteratorINS8_IJNSD_26transform_input_iterator_tIbNSC_6detail35transform_pair_of_input_iterators_tIbNSB_10device_ptrIfEESN_12approx_equalEENS7_10__not_fn_tINS7_10__identityEEEEENSB_17counting_iteratorIlNSB_11use_defaultESV_SV_EEEEEEEjSF_S9_SR_EEvT0_PT3_T1_NS0_13GridEvenShareIS12_EET2_T4__param_0+8];
	ld.param.u64 	%rd113, [_ZN3cub18CUB_300001_SM_10006detail6reduce18DeviceReduceKernelINS2_10policy_hubIN4cuda3std3__45tupleIJblEEEjN6thrust24THRUST_300001_SM_1000_NS8cuda_cub9__find_if7functorIS9_EEE10Policy1000ENSB_12zip_iteratorINS8_IJNSD_26transform_input_iterator_tIbNSC_6detail35transform_pair_of_input_iterators_tIbNSB_10device_ptrIfEESN_12approx_equalEENS7_10__not_fn_tINS7_10__identityEEEEENSB_17counting_iteratorIlNSB_11use_defaultESV_SV_EEEEEEEjSF_S9_SR_EEvT0_PT3_T1_NS0_13GridEvenShareIS12_EET2_T4__param_0];
	cvta.to.global.u64 	%rd1, %rd113;
	cvta.to.global.u64 	%rd2, %rd114;
	mov.u32 	%r3, %ctaid.x;
	shl.b32 	%r4, %r3, 10;
	sub.s32 	%r5, %r1, %r4;
	setp.gt.u32 	%p1, %r5, 1023;
	@%p1 bra 	$L__BB7_78;
	mov.u32 	%r6, %tid.x;
	setp.ge.u32 	%p105, %r6, %r5;
	mov.b16 	%rs385, 0;
	mov.b64 	%rd481, 0;
	mov.u32 	%r485, %r6;
	@%p105 bra 	$L__BB7_3;
	add.s32 	%r231, %r4, %r6;
	cvt.u64.u32 	%rd297, %r231;
	mul.wide.u32 	%rd298, %r231, 4;
	add.s64 	%rd299, %rd1, %rd298;
	add.s64 	%rd300, %rd2, %rd298;
	add.s64 	%rd481, %rd115, %rd297;
	ld.global.f32 	%f93, [%rd299];
	ld.global.f32 	%f94, [%rd300];
	sub.f32 	%f95, %f93, %f94;
	abs.f32 	%f96, %f95;
	cvt.f64.f32 	%fd25, %f96;
	setp.geu.f64 	%p106, %fd25, 0d3EB0C6F7A0B5ED8D;
	selp.u16 	%rs385, 1, 0, %p106;
	add.s32 	%r485, %r6, 256;
$L__BB7_3:
	setp.ge.u32 	%p107, %r485, %r5;
	@%p107 bra 	$L__BB7_16;
	not.b32 	%r232, %r485;
	add.s32 	%r9, %r1, %r232;
	sub.s32 	%r233, %r9, %r4;
	shr.u32 	%r234, %r233, 8;
	add.s32 	%r10, %r234, 1;
	and.b32  	%r11, %r10, 7;
	setp.lt.u32 	%p108, %r233, 1792;
	@%p108 bra 	$L__BB7_8;
	add.s32 	%r484, %r485, 1024;
	add.s32 	%r483, %r485, %r4;
	and.b32  	%r235, %r10, 33554424;
	neg.s32 	%r482, %r235;
$L__BB7_6:
	.pragma "nounroll";
	cvt.u64.u32 	%rd302, %r483;
	mul.wide.u32 	%rd303, %r483, 4;
	add.s64 	%rd304, %rd1, %rd303;
	add.s64 	%rd305, %rd2, %rd303;
	add.s64 	%rd306, %rd115, %rd302;
	ld.global.f32 	%f97, [%rd304];
	ld.global.f32 	%f98, [%rd305];
	sub.f32 	%f99, %f97, %f98;
	abs.f32 	%f100, %f99;
	cvt.f64.f32 	%fd26, %f100;
	setp.geu.f64 	%p109, %fd26, 0d3EB0C6F7A0B5ED8D;
	selp.u16 	%rs230, 1, 0, %p109;
	and.b16  	%rs231, %rs385, 255;
	setp.eq.s16 	%p110, %rs231, 0;
	min.s64 	%rd307, %rd306, %rd481;
	selp.b64 	%rd308, %rd307, %rd481, %p109;
	selp.b64 	%rd309, %rd306, %rd308, %p110;
	selp.b16 	%rs232, 1, %rs385, %p109;
	selp.b16 	%rs233, %rs230, %rs232, %p110;
	and.b16  	%rs234, %rs233, 255;
	add.s32 	%r236, %r483, 256;
	cvt.u64.u32 	%rd310, %r236;
	mul.wide.u32 	%rd311, %r236, 4;
	add.s64 	%rd312, %rd1, %rd311;
	add.s64 	%rd313, %rd2, %rd311;
	add.s64 	%rd314, %rd115, %rd310;
	ld.global.f32 	%f101, [%rd312];
	ld.global.f32 	%f102, [%rd313];
	sub.f32 	%f103, %f101, %f102;
	abs.f32 	%f104, %f103;
	cvt.f64.f32 	%fd27, %f104;
	setp.geu.f64 	%p111, %fd27, 0d3EB0C6F7A0B5ED8D;
	selp.u16 	%rs235, 1, 0, %p111;
	setp.eq.s16 	%p112, %rs234, 0;
	min.s64 	%rd315, %rd314, %rd309;
	selp.b64 	%rd316, %rd315, %rd309, %p111;
	selp.b64 	%rd317, %rd314, %rd316, %p112;
	selp.b16 	%rs236, 1, %rs233, %p111;
	selp.b16 	%rs237, %rs235, %rs236, %p112;
	and.b16  	%rs238, %rs237, 255;
	add.s32 	%r237, %r483, 512;
	cvt.u64.u32 	%rd318, %r237;
	mul.wide.u32 	%rd319, %r237, 4;
	add.s64 	%rd320, %rd1, %rd319;
	add.s64 	%rd321, %rd2, %rd319;
	add.s64 	%rd322, %rd115, %rd318;
	ld.global.f32 	%f105, [%rd320];
	ld.global.f32 	%f106, [%rd321];
	sub.f32 	%f107, %f105, %f106;
	abs.f32 	%f108, %f107;
	cvt.f64.f32 	%fd28, %f108;
	setp.geu.f64 	%p113, %fd28, 0d3EB0C6F7A0B5ED8D;
	selp.u16 	%rs239, 1, 0, %p113;
	setp.eq.s16 	%p114, %rs238, 0;
	min.s64 	%rd323, %rd322, %rd317;
	selp.b64 	%rd324, %rd323, %rd317, %p113;
	selp.b64 	%rd325, %rd322, %rd324, %p114;
	selp.b16 	%rs240, 1, %rs237, %p113;
	selp.b16 	%rs241, %rs239, %rs240, %p114;
	and.b16  	%rs242, %rs241, 255;
	add.s32 	%r238, %r483, 768;
	cvt.u64.u32 	%rd326, %r238;
	mul.wide.u32 	%rd327, %r238, 4;
	add.s64 	%rd328, %rd1, %rd327;
	add.s64 	%rd329, %rd2, %rd327;
	add.s64 	%rd330, %rd115, %rd326;
	ld.global.f32 	%f109, [%rd328];
	ld.global.f32 	%f110, [%rd329];
	sub.f32 	%f111, %f109, %f110;
	abs.f32 	%f112, %f111;
	cvt.f64.f32 	%fd29, %f112;
	setp.geu.f64 	%p115, %fd29, 0d3EB0C6F7A0B5ED8D;
	selp.u16 	%rs243, 1, 0, %p115;
	setp.eq.s16 	%p116, %rs242, 0;
	min.s64 	%rd331, %rd330, %rd325;
	selp.b64 	%rd332, %rd331, %rd325, %p115;
	selp.b64 	%rd333, %rd330, %rd332, %p116;
	selp.b16 	%rs244, 1, %rs241, %p115;
	selp.b16 	%rs245, %rs243, %rs244, %p116;
	and.b16  	%rs246, %rs245, 255;
	add.s32 	%r239, %r483, 1024;
	cvt.u64.u32 	%rd334, %r239;
	mul.wide.u32 	%rd335, %r239, 4;
	add.s64 	%rd336, %rd1, %rd335;
	add.s64 	%rd337, %rd2, %rd335;
	add.s64 	%rd338, %rd115, %rd334;
	ld.global.f32 	%f113, [%rd336];
	ld.global.f32 	%f114, [%rd337];
	sub.f32 	%f115, %f113, %f114;
	abs.f32 	%f116, %f115;
	cvt.f64.f32 	%fd30, %f116;
	setp.geu.f64 	%p117, %fd30, 0d3EB0C6F7A0B5ED8D;
	selp.u16 	%rs247, 1, 0, %p117;
	setp.eq.s16 	%p118, %rs246, 0;
	min.s64 	%rd339, %rd338, %rd333;
	selp.b64 	%rd340, %rd339, %rd333, %p117;
	selp.b64 	%rd341, %rd338, %rd340, %p118;
	selp.b16 	%rs248, 1, %rs245, %p117;
	selp.b16 	%rs249, %rs247, %rs248, %p118;
	and.b16  	%rs250, %rs249, 255;
	add.s32 	%r240, %r483, 1280;
	cvt.u64.u32 	%rd342, %r240;
	mul.wide.u32 	%rd343, %r240, 4;
	add.s64 	%rd344, %rd1, %rd343;
	add.s64 	%rd345, %rd2, %rd343;
	add.s64 	%rd346, %rd115, %rd342;
	ld.global.f32 	%f117, [%rd344];
	ld.global.f32 	%f118, [%rd345];
	sub.f32 	%f119, %f117, %f118;
	abs.f32 	%f120, %f119;
	cvt.f64.f32 	%fd31, %f120;
	setp.geu.f64 	%p119, %fd31, 0d3EB0C6F7A0B5ED8D;
	selp.u16 	%rs251, 1, 0, %p119;
	setp.eq.s16 	%p120, %rs250, 0;
	min.s64 	%rd347, %rd346, %rd341;
	selp.b64 	%rd348, %rd347, %rd341, %p119;
	selp.b64 	%rd349, %rd346, %rd348, %p120;
	selp.b16 	%rs252, 1, %rs249, %p119;
	selp.b16 	%rs253, %rs251, %rs252, %p120;
	and.b16  	%rs254, %rs253, 255;
	add.s32 	%r241, %r483, 1536;
	cvt.u64.u32 	%rd350, %r241;
	mul.wide.u32 	%rd351, %r241, 4;
	add.s64 	%rd352, %rd1, %rd351;
	add.s64 	%rd353, %rd2, %rd351;
	add.s64 	%rd354, %rd115, %rd350;
	ld.global.f32 	%f121, [%rd352];
	ld.global.f32 	%f122, [%rd353];
	sub.f32 	%f123, %f121, %f122;
	abs.f32 	%f124, %f123;
	cvt.f64.f32 	%fd32, %f124;
	setp.geu.f64 	%p121, %fd32, 0d3EB0C6F7A0B5ED8D;
	selp.u16 	%rs255, 1, 0, %p121;
	setp.eq.s16 	%p122, %rs254, 0;
	min.s64 	%rd355, %rd354, %rd349;
	selp.b64 	%rd356, %rd355, %rd349, %p121;
	selp.b64 	%rd357, %rd354, %rd356, %p122;
	selp.b16 	%rs256, 1, %rs253, %p121;
	selp.b16 	%rs257, %rs255, %rs256, %p122;
	and.b16  	%rs258, %rs257, 255;
	add.s32 	%r242, %r483, 1792;
	cvt.u64.u32 	%rd358, %r242;
	mul.wide.u32 	%rd359, %r242, 4;
	add.s64 	%rd360, %rd1, %rd359;
	add.s64 	%rd361, %rd2, %rd359;
	add.s64 	%rd362, %rd115, %rd358;
	ld.global.f32 	%f125, [%rd360];
	ld.global.f32 	%f126, [%rd361];
	sub.f32 	%f127, %f125, %f126;
	abs.f32 	%f128, %f127;
	cvt.f64.f32 	%fd33, %f128;
	setp.geu.f64 	%p123, %fd33, 0d3EB0C6F7A0B5ED8D;
	selp.u16 	%rs259, 1, 0, %p123;
	setp.eq.s16 	%p124, %rs258, 0;
	min.s64 	%rd363, %rd362, %rd357;
	selp.b64 	%rd364, %rd363, %rd357, %p123;
	selp.b64 	%rd481, %rd362, %rd364, %p124;
	selp.b16 	%rs260, 1, %rs257, %p123;
	selp.b16 	%rs385, %rs259, %rs260, %p124;
	add.s32 	%r484, %r484, 2048;
	add.s32 	%r483, %r483, 2048;
	add.s32 	%r482, %r482, 8;
	setp.ne.s32 	%p125, %r482, 0;
	@%p125 bra 	$L__BB7_6;
	add.s32 	%r485, %r484, -1024;
$L__BB7_8:
	setp.eq.s32 	%p126, %r11, 0;
	@%p126 bra 	$L__BB7_16;
	setp.lt.u32 	%p127, %r11, 4;
	@%p127 bra 	$L__BB7_11;
	add.s32 	%r243, %r4, %r485;
	cvt.u64.u32 	%rd366, %r243;
	mul.wide.u32 	%rd367, %r243, 4;
	add.s64 	%rd368, %rd1, %rd367;
	add.s64 	%rd369, %rd2, %rd367;
	add.s64 	%rd370, %rd115, %rd366;
	ld.global.f32 	%f129, [%rd368];
	ld.global.f32 	%f130, [%rd369];
	sub.f32 	%f131, %f129, %f130;
	abs.f32 	%f132, %f131;
	cvt.f64.f32 	%fd34, %f132;
	setp.geu.f64 	%p128, %fd34, 0d3EB0C6F7A0B5ED8D;
	selp.u16 	%rs262, 1, 0, %p128;
	and.b16  	%rs263, %rs385, 255;
	setp.eq.s16 	%p129, %rs263, 0;
	min.s64 	%rd371, %rd370, %rd481;
	selp.b64 	%rd372, %rd371, %rd481, %p128;
	selp.b64 	%rd373, %rd370, %rd372, %p129;
	selp.b16 	%rs264, 1, %rs385, %p128;
	selp.b16 	%rs265, %rs262, %rs264, %p129;
	and.b16  	%rs266, %rs265, 255;
	add.s32 	%r244, %r243, 256;
	cvt.u64.u32 	%rd374, %r244;
	mul.wide.u32 	%rd375, %r244, 4;
	add.s64 	%rd376, %rd1, %rd375;
	add.s64 	%rd377, %rd2, %rd375;
	add.s64 	%rd378, %rd115, %rd374;
	ld.global.f32 	%f133, [%rd376];
	ld.global.f32 	%f134, [%rd377];
	sub.f32 	%f135, %f133, %f134;
	abs.f32 	%f136, %f135;
	cvt.f64.f32 	%fd35, %f136;
	setp.geu.f64 	%p130, %fd35, 0d3EB0C6F7A0B5ED8D;
	selp.u16 	%rs267, 1, 0, %p130;
	setp.eq.s16 	%p131, %rs266, 0;
	min.s64 	%rd379, %rd378, %rd373;
	selp.b64 	%rd380, %rd379, %rd373, %p130;
	selp.b64 	%rd381, %rd378, %rd380, %p131;
	selp.b16 	%rs268, 1, %rs265, %p130;
	selp.b16 	%rs269, %rs267, %rs268, %p131;
	and.b16  	%rs270, %rs269, 255;
	add.s32 	%r245, %r243, 512;
	cvt.u64.u32 	%rd382, %r245;
	mul.wide.u32 	%rd383, %r245, 4;
	add.s64 	%rd384, %rd1, %rd383;
	add.s64 	%rd385, %rd2, %rd383;
	add.s64 	%rd386, %rd115, %rd382;
	ld.global.f32 	%f137, [%rd384];
	ld.global.f32 	%f138, [%rd385];
	sub.f32 	%f139, %f137, %f138;
	abs.f32 	%f140, %f139;
	cvt.f64.f32 	%fd36, %f140;
	setp.geu.f64 	%p132, %fd36, 0d3EB0C6F7A0B5ED8D;
	selp.u16 	%rs271, 1, 0, %p132;
	setp.eq.s16 	%p133, %rs270, 0;
	min.s64 	%rd387, %rd386, %rd381;
	selp.b64 	%rd388, %rd387, %rd381, %p132;
	selp.b64 	%rd389, %rd386, %rd388, %p133;
	selp.b16 	%rs272, 1, %rs269, %p132;
	selp.b16 	%rs273, %rs271, %rs272, %p133;
	and.b16  	%rs274, %rs273, 255;
	add.s32 	%r246, %r243, 768;
	cvt.u64.u32 	%rd390, %r246;
	mul.wide.u32 	%rd391, %r246, 4;
	add.s64 	%rd392, %rd1, %rd391;
	add.s64 	%rd393, %rd2, %rd391;
	add.s64 	%rd394, %rd115, %rd390;
	ld.global.f32 	%f141, [%rd392];
	ld.global.f32 	%f142, [%rd393];
	sub.f32 	%f143, %f141, %f142;
	abs.f32 	%f144, %f143;
	cvt.f64.f32 	%fd37, %f144;
	setp.geu.f64 	%p134, %fd37, 0d3EB0C6F7A0B5ED8D;
	selp.u16 	%rs275, 1, 0, %p134;
	setp.eq.s16 	%p135, %rs274, 0;
	min.s64 	%rd395, %rd394, %rd389;
	selp.b64 	%rd396, %rd395, %rd389, %p134;
	selp.b64 	%rd481, %rd394, %rd396, %p135;
	selp.b16 	%rs276, 1, %rs273, %p134;
	selp.b16 	%rs385, %rs275, %rs276, %p135;
	add.s32 	%r485, %r485, 1024;
$L__BB7_11:
	and.b32  	%r247, %r10, 3;
	setp.eq.s32 	%p136, %r247, 0;
	@%p136 bra 	$L__BB7_16;
	setp.eq.s32 	%p137, %r247, 1;
	@%p137 bra 	$L__BB7_14;
	add.s32 	%r248, %r4, %r485;
	cvt.u64.u32 	%rd398, %r248;
	mul.wide.u32 	%rd399, %r248, 4;
	add.s64 	%rd400, %rd1, %rd399;
	add.s64 	%rd401, %rd2, %rd399;
	add.s64 	%rd402, %rd115, %rd398;
	ld.global.f32 	%f145, [%rd400];
	ld.global.f32 	%f146, [%rd401];
	sub.f32 	%f147, %f145, %f146;
	abs.f32 	%f148, %f147;
	cvt.f64.f32 	%fd38, %f148;
	setp.geu.f64 	%p138, %fd38, 0d3EB0C6F7A0B5ED8D;
	selp.u16 	%rs278, 1, 0, %p138;
	and.b16  	%rs279, %rs385, 255;
	setp.eq.s16 	%p139, %rs279, 0;
	min.s64 	%rd403, %rd402, %rd481;
	selp.b64 	%rd404, %rd403, %rd481, %p138;
	selp.b64 	%rd405, %rd402, %rd404, %p139;
	selp.b16 	%rs280, 1, %rs385, %p138;
	selp.b16 	%rs281, %rs278, %rs280, %p139;
	and.b16  	%rs282, %rs281, 255;
	add.s32 	%r249, %r248, 256;
	cvt.u64.u32 	%rd406, %r249;
	mul.wide.u32 	%rd407, %r249, 4;
	add.s64 	%rd408, %rd1, %rd407;
	add.s64 	%rd409, %rd2, %rd407;
	add.s64 	%rd410, %rd115, %rd406;
	ld.global.f32 	%f149, [%rd408];
	ld.global.f32 	%f150, [%rd409];
	sub.f32 	%f151, %f149, %f150;
	abs.f32 	%f152, %f151;
	cvt.f64.f32 	%fd39, %f152;
	setp.geu.f64 	%p140, %fd39, 0d3EB0C6F7A0B5ED8D;
	selp.u16 	%rs283, 1, 0, %p140;
	setp.eq.s16 	%p141, %rs282, 0;
	min.s64 	%rd411, %rd410, %rd405;
	selp.b64 	%rd412, %rd411, %rd405, %p140;
	selp.b64 	%rd481, %rd410, %rd412, %p141;
	selp.b16 	%rs284, 1, %rs281, %p140;
	selp.b16 	%rs385, %rs283, %rs284, %p141;
	add.s32 	%r485, %r485, 512;
$L__BB7_14:
	and.b32  	%r250, %r9, 256;
	setp.ne.s32 	%p142, %r250, 0;
	@%p142 bra 	$L__BB7_16;
	add.s32 	%r251, %r4, %r485;
	cvt.u64.u32 	%rd413, %r251;
	mul.wide.u32 	%rd414, %r251, 4;
	add.s64 	%rd415, %rd1, %rd414;
	add.s64 	%rd416, %rd2, %rd414;
	add.s64 	%rd417, %rd115, %rd413;
	ld.global.f32 	%f153, [%rd415];
	ld.global.f32 	%f154, [%rd416];
	sub.f32 	%f155, %f153, %f154;
	abs.f32 	%f156, %f155;
	cvt.f64.f32 	%fd40, %f156;
	setp.geu.f64 	%p143, %fd40, 0d3EB0C6F7A0B5ED8D;
	selp.u16 	%rs285, 1, 0, %p143;
	and.b16  	%rs286, %rs385, 255;
	setp.eq.s16 	%p144, %rs286, 0;
	min.s64 	%rd418, %rd417, %rd481;
	selp.b64 	%rd419, %rd418, %rd481, %p143;
	selp.b64 	%rd481, %rd417, %rd419, %p144;
	selp.b16 	%rs287, 1, %rs385, %p143;
	selp.b16 	%rs385, %rs285, %rs287, %p144;
$L__BB7_16:
	setp.lt.u32 	%p145, %r5, 256;
	@%p145 bra 	$L__BB7_41;
	// begin inline asm
	mov.u32 %r370, %laneid;
	// end inline asm
	cvt.u32.u16 	%r391, %rs385;
	and.b32  	%r372, %r391, 255;
	mov.b32 	%r388, 1;
	mov.b32 	%r389, 31;
	mov.b32 	%r390, -1;
	// begin inline asm
	shfl.sync.down.b32 %r371, %r372, %r388, %r389, %r390;
	// end inline asm
	// begin inline asm
	shfl.sync.down.b32 %r376, %r377, %r388, %r389, %r390;
	// end inline asm
	mov.b64 	{%r382, %r387}, %rd481;
	// begin inline asm
	shfl.sync.down.b32 %r381, %r382, %r388, %r389, %r390;
	// end inline asm
	// begin inline asm
	shfl.sync.down.b32 %r386, %r387, %r388, %r389, %r390;
	// end inline asm
	mov.b64 	%rd18, {%r381, %r386};
	cvt.u16.u32 	%rs15, %r371;
	setp.gt.s32 	%p195, %r370, 30;
	@%p195 bra 	$L__BB7_21;
	and.b16  	%rs329, %rs385, 255;
	setp.eq.s16 	%p196, %rs329, 0;
	and.b16  	%rs330, %rs15, 255;
	setp.eq.s16 	%p197, %rs330, 0;
	or.pred  	%p198, %p196, %p197;
	@%p198 bra 	$L__BB7_20;
	min.s64 	%rd481, %rd18, %rd481;
	mov.b16 	%rs385, 1;
	bra.uni 	$L__BB7_21;
$L__BB7_20:
	setp.eq.s16 	%p199, %rs329, 0;
	selp.b64 	%rd481, %rd18, %rd481, %p199;
	selp.b16 	%rs385, %rs15, %rs385, %p199;
$L__BB7_21:
	cvt.u32.u16 	%r412, %rs385;
	and.b32  	%r393, %r412, 255;
	mov.b32 	%r409, 2;
	mov.b32 	%r410, 31;
	mov.b32 	%r411, -1;
	// begin inline asm
	shfl.sync.down.b32 %r392, %r393, %r409, %r410, %r411;
	// end inline asm
	// begin inline asm
	shfl.sync.down.b32 %r397, %r398, %r409, %r410, %r411;
	// end inline asm
	mov.b64 	{%r403, %r408}, %rd481;
	// begin inline asm
	shfl.sync.down.b32 %r402, %r403, %r409, %r410, %r411;
	// end inline asm
	// begin inline asm
	shfl.sync.down.b32 %r407, %r408, %r409, %r410, %r411;
	// end inline asm
	mov.b64 	%rd22, {%r402, %r407};
	cvt.u16.u32 	%rs18, %r392;
	setp.gt.s32 	%p200, %r370, 29;
	@%p200 bra 	$L__BB7_25;
	and.b16  	%rs333, %rs385, 255;
	setp.eq.s16 	%p201, %rs333, 0;
	and.b16  	%rs334, %rs18, 255;
	setp.eq.s16 	%p202, %rs334, 0;
	or.pred  	%p203, %p201, %p202;
	@%p203 bra 	$L__BB7_24;
	min.s64 	%rd481, %rd22, %rd481;
	mov.b16 	%rs385, 1;
	bra.uni 	$L__BB7_25;
$L__BB7_24:
	setp.eq.s16 	%p204, %rs333, 0;
	selp.b64 	%rd481, %rd22, %rd481, %p204;
	selp.b16 	%rs385, %rs18, %rs385, %p204;
$L__BB7_25:
	cvt.u32.u16 	%r433, %rs385;
	and.b32  	%r414, %r433, 255;
	mov.b32 	%r430, 4;
	mov.b32 	%r431, 31;
	mov.b32 	%r432, -1;
	// begin inline asm
	shfl.sync.down.b32 %r413, %r414, %r430, %r431, %r432;
	// end inline asm
	// begin inline asm
	shfl.sync.down.b32 %r418, %r419, %r430, %r431, %r432;
	// end inline asm
	mov.b64 	{%r424, %r429}, %rd481;
	// begin inline asm
	shfl.sync.down.b32 %r423, %r424, %r430, %r431, %r432;
	// end inline asm
	// begin inline asm
	shfl.sync.down.b32 %r428, %r429, %r430, %r431, %r432;
	// end inline asm
	mov.b64 	%rd26, {%r423, %r428};
	cvt.u16.u32 	%rs21, %r413;
	setp.gt.s32 	%p205, %r370, 27;
	@%p205 bra 	$L__BB7_29;
	and.b16  	%rs337, %rs385, 255;
	setp.eq.s16 	%p206, %rs337, 0;
	and.b16  	%rs338, %rs21, 255;
	setp.eq.s16 	%p207, %rs338, 0;
	or.pred  	%p208, %p206, %p207;
	@%p208 bra 	$L__BB7_28;
	min.s64 	%rd481, %rd26, %rd481;
	mov.b16 	%rs385, 1;
	bra.uni 	$L__BB7_29;
$L__BB7_28:
	setp.eq.s16 	%p209, %rs337, 0;
	selp.b16 	%rs385, %rs21, %rs385, %p209;
	selp.b64 	%rd481, %rd26, %rd481, %p209;
$L__BB7_29:
	cvt.u32.u16 	%r454, %rs385;
	and.b32  	%r435, %r454, 255;
	mov.b32 	%r451, 8;
	mov.b32 	%r452, 31;
	mov.b32 	%r453, -1;
	// begin inline asm
	shfl.sync.down.b32 %r434, %r435, %r451, %r452, %r453;
	// end inline asm
	// begin inline asm
	shfl.sync.down.b32 %r439, %r440, %r451, %r452, %r453;
	// end inline asm
	mov.b64 	{%r445, %r450}, %rd481;
	// begin inline asm
	shfl.sync.down.b32 %r444, %r445, %r451, %r452, %r453;
	// end inline asm
	// begin inline asm
	shfl.sync.down.b32 %r449, %r450, %r451, %r452, %r453;
	// end inline asm
	mov.b64 	%rd30, {%r444, %r449};
	cvt.u16.u32 	%rs24, %r434;
	setp.gt.s32 	%p210, %r370, 23;
	@%p210 bra 	$L__BB7_33;
	and.b16  	%rs341, %rs385, 255;
	setp.eq.s16 	%p211, %rs341, 0;
	and.b16  	%rs342, %rs24, 255;
	setp.eq.s16 	%p212, %rs342, 0;
	or.pred  	%p213, %p211, %p212;
	@%p213 bra 	$L__BB7_32;
	min.s64 	%rd481, %rd30, %rd481;
	mov.b16 	%rs385, 1;
	bra.uni 	$L__BB7_33;
$L__BB7_32:
	setp.eq.s16 	%p214, %rs341, 0;
	selp.b16 	%rs385, %rs24, %rs385, %p214;
	selp.b64 	%rd481, %rd30, %rd481, %p214;
$L__BB7_33:
	cvt.u32.u16 	%r475, %rs385;
	and.b32  	%r456, %r475, 255;
	mov.b32 	%r472, 16;
	mov.b32 	%r473, 31;
	mov.b32 	%r474, -1;
	// begin inline asm
	shfl.sync.down.b32 %r455, %r456, %r472, %r473, %r474;
	// end inline asm
	// begin inline asm
	shfl.sync.down.b32 %r460, %r461, %r472, %r473, %r474;
	// end inline asm
	mov.b64 	{%r466, %r471}, %rd481;
	// begin inline asm
	shfl.sync.down.b32 %r465, %r466, %r472, %r473, %r474;
	// end inline asm
	// begin inline asm
	shfl.sync.down.b32 %r470, %r471, %r472, %r473, %r474;
	// end inline asm
	mov.b64 	%rd34, {%r465, %r470};
	cvt.u16.u32 	%rs27, %r455;
	setp.gt.s32 	%p215, %r370, 15;
	@%p215 bra 	$L__BB7_37;
	and.b16  	%rs345, %rs385, 255;
	setp.eq.s16 	%p216, %rs345, 0;
	and.b16  	%rs346, %rs27, 255;
	setp.eq.s16 	%p217, %rs346, 0;
	or.pred  	%p218, %p216, %p217;
	@%p218 bra 	$L__BB7_36;
	min.s64 	%rd481, %rd34, %rd481;
	mov.b16 	%rs385, 1;
	bra.uni 	$L__BB7_37;
$L__BB7_36:
	setp.eq.s16 	%p219, %rs345, 0;
	selp.b16 	%rs385, %rs27, %rs385, %p219;
	selp.b64 	%rd481, %rd34, %rd481, %p219;
$L__BB7_37:
	setp.ne.s32 	%p220, %r370, 0;
	@%p220 bra 	$L__BB7_39;
	shr.u32 	%r476, %r6, 1;
	and.b32  	%r477, %r476, 496;
	mov.u32 	%r478, _ZZN3cub18CUB_300001_SM_10006detail6reduce18DeviceReduceKernelINS2_10policy_hubIN4cuda3std3__45tupleIJblEEEjN6thrust24THRUST_300001_SM_1000_NS8cuda_cub9__find_if7functorIS9_EEE10Policy1000ENSB_12zip_iteratorINS8_IJNSD_26transform_input_iterator_tIbNSC_6detail35transform_pair_of_input_iterators_tIbNSB_10device_ptrIfEESN_12approx_equalEENS7_10__not_fn_tINS7_10__identityEEEEENSB_17counting_iteratorIlNSB_11use_defaultESV_SV_EEEEEEEjSF_S9_SR_EEvT0_PT3_T1_NS0_13GridEvenShareIS12_EET2_T4_E12temp_storage;
	add.s32 	%r479, %r478, %r477;
	st.shared.u8 	[%r479+8], %rs385;
	st.shared.u64 	[%r479+16], %rd481;
$L__BB7_39:
	bar.sync 	0;
	setp.ne.s32 	%p221, %r6, 0;
	@%p221 bra 	$L__BB7_123;
	ld.shared.u8 	%rs349, [_ZZN3cub18CUB_300001_SM_10006detail6reduce18DeviceReduceKernelINS2_10policy_hubIN4cuda3std3__45tupleIJblEEEjN6thrust24THRUST_300001_SM_1000_NS8cuda_cub9__find_if7functorIS9_EEE10Policy1000ENSB_12zip_iteratorINS8_IJNSD_26transform_input_iterator_tIbNSC_6detail35transform_pair_of_input_iterators_tIbNSB_10device_ptrIfEESN_12approx_equalEENS7_10__not_fn_tINS7_10__identityEEEEENSB_17counting_iteratorIlNSB_11use_defaultESV_SV_EEEEEEEjSF_S9_SR_EEvT0_PT3_T1_NS0_13GridEvenShareIS12_EET2_T4_E12temp_storage+24];
	ld.shared.u64 	%rd441, [_ZZN3cub18CUB_300001_SM_10006detail6reduce18DeviceReduceKernelINS2_10policy_hubIN4cuda3std3__45tupleIJblEEEjN6thrust24THRUST_300001_SM_1000_NS8cuda_cub9__find_if7functorIS9_EEE10Policy1000ENSB_12zip_iteratorINS8_IJNSD_26transform_input_iterator_tIbNSC_6detail35transform_pair_of_input_iterators_tIbNSB_10device_ptrIfEESN_12approx_equalEENS7_10__not_fn_tINS7_10__identityEEEEENSB_17counting_iteratorIlNSB_11use_defaultESV_SV_EEEEEEEjSF_S9_SR_EEvT0_PT3_T1_NS0_13GridEvenShareIS12_EET2_T4_E12temp_storage+32];
	and.b16  	%rs350, %rs385, 255;
	setp.eq.s16 	%p222, %rs350, 0;
	setp.eq.s16 	%p223, %rs349, 0;
	min.s64 	%rd442, %rd441, %rd481;
	selp.b16 	%rs351, %rs385, 1, %p223;
	selp.b16 	%rs352, %rs349, %rs351, %p222;
	and.b16  	%rs353, %rs352, 255;
	selp.b64 	%rd443, %rd481, %rd442, %p223;
	selp.b64 	%rd444, %rd441, %rd443, %p222;
	ld.shared.u8 	%rs354, [_ZZN3cub18CUB_300001_SM_10006detail6reduce18DeviceReduceKernelINS2_10policy_hubIN4cuda3std3__45tupleIJblEEEjN6thrust24THRUST_300001_SM_1000_NS8cuda_cub9__find_if7functorIS9_EEE10Policy1000ENSB_12zip_iteratorINS8_IJNSD_26transform_input_iterator_tIbNSC_6detail35transform_pair_of_input_iterators_tIbNSB_10device_ptrIfEESN_12approx_equalEENS7_10__not_fn_tINS7_10__identityEEEEENSB_17counting_iteratorIlNSB_11use_defaultESV_SV_EEEEEEEjSF_S9_SR_EEvT0_PT3_T1_NS0_13GridEvenShareIS12_EET2_T4_E12temp_storage+40];
	ld.shared.u64 	%rd445, [_ZZN3cub18CUB_300001_SM_10006detail6reduce18DeviceReduceKernelINS2_10policy_hubIN4cuda3std3__45tupleIJblEEEjN6thrust24THRUST_300001_SM_1000_NS8cuda_cub9__find_if7functorIS9_EEE10Policy1000ENSB_12zip_iteratorINS8_IJNSD_26transform_input_iterator_tIbNSC_6detail35transform_pair_of_input_iterators_tIbNSB_10device_ptrIfEESN_12approx_equalEENS7_10__not_fn_tINS7_10__identityEEEEENSB_17counting_iteratorIlNSB_11use_defaultESV_SV_EEEEEEEjSF_S9_SR_EEvT0_PT3_T1_NS0_13GridEvenShareIS12_EET2_T4_E12temp_storage+48];
	setp.eq.s16 	%p224, %rs353, 0;
	setp.eq.s16 	%p225, %rs354, 0;
	min.s64 	%rd446, %rd445, %rd444;
	selp.b16 	%rs355, %rs352, 1, %p225;
	selp.b16 	%rs356, %rs354, %rs355, %p224;
	and.b16  	%rs357, %rs356, 255;
	selp.b64 	%rd447, %rd444, %rd446, %p225;
	selp.b64 	%rd448, %rd445, %rd447, %p224;
	ld.shared.u8 	%rs358, [_ZZN3cub18CUB_300001_SM_10006detail6reduce18DeviceReduceKernelINS2_10policy_hubIN4cuda3std3__45tupleIJblEEEjN6thrust24THRUST_300001_SM_1000_NS8cuda_cub9__find_if7functorIS9_EEE10Policy1000ENSB_12zip_iteratorINS8_IJNSD_26transform_input_iterator_tIbNSC_6detail35transform_pair_of_input_iterators_tIbNSB_10device_ptrIfEESN_12approx_equalEENS7_10__not_fn_tINS7_10__identityEEEEENSB_17counting_iteratorIlNSB_11use_defaultESV_SV_EEEEEEEjSF_S9_SR_EEvT0_PT3_T1_NS0_13GridEvenShareIS12_EET2_T4_E12temp_storage+56];
	ld.shared.u64 	%rd449, [_ZZN3cub18CUB_300001_SM_10006detail6reduce18DeviceReduceKernelINS2_10policy_hubIN4cuda3std3__45tupleIJblEEEjN6thrust24THRUST_300001_SM_1000_NS8cuda_cub9__find_if7functorIS9_EEE10Policy1000ENSB_12zip_iteratorINS8_IJNSD_26transform_input_iterator_tIbNSC_6detail35transform_pair_of_input_iterators_tIbNSB_10device_ptrIfEESN_12approx_equalEENS7_10__not_fn_tINS7_10__identityEEEEENSB_17counting_iteratorIlNSB_11use_defaultESV_SV_EEEEEEEjSF_S9_SR_EEvT0_PT3_T1_NS0_13GridEvenShareIS12_EET2_T4_E12temp_storage+64];
	setp.eq.s16 	%p226, %rs357, 0;
	setp.eq.s16 	%p227, %rs358, 0;
	min.s64 	%rd450, %rd449, %rd448;
	selp.b16 	%rs359, %rs356, 1, %p227;
	selp.b16 	%rs360, %rs358, %rs359, %p226;
	and.b16  	%rs361, %rs360, 255;
	selp.b64 	%rd451, %rd448, %rd450, %p227;
	selp.b64 	%rd452, %rd449, %rd451, %p226;
	ld.shared.u8 	%rs362, [_ZZN3cub18CUB_300001_SM_10006detail6reduce18DeviceReduceKernelINS2_10policy_hubIN4cuda3std3__45tupleIJblEEEjN6thrust24THRUST_300001_SM_1000_NS8cuda_cub9__find_if7functorIS9_EEE10Policy1000ENSB_12zip_iteratorINS8_IJNSD_26transform_input_iterator_tIbNSC_6detail35transform_pair_of_input_iterators_tIbNSB_10device_ptrIfEESN_12approx_equalEENS7_10__not_fn_tINS7_10__identityEEEEENSB_17counting_iteratorIlNSB_11use_defaultESV_SV_EEEEEEEjSF_S9_SR_EEvT0_PT3_T1_NS0_13GridEvenShareIS12_EET2_T4_E12temp_storage+72];
	ld.shared.u64 	%rd453, [_ZZN3cub18CUB_300001_SM_10006detail6reduce18DeviceReduceKernelINS2_10policy_hubIN4cuda3std3__45tupleIJblEEEjN6thrust24THRUST_300001_SM_1000_NS8cuda_cub9__find_if7functorIS9_EEE10Policy1000ENSB_12zip_iteratorINS8_IJNSD_26transform_input_iterator_tIbNSC_6detail35transform_pair_of_input_iterators_tIbNSB_10device_ptrIfEESN_12approx_equalEENS7_10__not_fn_tINS7_10__identityEEEEENSB_17counting_iteratorIlNSB_11use_defaultESV_SV_EEEEEEEjSF_S9_SR_EEvT0_PT3_T1_NS0_13GridEvenShareIS12_EET2_T4_E12temp_storage+80];
	setp.eq.s16 	%p228, %rs361, 0;
	setp.eq.s16 	%p229, %rs362, 0;
	min.s64 	%rd454, %rd453, %rd452;
	selp.b16 	%rs363, %rs360, 1, %p229;
	selp.b16 	%rs364, %rs362, %rs363, %p228;
	and.b16  	%rs365, %rs364, 255;
	selp.b64 	%rd455, %rd452, %rd454, %p229;
	selp.b64 	%rd456, %rd453, %rd455, %p228;
	ld.shared.u8 	%rs366, [_ZZN3cub18CUB_300001_SM_10006detail6reduce18DeviceReduceKernelINS2_10policy_hubIN4cuda3std3__45tupleIJblEEEjN6thrust24THRUST_300001_SM_1000_NS8cuda_cub9__find_if7functorIS9_EEE10Policy1000ENSB_12zip_iteratorINS8_IJNSD_26transform_input_iterator_tIbNSC_6detail35transform_pair_of_input_iterators_tIbNSB_10device_ptrIfEESN_12approx_equalEENS7_10__not_fn_tINS7_10__identityEEEEENSB_17counting_iteratorIlNSB_11use_defaultESV_SV_EEEEEEEjSF_S9_SR_EEvT0_PT3_T1_NS0_13GridEvenShareIS12_EET2_T4_E12temp_storage+88];
	ld.shared.u64 	%rd457, [_ZZN3cub18CUB_300001_SM_10006detail6reduce18DeviceReduceKernelINS2_10policy_hubIN4cuda3std3__45tupleIJblEEEjN6thrust24THRUST_300001_SM_1000_NS8cuda_cub9__find_if7functorIS9_EEE10Policy1000ENSB_12zip_iteratorINS8_IJNSD_26transform_input_iterator_tIbNSC_6detail35transform_pair_of_input_iterators_tIbNSB_10device_ptrIfEESN_12approx_equalEENS7_10__not_fn_tINS7_10__identityEEEEENSB_17counting_iteratorIlNSB_11use_defaultESV_SV_EEEEEEEjSF_S9_SR_EEvT0_PT3_T1_NS0_13GridEvenShareIS12_EET2_T4_E12temp_storage+96];
	setp.eq.s16 	%p230, %rs365, 0;
	setp.eq.s16 	%p231, %rs366, 0;
	min.s64 	%rd458, %rd457, %rd456;
	selp.b16 	%rs367, %rs364, 1, %p231;
	selp.b16 	%rs368, %rs366, %rs367, %p230;
	and.b16  	%rs369, %rs368, 255;
	selp.b64 	%rd459, %rd456, %rd458, %p231;
	selp.b64 	%rd460, %rd457, %rd459, %p230;
	ld.shared.u8 	%rs370, [_ZZN3cub18CUB_300001_SM_10006detail6reduce18DeviceReduceKernelINS2_10policy_hubIN4cuda3std3__45tupleIJblEEEjN6thrust24THRUST_300001_SM_1000_NS8cuda_cub9__find_if7functorIS9_EEE10Policy1000ENSB_12zip_iteratorINS8_IJNSD_26transform_input_iterator_tIbNSC_6detail35transform_pair_of_input_iterators_tIbNSB_10device_ptrIfEESN_12approx_equalEENS7_10__not_fn_tINS7_10__identityEEEEENSB_17counting_iteratorIlNSB_11use_defaultESV_SV_EEEEEEEjSF_S9_SR_EEvT0_PT3_T1_NS0_13GridEvenShareIS12_EET2_T4_E12temp_storage+104];
	ld.shared.u64 	%rd461, [_ZZN3cub18CUB_300001_SM_10006detail6reduce18DeviceReduceKernelINS2_10policy_hubIN4cuda3std3__45tupleIJblEEEjN6thrust24THRUST_300001_SM_1000_NS8cuda_cub9__find_if7functorIS9_EEE10Policy1000ENSB_12zip_iteratorINS8_IJNSD_26transform_input_iterator_tIbNSC_6detail35transform_pair_of_input_iterators_tIbNSB_10device_ptrIfEESN_12approx_equalEENS7_10__not_fn_tINS7_10__identityEEEEENSB_17counting_iteratorIlNSB_11use_defaultESV_SV_EEEEEEEjSF_S9_SR_EEvT0_PT3_T1_NS0_13GridEvenShareIS12_EET2_T4_E12temp_storage+112];
	setp.eq.s16 	%p232, %rs369, 0;
	setp.eq.s16 	%p233, %rs370, 0;
	min.s64 	%rd462, %rd461, %rd460;
	selp.b16 	%rs371, %rs368, 1, %p233;
	selp.b16 	%rs372, %rs370, %rs371, %p232;
	and.b16  	%rs373, %rs372, 255;
	selp.b64 	%rd463, %rd460, %rd462, %p233;
	selp.b64 	%rd464, %rd461, %rd463, %p232;
	ld.shared.u8 	%rs374, [_ZZN3cub18CUB_300001_SM_10006detail6reduce18DeviceReduceKernelINS2_10policy_hubIN4cuda3std3__45tupleIJblEEEjN6thrust24THRUST_300001_SM_1000_NS8cuda_cub9__find_if7functorIS9_EEE10Policy1000ENSB_12zip_iteratorINS8_IJNSD_26transform_input_iterator_tIbNSC_6detail35transform_pair_of_input_iterators_tIbNSB_10device_ptrIfEESN_12approx_equalEENS7_10__not_fn_tINS7_10__identityEEEEENSB_17counting_iteratorIlNSB_11use_defaultESV_SV_EEEEEEEjSF_S9_SR_EEvT0_PT3_T1_NS0_13GridEvenShareIS12_EET2_T4_E12temp_storage+120];
	ld.shared.u64 	%rd465, [_ZZN3cub18CUB_300001_SM_10006detail6reduce18DeviceReduceKernelINS2_10policy_hubIN4cuda3std3__45tupleIJblEEEjN6thrust24THRUST_300001_SM_1000_NS8cuda_cub9__find_if7functorIS9_EEE10Policy1000ENSB_12zip_iteratorINS8_IJNSD_26transform_input_iterator_tIbNSC_6detail35transform_pair_of_input_iterators_tIbNSB_10device_ptrIfEESN_12approx_equalEENS7_10__not_fn_tINS7_10__identityEEEEENSB_17counting_iteratorIlNSB_11use_defaultESV_SV_EEEEEEEjSF_S9_SR_EEvT0_PT3_T1_NS0_13GridEvenShareIS12_EET2_T4_E12temp_storage+128];
	setp.eq.s16 	%p234, %rs373, 0;
	setp.eq.s16 	%p235, %rs374, 0;
	min.s64 	%rd466, %rd465, %rd464;
	selp.b16 	%rs375, %rs372, 1, %p235;
	selp.b16 	%rs385, %rs374, %rs375, %p234;
	selp.b64 	%rd467, %rd464, %rd466, %p235;
	selp.b64 	%rd481, %rd465, %rd467, %p234;
	bra.uni 	$L__BB7_123;
$L__BB7_41:
	// begin inline asm
	mov.u32 %r252, %laneid;
	// end inline asm
	and.b32  	%r273, %r6, 992;
	add.s32 	%r274, %r273, 32;
	setp.gt.u32 	%p146, %r274, %r5;
	not.b32 	%r275, %r273;
	add.s32 	%r276, %r5, %r275;
	selp.b32 	%r271, %r276, 31, %p146;
	cvt.u32.u16 	%r277, %rs385;
	and.b32  	%r254, %r277, 255;
	mov.b32 	%r270, 1;
	mov.b32 	%r272, -1;
	// begin inline asm
	shfl.sync.down.b32 %r253, %r254, %r270, %r271, %r272;
	// end inline asm
	// begin inline asm
	shfl.sync.down.b32 %r258, %r259, %r270, %r271, %r272;
	// end inline asm
	mov.b64 	{%r264, %r269}, %rd481;
	// begin inline asm
	shfl.sync.down.b32 %r263, %r264, %r270, %r271, %r272;
	// end inline asm
	// begin inline asm
	shfl.sync.down.b32 %r268, %r269, %r270, %r271, %r272;
	// end inline asm
	mov.b64 	%rd39, {%r263, %r268};
	cvt.u16.u32 	%rs31, %r253;
	setp.ge.s32 	%p147, %r252, %r271;
	@%p147 bra 	$L__BB7_45;
	and.b16  	%rs288, %rs385, 255;
	setp.eq.s16 	%p148, %rs288, 0;
	and.b16  	%rs289, %rs31, 255;
	setp.eq.s16 	%p149, %rs289, 0;
	or.pred  	%p150, %p148, %p149;
	@%p150 bra 	$L__BB7_44;
	min.s64 	%rd481, %rd39, %rd481;
	mov.b16 	%rs385, 1;
	bra.uni 	$L__BB7_45;
$L__BB7_44:
	setp.eq.s16 	%p151, %rs288, 0;
	selp.b16 	%rs385, %rs31, %rs385, %p151;
	selp.b64 	%rd481, %rd39, %rd481, %p151;
$L__BB7_45:
	cvt.u32.u16 	%r298, %rs385;
	and.b32  	%r279, %r298, 255;
	mov.b32 	%r295, 2;
	mov.b32 	%r297, -1;
	// begin inline asm
	shfl.sync.down.b32 %r278, %r279, %r295, %r271, %r297;
	// end inline asm
	// begin inline asm
	shfl.sync.down.b32 %r283, %r284, %r295, %r271, %r297;
	// end inline asm
	mov.b64 	{%r289, %r294}, %rd481;
	// begin inline asm
	shfl.sync.down.b32 %r288, %r289, %r295, %r271, %r297;
	// end inline asm
	// begin inline asm
	shfl.sync.down.b32 %r293, %r294, %r295, %r271, %r297;
	// end inline asm
	mov.b64 	%rd43, {%r288, %r293};
	cvt.u16.u32 	%rs34, %r278;
	add.s32 	%r299, %r252, 2;
	setp.gt.s32 	%p152, %r299, %r271;
	@%p152 bra 	$L__BB7_49;
	and.b16  	%rs292, %rs385, 255;
	setp.eq.s16 	%p153, %rs292, 0;
	and.b16  	%rs293, %rs34, 255;
	setp.eq.s16 	%p154, %rs293, 0;
	or.pred  	%p155, %p153, %p154;
	@%p155 bra 	$L__BB7_48;
	min.s64 	%rd481, %rd43, %rd481;
	mov.b16 	%rs385, 1;
	bra.uni 	$L__BB7_49;
$L__BB7_48:
	setp.eq.s16 	%p156, %rs292, 0;
	selp.b16 	%rs385, %rs34, %rs385, %p156;
	selp.b64 	%rd481, %rd43, %rd481, %p156;
$L__BB7_49:
	cvt.u32.u16 	%r320, %rs385;
	and.b32  	%r301, %r320, 255;
	mov.b32 	%r317, 4;
	mov.b32 	%r319, -1;
	// begin inline asm
	shfl.sync.down.b32 %r300, %r301, %r317, %r271, %r319;
	// end inline asm
	// begin inline asm
	shfl.sync.down.b32 %r305, %r306, %r317, %r271, %r319;
	// end inline asm
	mov.b64 	{%r311, %r316}, %rd481;
	// begin inline asm
	shfl.sync.down.b32 %r310, %r311, %r317, %r271, %r319;
	// end inline asm
	// begin inline asm
	shfl.sync.down.b32 %r315, %r316, %r317, %r271, %r319;
	// end inline asm
	mov.b64 	%rd47, {%r310, %r315};
	cvt.u16.u32 	%rs37, %r300;
	add.s32 	%r321, %r252, 4;
	setp.gt.s32 	%p157, %r321, %r271;
	@%p157 bra 	$L__BB7_53;
	and.b16  	%rs296, %rs385, 255;
	setp.eq.s16 	%p158, %rs296, 0;
	and.b16  	%rs297, %rs37, 255;
	setp.eq.s16 	%p159, %rs297, 0;
	or.pred  	%p160, %p158, %p159;
	@%p160 bra 	$L__BB7_52;
	min.s64 	%rd481, %rd47, %rd481;
	mov.b16 	%rs385, 1;
	bra.uni 	$L__BB7_53;
$L__BB7_52:
	setp.eq.s16 	%p161, %rs296, 0;
	selp.b16 	%rs385, %rs37, %rs385, %p161;
	selp.b64 	%rd481, %rd47, %rd481, %p161;
$L__BB7_53:
	cvt.u32.u16 	%r342, %rs385;
	and.b32  	%r323, %r342, 255;
	mov.b32 	%r339, 8;
	mov.b32 	%r341, -1;
	// begin inline asm
	shfl.sync.down.b32 %r322, %r323, %r339, %r271, %r341;
	// end inline asm
	// begin inline asm
	shfl.sync.down.b32 %r327, %r328, %r339, %r271, %r341;
	// end inline asm
	mov.b64 	{%r333, %r338}, %rd481;
	// begin inline asm
	shfl.sync.down.b32 %r332, %r333, %r339, %r271, %r341;
	// end inline asm
	// begin inline asm
	shfl.sync.down.b32 %r337, %r338, %r339, %r271, %r341;
	// end inline asm
	mov.b64 	%rd51, {%r332, %r337};
	cvt.u16.u32 	%rs40, %r322;
	add.s32 	%r343, %r252, 8;
	setp.gt.s32 	%p162, %r343, %r271;
	@%p162 bra 	$L__BB7_57;
	and.b16  	%rs300, %rs385, 255;
	setp.eq.s16 	%p163, %rs300, 0;
	and.b16  	%rs301, %rs40, 255;
	setp.eq.s16 	%p164, %rs301, 0;
	or.pred  	%p165, %p163, %p164;
	@%p165 bra 	$L__BB7_56;
	min.s64 	%rd481, %rd51, %rd481;
	mov.b16 	%rs385, 1;
	bra.uni 	$L__BB7_57;
$L__BB7_56:
	setp.eq.s16 	%p166, %rs300, 0;
	selp.b16 	%rs385, %rs40, %rs385, %p166;
	selp.b64 	%rd481, %rd51, %rd481, %p166;
$L__BB7_57:
	cvt.u32.u16 	%r364, %rs385;
	and.b32  	%r345, %r364, 255;
	mov.b32 	%r361, 16;
	mov.b32 	%r363, -1;
	// begin inline asm
	shfl.sync.down.b32 %r344, %r345, %r361, %r271, %r363;
	// end inline asm
	// begin inline asm
	shfl.sync.down.b32 %r349, %r350, %r361, %r271, %r363;
	// end inline asm
	mov.b64 	{%r355, %r360}, %rd481;
	// begin inline asm
	shfl.sync.down.b32 %r354, %r355, %r361, %r271, %r363;
	// end inline asm
	// begin inline asm
	shfl.sync.down.b32 %r359, %r360, %r361, %r271, %r363;
	// end inline asm
	mov.b64 	%rd55, {%r354, %r359};
	cvt.u16.u32 	%rs43, %r344;
	add.s32 	%r365, %r252, 16;
	setp.gt.s32 	%p167, %r365, %r271;
	@%p167 bra 	$L__BB7_61;
	and.b16  	%rs304, %rs385, 255;
	setp.eq.s16 	%p168, %rs304, 0;
	and.b16  	%rs305, %rs43, 255;
	setp.eq.s16 	%p169, %rs305, 0;
	or.pred  	%p170, %p168, %p169;
	@%p170 bra 	$L__BB7_60;
	min.s64 	%rd481, %rd55, %rd481;
	mov.b16 	%rs385, 1;
	bra.uni 	$L__BB7_61;
$L__BB7_60:
	setp.eq.s16 	%p171, %rs304, 0;
	selp.b16 	%rs385, %rs43, %rs385, %p171;
	selp.b64 	%rd481, %rd55, %rd481, %p171;
$L__BB7_61:
	setp.ne.s32 	%p172, %r252, 0;
	@%p172 bra 	$L__BB7_63;
	shr.u32 	%r366, %r6, 1;
	and.b32  	%r367, %r366, 496;
	mov.u32 	%r368, _ZZN3cub18CUB_300001_SM_10006detail6reduce18DeviceReduceKernelINS2_10policy_hubIN4cuda3std3__45tupleIJblEEEjN6thrust24THRUST_300001_SM_1000_NS8cuda_cub9__find_if7functorIS9_EEE10Policy1000ENSB_12zip_iteratorINS8_IJNSD_26transform_input_iterator_tIbNSC_6detail35transform_pair_of_input_iterators_tIbNSB_10device_ptrIfEESN_12approx_equalEENS7_10__not_fn_tINS7_10__identityEEEEENSB_17counting_iteratorIlNSB_11use_defaultESV_SV_EEEEEEEjSF_S9_SR_EEvT0_PT3_T1_NS0_13GridEvenShareIS12_EET2_T4_E12temp_storage;
	add.s32 	%r369, %r368, %r367;
	st.shared.u8 	[%r369+8], %rs385;
	st.shared.u64 	[%r369+16], %rd481;
$L__BB7_63:
	bar.sync 	0;
	setp.ne.s32 	%p173, %r6, 0;
	@%p173 bra 	$L__BB7_123;
	setp.lt.u32 	%p174, %r5, 33;
	@%p174 bra 	$L__BB7_66;
	ld.shared.u8 	%rs308, [_ZZN3cub18CUB_300001_SM_10006detail6reduce18DeviceReduceKernelINS2_10policy_hubIN4cuda3std3__45tupleIJblEEEjN6thrust24THRUST_300001_SM_1000_NS8cuda_cub9__find_if7functorIS9_EEE10Policy1000ENSB_12zip_iteratorINS8_IJNSD_26transform_input_iterator_tIbNSC_6detail35transform_pair_of_input_iterators_tIbNSB_10device_ptrIfEESN_12approx_equalEENS7_10__not_fn_tINS7_10__identityEEEEENSB_17counting_iteratorIlNSB_11use_defaultESV_SV_EEEEEEEjSF_S9_SR_EEvT0_PT3_T1_NS0_13GridEvenShareIS12_EET2_T4_E12temp_storage+24];
	ld.shared.u64 	%rd420, [_ZZN3cub18CUB_300001_SM_10006detail6reduce18DeviceReduceKernelINS2_10policy_hubIN4cuda3std3__45tupleIJblEEEjN6thrust24THRUST_300001_SM_1000_NS8cuda_cub9__find_if7functorIS9_EEE10Policy1000ENSB_12zip_iteratorINS8_IJNSD_26transform_input_iterator_tIbNSC_6detail35transform_pair_of_input_iterators_tIbNSB_10device_ptrIfEESN_12approx_equalEENS7_10__not_fn_tINS7_10__identityEEEEENSB_17counting_iteratorIlNSB_11use_defaultESV_SV_EEEEEEEjSF_S9_SR_EEvT0_PT3_T1_NS0_13GridEvenShareIS12_EET2_T4_E12temp_storage+32];
	and.b16  	%rs309, %rs385, 255;
	setp.eq.s16 	%p175, %rs309, 0;
	setp.eq.s16 	%p176, %rs308, 0;
	min.s64 	%rd421, %rd420, %rd481;
	selp.b16 	%rs310, %rs385, 1, %p176;
	selp.b16 	%rs385, %rs308, %rs310, %p175;
	selp.b64 	%rd422, %rd481, %rd421, %p176;
	selp.b64 	%rd481, %rd420, %rd422, %p175;
$L__BB7_66:
	setp.lt.u32 	%p177, %r5, 65;
	@%p177 bra 	$L__BB7_68;
	ld.shared.u8 	%rs311, [_ZZN3cub18CUB_300001_SM_10006detail6reduce18DeviceReduceKernelINS2_10policy_hubIN4cuda3std3__45tupleIJblEEEjN6thrust24THRUST_300001_SM_1000_NS8cuda_cub9__find_if7functorIS9_EEE10Policy1000ENSB_12zip_iteratorINS8_IJNSD_26transform_input_iterator_tIbNSC_6detail35transform_pair_of_input_iterators_tIbNSB_10device_ptrIfEESN_12approx_equalEENS7_10__not_fn_tINS7_10__identityEEEEENSB_17counting_iteratorIlNSB_11use_defaultESV_SV_EEEEEEEjSF_S9_SR_EEvT0_PT3_T1_NS0_13GridEvenShareIS12_EET2_T4_E12temp_storage+40];
	ld.shared.u64 	%rd423, [_ZZN3cub18CUB_300001_SM_10006detail6reduce18DeviceReduceKernelINS2_10policy_hubIN4cuda3std3__45tupleIJblEEEjN6thrust24THRUST_300001_SM_1000_NS8cuda_cub9__find_if7functorIS9_EEE10Policy1000ENSB_12zip_iteratorINS8_IJNSD_26transform_input_iterator_tIbNSC_6detail35transform_pair_of_input_iterators_tIbNSB_10device_ptrIfEESN_12approx_equalEENS7_10__not_fn_tINS7_10__identityEEEEENSB_17counting_iteratorIlNSB_11use_defaultESV_SV_EEEEEEEjSF_S9_SR_EEvT0_PT3_T1_NS0_13GridEvenShareIS12_EET2_T4_E12temp_storage+48];
	and.b16  	%rs312, %rs385, 255;
	setp.eq.s16 	%p178, %rs312, 0;
	setp.eq.s16 	%p179, %rs311, 0;
	min.s64 	%rd424, %rd423, %rd481;
	selp.b16 	%rs313, %rs385, 1, %p179;
	selp.b16 	%rs385, %rs311, %rs313, %p178;
	selp.b64 	%rd425, %rd481, %rd424, %p179;
	selp.b64 	%rd481, %rd423, %rd425, %p178;
$L__BB7_68:
	setp.lt.u32 	%p180, %r5, 97;
	@%p180 bra 	$L__BB7_70;
	ld.shared.u8 	%rs314, [_ZZN3cub18CUB_300001_SM_10006detail6reduce18DeviceReduceKernelINS2_10policy_hubIN4cuda3std3__45tupleIJblEEEjN6thrust24THRUST_300001_SM_1000_NS8cuda_cub9__find_if7functorIS9_EEE10Policy1000ENSB_12zip_iteratorINS8_IJNSD_26transform_input_iterator_tIbNSC_6detail35transform_pair_of_input_iterators_tIbNSB_10device_ptrIfEESN_12approx_equalEENS7_10__not_fn_tINS7_10__identityEEEEENSB_17counting_iteratorIlNSB_11use_defaultESV_SV_EEEEEEEjSF_S9_SR_EEvT0_PT3_T1_NS0_13GridEvenShareIS12_EET2_T4_E12temp_storage+56];
	ld.shared.u64 	%rd426, [_ZZN3cub18CUB_300001_SM_10006detail6reduce18DeviceReduceKernelINS2_10policy_hubIN4cuda3std3__45tupleIJblEEEjN6thrust24THRUST_300001_SM_1000_NS8cuda_cub9__find_if7functorIS9_EEE10Policy1000ENSB_12zip_iteratorINS8_IJNSD_26transform_input_iterator_tIbNSC_6detail35transform_pair_of_input_iterators_tIbNSB_10device_ptrIfEESN_12approx_equalEENS7_10__not_fn_tINS7_10__identityEEEEENSB_17counting_iteratorIlNSB_11use_defaultESV_SV_EEEEEEEjSF_S9_SR_EEvT0_PT3_T1_NS0_13GridEvenShareIS12_EET2_T4_E12temp_storage+64];
	and.b16  	%rs315, %rs385, 255;
	setp.eq.s16 	%p181, %rs315, 0;
	setp.eq.s16 	%p182, %rs314, 0;
	min.s64 	%rd427, %rd426, %rd481;
	selp.b16 	%rs316, %rs385, 1, %p182;
	selp.b16 	%rs385, %rs314, %rs316, %p181;
	selp.b64 	%rd428, %rd481, %rd427, %p182;
	selp.b64 	%rd481, %rd426, %rd428, %p181;
$L__BB7_70:
	setp.lt.u32 	%p183, %r5, 129;
	@%p183 bra 	$L__BB7_72;
	ld.shared.u8 	%rs317, [_ZZN3cub18CUB_300001_SM_10006detail6reduce18DeviceReduceKernelINS2_10policy_hubIN4cuda3std3__45tupleIJblEEEjN6thrust24THRUST_300001_SM_1000_NS8cuda_cub9__find_if7functorIS9_EEE10Policy1000ENSB_12zip_iteratorINS8_IJNSD_26transform_input_iterator_tIbNSC_6detail35transform_pair_of_input_iterators_tIbNSB_10device_ptrIfEESN_12approx_equalEENS7_10__not_fn_tINS7_10__identityEEEEENSB_17counting_iteratorIlNSB_11use_defaultESV_SV_EEEEEEEjSF_S9_SR_EEvT0_PT3_T1_NS0_13GridEvenShareIS12_EET2_T4_E12temp_storage+72];
	ld.shared.u64 	%rd429, [_ZZN3cub18CUB_300001_SM_10006detail6reduce18DeviceReduceKernelINS2_10policy_hubIN4cuda3std3__45tupleIJblEEEjN6thrust24THRUST_300001_SM_1000_NS8cuda_cub9__find_if7functorIS9_EEE10Policy1000ENSB_12zip_iteratorINS8_IJNSD_26transform_input_iterator_tIbNSC_6detail35transform_pair_of_input_iterators_tIbNSB_10device_ptrIfEESN_12approx_equalEENS7_10__not_fn_tINS7_10__identityEEEEENSB_17counting_iteratorIlNSB_11use_defaultESV_SV_EEEEEEEjSF_S9_SR_EEvT0_PT3_T1_NS0_13GridEvenShareIS12_EET2_T4_E12temp_storage+80];
	and.b16  	%rs318, %rs385, 255;
	setp.eq.s16 	%p184, %rs318, 0;
	setp.eq.s16 	%p185, %rs317, 0;
	min.s64 	%rd430, %rd429, %rd481;
	selp.b16 	%rs319, %rs385, 1, %p185;
	selp.b16 	%rs385, %rs317, %rs319, %p184;
	selp.b64 	%rd431, %rd481, %rd430, %p185;
	selp.b64 	%rd481, %rd429, %rd431, %p184;
$L__BB7_72:
	setp.lt.u32 	%p186, %r5, 161;
	@%p186 bra 	$L__BB7_74;
	ld.shared.u8 	%rs320, [_ZZN3cub18CUB_300001_SM_10006detail6reduce18DeviceReduceKernelINS2_10policy_hubIN4cuda3std3__45tupleIJblEEEjN6thrust24THRUST_300001_SM_1000_NS8cuda_cub9__find_if7functorIS9_EEE10Policy1000ENSB_12zip_iteratorINS8_IJNSD_26transform_input_iterator_tIbNSC_6detail35transform_pair_of_input_iterators_tIbNSB_10device_ptrIfEESN_12approx_equalEENS7_10__not_fn_tINS7_10__identityEEEEENSB_17counting_iteratorIlNSB_11use_defaultESV_SV_EEEEEEEjSF_S9_SR_EEvT0_PT3_T1_NS0_13GridEvenShareIS12_EET2_T4_E12temp_storage+88];
	ld.shared.u64 	%rd432, [_ZZN3cub18CUB_300001_SM_10006detail6reduce18DeviceReduceKernelINS2_10policy_hubIN4cuda3std3__45tupleIJblEEEjN6thrust24THRUST_300001_SM_1000_NS8cuda_cub9__find_if7functorIS9_EEE10Policy1000ENSB_12zip_iteratorINS8_IJNSD_26transform_input_iterator_tIbNSC_6detail35transform_pair_of_input_iterators_tIbNSB_10device_ptrIfEESN_12approx_equalEENS7_10__not_fn_tINS7_10__identityEEEEENSB_17counting_iteratorIlNSB_11use_defaultESV_SV_EEEEEEEjSF_S9_SR_EEvT0_PT3_T1_NS0_13GridEvenShareIS12_EET2_T4_E12temp_storage+96];
	and.b16  	%rs321, %rs385, 255;
	setp.eq.s16 	%p187, %rs321, 0;
	setp.eq.s16 	%p188, %rs320, 0;
	min.s64 	%rd433, %rd432, %rd481;
	selp.b16 	%rs322, %rs385, 1, %p188;
	selp.b16 	%rs385, %rs320, %rs322, %p187;
	selp.b64 	%rd434, %rd481, %rd433, %p188;
	selp.b64 	%rd481, %rd432, %rd434, %p187;
$L__BB7_74:
	setp.lt.u32 	%p189, %r5, 193;
	@%p189 bra 	$L__BB7_76;
	ld.shared.u8 	%rs323, [_ZZN3cub18CUB_300001_SM_10006detail6reduce18DeviceReduceKernelINS2_10policy_hubIN4cuda3std3__45tupleIJblEEEjN6thrust24THRUST_300001_SM_1000_NS8cuda_cub9__find_if7functorIS9_EEE10Policy1000ENSB_12zip_iteratorINS8_IJNSD_26transform_input_iterator_tIbNSC_6detail35transform_pair_of_input_iterators_tIbNSB_10device_ptrIfEESN_12approx_equalEENS7_10__not_fn_tINS7_10__identityEEEEENSB_17counting_iteratorIlNSB_11use_defaultESV_SV_EEEEEEEjSF_S9_SR_EEvT0_PT3_T1_NS0_13GridEvenShareIS12_EET2_T4_E12temp_storage+104];
	ld.shared.u64 	%rd435, [_ZZN3cub18CUB_300001_SM_10006detail6reduce18DeviceReduceKernelINS2_10policy_hubIN4cuda3std3__45tupleIJblEEEjN6thrust24THRUST_300001_SM_1000_NS8cuda_cub9__find_if7functorIS9_EEE10Policy1000ENSB_12zip_iteratorINS8_IJNSD_26transform_input_iterator_tIbNSC_6detail35transform_pair_of_input_iterators_tIbNSB_10device_ptrIfEESN_12approx_equalEENS7_10__not_fn_tINS7_10__identityEEEEENSB_17counting_iteratorIlNSB_11use_defaultESV_SV_EEEEEEEjSF_S9_SR_EEvT0_PT3_T1_NS0_13GridEvenShareIS12_EET2_T4_E12temp_storage+112];
	and.b16  	%rs324, %rs385, 255;
	setp.eq.s16 	%p190, %rs324, 0;
	setp.eq.s16 	%p191, %rs323, 0;
	min.s64 	%rd436, %rd435, %rd481;
	selp.b16 	%rs325, %rs385, 1, %p191;
	selp.b16 	%rs385, %rs323, %rs325, %p190;
	selp.b64 	%rd437, %rd481, %rd436, %p191;
	selp.b64 	%rd481, %rd435, %rd437, %p190;
$L__BB7_76:
	setp.lt.u32 	%p192, %r5, 225;
	@%p192 bra 	$L__BB7_123;
	ld.shared.u8 	%rs326, [_ZZN3cub18CUB_300001_SM_10006detail6reduce18DeviceReduceKernelINS2_10policy_hubIN4cuda3std3__45tupleIJblEEEjN6thrust24THRUST_300001_SM_1000_NS8cuda_cub9__find_if7functorIS9_EEE10Policy1000ENSB_12zip_iteratorINS8_IJNSD_26transform_input_iterator_tIbNSC_6detail35transform_pair_of_input_iterators_tIbNSB_10device_ptrIfEESN_12approx_equalEENS7_10__not_fn_tINS7_10__identityEEEEENSB_17counting_iteratorIlNSB_11use_defaultESV_SV_EEEEEEEjSF_S9_SR_EEvT0_PT3_T1_NS0_13GridEvenShareIS12_EET2_T4_E12temp_storage+120];
	ld.shared.u64 	%rd438, [_ZZN3cub18CUB_300001_SM_10006detail6reduce18DeviceReduceKernelINS2_10policy_hubIN4cuda3std3__45tupleIJblEEEjN6thrust24THRUST_300001_SM_1000_NS8cuda_cub9__find_if7functorIS9_EEE10Policy1000ENSB_12zip_iteratorINS8_IJNSD_26transform_input_iterator_tIbNSC_6detail35transform_pair_of_input_iterators_tIbNSB_10device_ptrIfEESN_12approx_equalEENS7_10__not_fn_tINS7_10__identityEEEEENSB_17counting_iteratorIlNSB_11use_defaultESV_SV_EEEEEEEjSF_S9_SR_EEvT0_PT3_T1_NS0_13GridEvenShareIS12_EET2_T4_E12temp_storage+128];
	and.b16  	%rs327, %rs385, 255;
	setp.eq.s16 	%p193, %rs327, 0;
	setp.eq.s16 	%p194, %rs326, 0;
	min.s64 	%rd439, %rd438, %rd481;
	selp.b16 	%rs328, %rs385, 1, %p194;
	selp.b16 	%rs385, %rs326, %rs328, %p193;
	selp.b64 	%rd440, %rd481, %rd439, %p194;
	selp.b64 	%rd481, %rd438, %rd440, %p193;
	bra.uni 	$L__BB7_123;
$L__BB7_78:
	mov.u32 	%r30, %tid.x;
	cvt.u64.u32 	%rd117, %r4;
	add.s64 	%rd118, %rd115, %rd117;
	cvt.u64.u32 	%rd119, %r30;
	add.s64 	%rd120, %rd119, %rd117;
	shl.b64 	%rd121, %rd120, 2;
	add.s64 	%rd122, %rd1, %rd121;
	add.s64 	%rd123, %rd2, %rd121;
	ld.global.f32 	%f4, [%rd122];
	ld.global.f32 	%f5, [%rd123];
	sub.f32 	%f6, %f4, %f5;
	abs.f32 	%f7, %f6;
	cvt.f64.f32 	%fd2, %f7;
	setp.lt.f64 	%p2, %fd2, 0d3EB0C6F7A0B5ED8D;
	add.s32 	%r81, %r30, 256;
	cvt.u64.u32 	%rd124, %r81;
	ld.global.f32 	%f8, [%rd122+1024];
	ld.global.f32 	%f9, [%rd123+1024];
	sub.f32 	%f10, %f8, %f9;
	abs.f32 	%f11, %f10;
	cvt.f64.f32 	%fd3, %f11;
	setp.lt.f64 	%p3, %fd3, 0d3EB0C6F7A0B5ED8D;
	add.s32 	%r82, %r30, 512;
	cvt.u64.u32 	%rd125, %r82;
	add.s64 	%rd126, %rd118, %rd125;
	ld.global.f32 	%f12, [%rd122+2048];
	ld.global.f32 	%f13, [%rd123+2048];
	sub.f32 	%f14, %f12, %f13;
	abs.f32 	%f15, %f14;
	cvt.f64.f32 	%fd5, %f15;
	setp.lt.f64 	%p4, %fd5, 0d3EB0C6F7A0B5ED8D;
	add.s64 	%rd127, %rd126, 256;
	ld.global.f32 	%f16, [%rd122+3072];
	ld.global.f32 	%f17, [%rd123+3072];
	sub.f32 	%f18, %f16, %f17;
	abs.f32 	%f19, %f18;
	cvt.f64.f32 	%fd6, %f19;
	setp.geu.f64 	%p6, %fd6, 0d3EB0C6F7A0B5ED8D;
	and.pred  	%p8, %p2, %p3;
	selp.b64 	%rd128, %rd124, %rd119, %p2;
	add.s64 	%rd129, %rd118, %rd128;
	min.s64 	%rd130, %rd126, %rd129;
	and.pred  	%p9, %p8, %p4;
	selp.b64 	%rd131, %rd129, %rd130, %p4;
	selp.b64 	%rd132, %rd126, %rd131, %p8;
	min.s64 	%rd133, %rd127, %rd132;
	not.pred 	%p10, %p9;
	or.pred  	%p11, %p10, %p6;
	selp.u16 	%rs385, 1, 0, %p11;
	selp.b64 	%rd134, %rd133, %rd132, %p6;
	selp.b64 	%rd481, %rd127, %rd134, %p9;
	shl.b32 	%r31, %r2, 10;
	setp.lt.u32 	%p12, %r5, %r31;
	@%p12 bra 	$L__BB7_99;
	add.s32 	%r84, %r30, %r31;
	add.s32 	%r85, %r84, %r4;
	add.s32 	%r489, %r85, 1024;
	not.b32 	%r86, %r30;
	add.s32 	%r87, %r86, %r1;
	sub.s32 	%r88, %r87, %r31;
	sub.s32 	%r488, %r88, %r4;
	mov.b32 	%r490, 0;
	mov.u32 	%r491, %r4;
$L__BB7_80:
	add.s32 	%r491, %r491, %r31;
	add.s32 	%r89, %r1, -1024;
	setp.gt.u32 	%p13, %r491, %r89;
	@%p13 bra 	$L__BB7_86;
	add.s32 	%r90, %r30, %r491;
	cvt.u64.u32 	%rd135, %r90;
	mul.wide.u32 	%rd136, %r90, 4;
	add.s64 	%rd137, %rd1, %rd136;
	add.s64 	%rd138, %rd2, %rd136;
	add.s64 	%rd74, %rd115, %rd135;
	ld.global.f32 	%f20, [%rd137];
	ld.global.f32 	%f21, [%rd138];
	sub.f32 	%f22, %f20, %f21;
	abs.f32 	%f23, %f22;
	cvt.f64.f32 	%fd1, %f23;
	ld.global.f32 	%f24, [%rd137+1024];
	ld.global.f32 	%f25, [%rd138+1024];
	sub.f32 	%f26, %f24, %f25;
	abs.f32 	%f1, %f26;
	ld.global.f32 	%f27, [%rd137+2048];
	ld.global.f32 	%f28, [%rd138+2048];
	sub.f32 	%f29, %f27, %f28;
	abs.f32 	%f2, %f29;
	ld.global.f32 	%f30, [%rd137+3072];
	ld.global.f32 	%f31, [%rd138+3072];
	sub.f32 	%f32, %f30, %f31;
	abs.f32 	%f3, %f32;
	and.b16  	%rs109, %rs385, 255;
	setp.eq.s16 	%p14, %rs109, 0;
	@%p14 bra 	$L__BB7_84;
	setp.lt.f64 	%p15, %fd1, 0d3EB0C6F7A0B5ED8D;
	@%p15 bra 	$L__BB7_85;
	min.s64 	%rd481, %rd74, %rd481;
	mov.b16 	%rs385, 1;
	bra.uni 	$L__BB7_85;
$L__BB7_84:
	setp.geu.f64 	%p16, %fd1, 0d3EB0C6F7A0B5ED8D;
	selp.u16 	%rs385, 1, 0, %p16;
	mov.u64 	%rd481, %rd74;
$L__BB7_85:
	add.s64 	%rd139, %rd74, 256;
	cvt.f64.f32 	%fd7, %f1;
	add.s64 	%rd140, %rd74, 512;
	cvt.f64.f32 	%fd8, %f2;
	add.s64 	%rd141, %rd74, 768;
	cvt.f64.f32 	%fd9, %f3;
	setp.geu.f64 	%p17, %fd9, 0d3EB0C6F7A0B5ED8D;
	setp.geu.f64 	%p18, %fd8, 0d3EB0C6F7A0B5ED8D;
	setp.geu.f64 	%p19, %fd7, 0d3EB0C6F7A0B5ED8D;
	and.b16  	%rs111, %rs385, 255;
	setp.eq.s16 	%p20, %rs111, 0;
	min.s64 	%rd142, %rd139, %rd481;
	selp.b16 	%rs112, 1, %rs385, %p19;
	selp.u16 	%rs113, 1, 0, %p19;
	selp.b16 	%rs114, %rs113, %rs112, %p20;
	and.b16  	%rs115, %rs114, 255;
	selp.b64 	%rd143, %rd142, %rd481, %p19;
	selp.b64 	%rd144, %rd139, %rd143, %p20;
	setp.eq.s16 	%p21, %rs115, 0;
	min.s64 	%rd145, %rd140, %rd144;
	selp.b16 	%rs116, 1, %rs114, %p18;
	selp.u16 	%rs117, 1, 0, %p18;
	selp.b16 	%rs118, %rs117, %rs116, %p21;
	and.b16  	%rs119, %rs118, 255;
	selp.b64 	%rd146, %rd145, %rd144, %p18;
	selp.b64 	%rd147, %rd140, %rd146, %p21;
	setp.eq.s16 	%p22, %rs119, 0;
	min.s64 	%rd148, %rd141, %rd147;
	selp.b16 	%rs120, 1, %rs118, %p17;
	selp.u16 	%rs121, 1, 0, %p17;
	selp.b16 	%rs385, %rs121, %rs120, %p22;
	selp.b64 	%rd149, %rd148, %rd147, %p17;
	selp.b64 	%rd481, %rd141, %rd149, %p22;
	sub.s32 	%r91, %r1, %r491;
	setp.lt.u32 	%p23, %r91, %r31;
	add.s32 	%r490, %r490, 1;
	add.s32 	%r489, %r489, %r31;
	sub.s32 	%r488, %r488, %r31;
	@%p23 bra 	$L__BB7_99;
	bra.uni 	$L__BB7_80;
$L__BB7_86:
	setp.le.u32 	%p24, %r1, %r491;
	sub.s32 	%r93, %r1, %r491;
	setp.ge.s32 	%p25, %r30, %r93;
	or.pred  	%p26, %p24, %p25;
	@%p26 bra 	$L__BB7_99;
	not.b32 	%r95, %r30;
	add.s32 	%r43, %r1, %r95;
	add.s32 	%r96, %r31, %r4;
	sub.s32 	%r97, %r43, %r96;
	mul.lo.s32 	%r98, %r2, %r490;
	shl.b32 	%r99, %r98, 10;
	sub.s32 	%r100, %r97, %r99;
	shr.u32 	%r101, %r100, 8;
	add.s32 	%r44, %r101, 1;
	and.b32  	%r45, %r44, 7;
	setp.lt.u32 	%p27, %r100, 1792;
	mov.u32 	%r496, %r30;
	@%p27 bra 	$L__BB7_91;
	or.b32  	%r494, %r30, 1024;
	shr.u32 	%r102, %r488, 8;
	add.s32 	%r103, %r102, 1;
	and.b32  	%r104, %r103, 33554424;
	neg.s32 	%r492, %r104;
$L__BB7_89:
	.pragma "nounroll";
	add.s32 	%r105, %r489, -1024;
	cvt.u64.u32 	%rd151, %r105;
	mul.wide.u32 	%rd152, %r105, 4;
	add.s64 	%rd153, %rd1, %rd152;
	add.s64 	%rd154, %rd2, %rd152;
	add.s64 	%rd155, %rd115, %rd151;
	ld.global.f32 	%f33, [%rd153];
	ld.global.f32 	%f34, [%rd154];
	sub.f32 	%f35, %f33, %f34;
	abs.f32 	%f36, %f35;
	cvt.f64.f32 	%fd10, %f36;
	setp.geu.f64 	%p28, %fd10, 0d3EB0C6F7A0B5ED8D;
	selp.u16 	%rs123, 1, 0, %p28;
	and.b16  	%rs124, %rs385, 255;
	setp.eq.s16 	%p29, %rs124, 0;
	min.s64 	%rd156, %rd155, %rd481;
	selp.b16 	%rs125, 1, %rs385, %p28;
	selp.b16 	%rs126, %rs123, %rs125, %p29;
	and.b16  	%rs127, %rs126, 255;
	selp.b64 	%rd157, %rd156, %rd481, %p28;
	selp.b64 	%rd158, %rd155, %rd157, %p29;
	add.s32 	%r106, %r489, -768;
	cvt.u64.u32 	%rd159, %r106;
	mul.wide.u32 	%rd160, %r106, 4;
	add.s64 	%rd161, %rd1, %rd160;
	add.s64 	%rd162, %rd2, %rd160;
	add.s64 	%rd163, %rd115, %rd159;
	ld.global.f32 	%f37, [%rd161];
	ld.global.f32 	%f38, [%rd162];
	sub.f32 	%f39, %f37, %f38;
	abs.f32 	%f40, %f39;
	cvt.f64.f32 	%fd11, %f40;
	setp.geu.f64 	%p30, %fd11, 0d3EB0C6F7A0B5ED8D;
	selp.u16 	%rs128, 1, 0, %p30;
	setp.eq.s16 	%p31, %rs127, 0;
	min.s64 	%rd164, %rd163, %rd158;
	selp.b16 	%rs129, 1, %rs126, %p30;
	selp.b16 	%rs130, %rs128, %rs129, %p31;
	and.b16  	%rs131, %rs130, 255;
	selp.b64 	%rd165, %rd164, %rd158, %p30;
	selp.b64 	%rd166, %rd163, %rd165, %p31;
	add.s32 	%r107, %r489, -512;
	cvt.u64.u32 	%rd167, %r107;
	mul.wide.u32 	%rd168, %r107, 4;
	add.s64 	%rd169, %rd1, %rd168;
	add.s64 	%rd170, %rd2, %rd168;
	add.s64 	%rd171, %rd115, %rd167;
	ld.global.f32 	%f41, [%rd169];
	ld.global.f32 	%f42, [%rd170];
	sub.f32 	%f43, %f41, %f42;
	abs.f32 	%f44, %f43;
	cvt.f64.f32 	%fd12, %f44;
	setp.geu.f64 	%p32, %fd12, 0d3EB0C6F7A0B5ED8D;
	selp.u16 	%rs132, 1, 0, %p32;
	setp.eq.s16 	%p33, %rs131, 0;
	min.s64 	%rd172, %rd171, %rd166;
	selp.b16 	%rs133, 1, %rs130, %p32;
	selp.b16 	%rs134, %rs132, %rs133, %p33;
	and.b16  	%rs135, %rs134, 255;
	selp.b64 	%rd173, %rd172, %rd166, %p32;
	selp.b64 	%rd174, %rd171, %rd173, %p33;
	add.s32 	%r108, %r489, 768;
	add.s32 	%r109, %r489, -256;
	cvt.u64.u32 	%rd175, %r109;
	mul.wide.u32 	%rd176, %r109, 4;
	add.s64 	%rd177, %rd1, %rd176;
	add.s64 	%rd178, %rd2, %rd176;
	add.s64 	%rd179, %rd115, %rd175;
	ld.global.f32 	%f45, [%rd177];
	ld.global.f32 	%f46, [%rd178];
	sub.f32 	%f47, %f45, %f46;
	abs.f32 	%f48, %f47;
	cvt.f64.f32 	%fd13, %f48;
	setp.geu.f64 	%p34, %fd13, 0d3EB0C6F7A0B5ED8D;
	selp.u16 	%rs136, 1, 0, %p34;
	setp.eq.s16 	%p35, %rs135, 0;
	min.s64 	%rd180, %rd179, %rd174;
	selp.b16 	%rs137, 1, %rs134, %p34;
	selp.b16 	%rs138, %rs136, %rs137, %p35;
	and.b16  	%rs139, %rs138, 255;
	selp.b64 	%rd181, %rd180, %rd174, %p34;
	selp.b64 	%rd182, %rd179, %rd181, %p35;
	cvt.u64.u32 	%rd183, %r489;
	mul.wide.u32 	%rd184, %r489, 4;
	add.s64 	%rd185, %rd1, %rd184;
	add.s64 	%rd186, %rd2, %rd184;
	add.s64 	%rd187, %rd115, %rd183;
	ld.global.f32 	%f49, [%rd185];
	ld.global.f32 	%f50, [%rd186];
	sub.f32 	%f51, %f49, %f50;
	abs.f32 	%f52, %f51;
	cvt.f64.f32 	%fd14, %f52;
	setp.geu.f64 	%p36, %fd14, 0d3EB0C6F7A0B5ED8D;
	selp.u16 	%rs140, 1, 0, %p36;
	setp.eq.s16 	%p37, %rs139, 0;
	min.s64 	%rd188, %rd187, %rd182;
	selp.b16 	%rs141, 1, %rs138, %p36;
	selp.b16 	%rs142, %rs140, %rs141, %p37;
	and.b16  	%rs143, %rs142, 255;
	selp.b64 	%rd189, %rd188, %rd182, %p36;
	selp.b64 	%rd190, %rd187, %rd189, %p37;
	add.s32 	%r110, %r489, 256;
	cvt.u64.u32 	%rd191, %r110;
	mul.wide.u32 	%rd192, %r110, 4;
	add.s64 	%rd193, %rd1, %rd192;
	add.s64 	%rd194, %rd2, %rd192;
	add.s64 	%rd195, %rd115, %rd191;
	ld.global.f32 	%f53, [%rd193];
	ld.global.f32 	%f54, [%rd194];
	sub.f32 	%f55, %f53, %f54;
	abs.f32 	%f56, %f55;
	cvt.f64.f32 	%fd15, %f56;
	setp.geu.f64 	%p38, %fd15, 0d3EB0C6F7A0B5ED8D;
	selp.u16 	%rs144, 1, 0, %p38;
	setp.eq.s16 	%p39, %rs143, 0;
	min.s64 	%rd196, %rd195, %rd190;
	selp.b16 	%rs145, 1, %rs142, %p38;
	selp.b16 	%rs146, %rs144, %rs145, %p39;
	and.b16  	%rs147, %rs146, 255;
	selp.b64 	%rd197, %rd196, %rd190, %p38;
	selp.b64 	%rd198, %rd195, %rd197, %p39;
	add.s32 	%r111, %r489, 512;
	cvt.u64.u32 	%rd199, %r111;
	mul.wide.u32 	%rd200, %r111, 4;
	add.s64 	%rd201, %rd1, %rd200;
	add.s64 	%rd202, %rd2, %rd200;
	add.s64 	%rd203, %rd115, %rd199;
	ld.global.f32 	%f57, [%rd201];
	ld.global.f32 	%f58, [%rd202];
	sub.f32 	%f59, %f57, %f58;
	abs.f32 	%f60, %f59;
	cvt.f64.f32 	%fd16, %f60;
	setp.geu.f64 	%p40, %fd16, 0d3EB0C6F7A0B5ED8D;
	selp.u16 	%rs148, 1, 0, %p40;
	setp.eq.s16 	%p41, %rs147, 0;
	min.s64 	%rd204, %rd203, %rd198;
	selp.b16 	%rs149, 1, %rs146, %p40;
	selp.b16 	%rs150, %rs148, %rs149, %p41;
	and.b16  	%rs151, %rs150, 255;
	selp.b64 	%rd205, %rd204, %rd198, %p40;
	selp.b64 	%rd206, %rd203, %rd205, %p41;
	cvt.u64.u32 	%rd207, %r108;
	mul.wide.u32 	%rd208, %r108, 4;
	add.s64 	%rd209, %rd1, %rd208;
	add.s64 	%rd210, %rd2, %rd208;
	add.s64 	%rd211, %rd115, %rd207;
	ld.global.f32 	%f61, [%rd209];
	ld.global.f32 	%f62, [%rd210];
	sub.f32 	%f63, %f61, %f62;
	abs.f32 	%f64, %f63;
	cvt.f64.f32 	%fd17, %f64;
	setp.geu.f64 	%p42, %fd17, 0d3EB0C6F7A0B5ED8D;
	selp.u16 	%rs152, 1, 0, %p42;
	setp.eq.s16 	%p43, %rs151, 0;
	min.s64 	%rd212, %rd211, %rd206;
	selp.b16 	%rs153, 1, %rs150, %p42;
	selp.b16 	%rs385, %rs152, %rs153, %p43;
	selp.b64 	%rd213, %rd212, %rd206, %p42;
	selp.b64 	%rd481, %rd211, %rd213, %p43;
	add.s32 	%r494, %r494, 2048;
	add.s32 	%r489, %r489, 2048;
	add.s32 	%r492, %r492, 8;
	setp.ne.s32 	%p44, %r492, 0;
	@%p44 bra 	$L__BB7_89;
	add.s32 	%r496, %r494, -1024;
$L__BB7_91:
	setp.eq.s32 	%p45, %r45, 0;
	@%p45 bra 	$L__BB7_99;
	setp.lt.u32 	%p46, %r45, 4;
	@%p46 bra 	$L__BB7_94;
	add.s32 	%r112, %r496, %r491;
	cvt.u64.u32 	%rd215, %r112;
	mul.wide.u32 	%rd216, %r112, 4;
	add.s64 	%rd217, %rd1, %rd216;
	add.s64 	%rd218, %rd2, %rd216;
	add.s64 	%rd219, %rd115, %rd215;
	ld.global.f32 	%f65, [%rd217];
	ld.global.f32 	%f66, [%rd218];
	sub.f32 	%f67, %f65, %f66;
	abs.f32 	%f68, %f67;
	cvt.f64.f32 	%fd18, %f68;
	setp.geu.f64 	%p47, %fd18, 0d3EB0C6F7A0B5ED8D;
	selp.u16 	%rs155, 1, 0, %p47;
	and.b16  	%rs156, %rs385, 255;
	setp.eq.s16 	%p48, %rs156, 0;
	min.s64 	%rd220, %rd219, %rd481;
	selp.b16 	%rs157, 1, %rs385, %p47;
	selp.b16 	%rs158, %rs155, %rs157, %p48;
	and.b16  	%rs159, %rs158, 255;
	selp.b64 	%rd221, %rd220, %rd481, %p47;
	selp.b64 	%rd222, %rd219, %rd221, %p48;
	add.s32 	%r113, %r112, 256;
	cvt.u64.u32 	%rd223, %r113;
	mul.wide.u32 	%rd224, %r113, 4;
	add.s64 	%rd225, %rd1, %rd224;
	add.s64 	%rd226, %rd2, %rd224;
	add.s64 	%rd227, %rd115, %rd223;
	ld.global.f32 	%f69, [%rd225];
	ld.global.f32 	%f70, [%rd226];
	sub.f32 	%f71, %f69, %f70;
	abs.f32 	%f72, %f71;
	cvt.f64.f32 	%fd19, %f72;
	setp.geu.f64 	%p49, %fd19, 0d3EB0C6F7A0B5ED8D;
	selp.u16 	%rs160, 1, 0, %p49;
	setp.eq.s16 	%p50, %rs159, 0;
	min.s64 	%rd228, %rd227, %rd222;
	selp.b16 	%rs161, 1, %rs158, %p49;
	selp.b16 	%rs162, %rs160, %rs161, %p50;
	and.b16  	%rs163, %rs162, 255;
	selp.b64 	%rd229, %rd228, %rd222, %p49;
	selp.b64 	%rd230, %rd227, %rd229, %p50;
	add.s32 	%r114, %r112, 512;
	cvt.u64.u32 	%rd231, %r114;
	mul.wide.u32 	%rd232, %r114, 4;
	add.s64 	%rd233, %rd1, %rd232;
	add.s64 	%rd234, %rd2, %rd232;
	add.s64 	%rd235, %rd115, %rd231;
	ld.global.f32 	%f73, [%rd233];
	ld.global.f32 	%f74, [%rd234];
	sub.f32 	%f75, %f73, %f74;
	abs.f32 	%f76, %f75;
	cvt.f64.f32 	%fd20, %f76;
	setp.geu.f64 	%p51, %fd20, 0d3EB0C6F7A0B5ED8D;
	selp.u16 	%rs164, 1, 0, %p51;
	setp.eq.s16 	%p52, %rs163, 0;
	min.s64 	%rd236, %rd235, %rd230;
	selp.b16 	%rs165, 1, %rs162, %p51;
	selp.b16 	%rs166, %rs164, %rs165, %p52;
	and.b16  	%rs167, %rs166, 255;
	selp.b64 	%rd237, %rd236, %rd230, %p51;
	selp.b64 	%rd238, %rd235, %rd237, %p52;
	add.s32 	%r115, %r112, 768;
	cvt.u64.u32 	%rd239, %r115;
	mul.wide.u32 	%rd240, %r115, 4;
	add.s64 	%rd241, %rd1, %rd240;
	add.s64 	%rd242, %rd2, %rd240;
	add.s64 	%rd243, %rd115, %rd239;
	ld.global.f32 	%f77, [%rd241];
	ld.global.f32 	%f78, [%rd242];
	sub.f32 	%f79, %f77, %f78;
	abs.f32 	%f80, %f79;
	cvt.f64.f32 	%fd21, %f80;
	setp.geu.f64 	%p53, %fd21, 0d3EB0C6F7A0B5ED8D;
	selp.u16 	%rs168, 1, 0, %p53;
	setp.eq.s16 	%p54, %rs167, 0;
	min.s64 	%rd244, %rd243, %rd238;
	selp.b16 	%rs169, 1, %rs166, %p53;
	selp.b16 	%rs385, %rs168, %rs169, %p54;
	selp.b64 	%rd245, %rd244, %rd238, %p53;
	selp.b64 	%rd481, %rd243, %rd245, %p54;
	add.s32 	%r496, %r496, 1024;
$L__BB7_94:
	and.b32  	%r116, %r44, 3;
	setp.eq.s32 	%p55, %r116, 0;
	@%p55 bra 	$L__BB7_99;
	setp.eq.s32 	%p56, %r116, 1;
	@%p56 bra 	$L__BB7_97;
	add.s32 	%r117, %r496, %r491;
	cvt.u64.u32 	%rd247, %r117;
	mul.wide.u32 	%rd248, %r117, 4;
	add.s64 	%rd249, %rd1, %rd248;
	add.s64 	%rd250, %rd2, %rd248;
	add.s64 	%rd251, %rd115, %rd247;
	ld.global.f32 	%f81, [%rd249];
	ld.global.f32 	%f82, [%rd250];
	sub.f32 	%f83, %f81, %f82;
	abs.f32 	%f84, %f83;
	cvt.f64.f32 	%fd22, %f84;
	setp.geu.f64 	%p57, %fd22, 0d3EB0C6F7A0B5ED8D;
	selp.u16 	%rs171, 1, 0, %p57;
	and.b16  	%rs172, %rs385, 255;
	setp.eq.s16 	%p58, %rs172, 0;
	min.s64 	%rd252, %rd251, %rd481;
	selp.b16 	%rs173, 1, %rs385, %p57;
	selp.b16 	%rs174, %rs171, %rs173, %p58;
	and.b16  	%rs175, %rs174, 255;
	selp.b64 	%rd253, %rd252, %rd481, %p57;
	selp.b64 	%rd254, %rd251, %rd253, %p58;
	add.s32 	%r118, %r117, 256;
	cvt.u64.u32 	%rd255, %r118;
	mul.wide.u32 	%rd256, %r118, 4;
	add.s64 	%rd257, %rd1, %rd256;
	add.s64 	%rd258, %rd2, %rd256;
	add.s64 	%rd259, %rd115, %rd255;
	ld.global.f32 	%f85, [%rd257];
	ld.global.f32 	%f86, [%rd258];
	sub.f32 	%f87, %f85, %f86;
	abs.f32 	%f88, %f87;
	cvt.f64.f32 	%fd23, %f88;
	setp.geu.f64 	%p59, %fd23, 0d3EB0C6F7A0B5ED8D;
	selp.u16 	%rs176, 1, 0, %p59;
	setp.eq.s16 	%p60, %rs175, 0;
	min.s64 	%rd260, %rd259, %rd254;
	selp.b16 	%rs177, 1, %rs174, %p59;
	selp.b16 	%rs385, %rs176, %rs177, %p60;
	selp.b64 	%rd261, %rd260, %rd254, %p59;
	selp.b64 	%rd481, %rd259, %rd261, %p60;
	add.s32 	%r496, %r496, 512;
$L__BB7_97:
	and.b32  	%r119, %r43, 256;
	setp.ne.s32 	%p61, %r119, 0;
	@%p61 bra 	$L__BB7_99;
	add.s32 	%r120, %r496, %r491;
	cvt.u64.u32 	%rd262, %r120;
	mul.wide.u32 	%rd263, %r120, 4;
	add.s64 	%rd264, %rd1, %rd263;
	add.s64 	%rd265, %rd2, %rd263;
	add.s64 	%rd266, %rd115, %rd262;
	ld.global.f32 	%f89, [%rd264];
	ld.global.f32 	%f90, [%rd265];
	sub.f32 	%f91, %f89, %f90;
	abs.f32 	%f92, %f91;
	cvt.f64.f32 	%fd24, %f92;
	setp.geu.f64 	%p62, %fd24, 0d3EB0C6F7A0B5ED8D;
	selp.u16 	%rs178, 1, 0, %p62;
	and.b16  	%rs179, %rs385, 255;
	setp.eq.s16 	%p63, %rs179, 0;
	min.s64 	%rd267, %rd266, %rd481;
	selp.b16 	%rs180, 1, %rs385, %p62;
	selp.b16 	%rs385, %rs178, %rs180, %p63;
	selp.b64 	%rd268, %rd267, %rd481, %p62;
	selp.b64 	%rd481, %rd266, %rd268, %p63;
$L__BB7_99:
	// begin inline asm
	mov.u32 %r121, %laneid;
	// end inline asm
	cvt.u32.u16 	%r142, %rs385;
	and.b32  	%r123, %r142, 255;
	mov.b32 	%r139, 1;
	mov.b32 	%r140, 31;
	mov.b32 	%r141, -1;
	// begin inline asm
	shfl.sync.down.b32 %r122, %r123, %r139, %r140, %r141;
	// end inline asm
	// begin inline asm
	shfl.sync.down.b32 %r127, %r128, %r139, %r140, %r141;
	// end inline asm
	mov.b64 	{%r133, %r138}, %rd481;
	// begin inline asm
	shfl.sync.down.b32 %r132, %r133, %r139, %r140, %r141;
	// end inline asm
	// begin inline asm
	shfl.sync.down.b32 %r137, %r138, %r139, %r140, %r141;
	// end inline asm
	mov.b64 	%rd91, {%r132, %r137};
	cvt.u16.u32 	%rs76, %r122;
	setp.gt.s32 	%p64, %r121, 30;
	@%p64 bra 	$L__BB7_103;
	and.b16  	%rs181, %rs385, 255;
	setp.eq.s16 	%p65, %rs181, 0;
	and.b16  	%rs182, %rs76, 255;
	setp.eq.s16 	%p66, %rs182, 0;
	or.pred  	%p67, %p65, %p66;
	@%p67 bra 	$L__BB7_102;
	min.s64 	%rd481, %rd91, %rd481;
	mov.b16 	%rs385, 1;
	bra.uni 	$L__BB7_103;
$L__BB7_102:
	setp.eq.s16 	%p68, %rs181, 0;
	selp.b16 	%rs385, %rs76, %rs385, %p68;
	selp.b64 	%rd481, %rd91, %rd481, %p68;
$L__BB7_103:
	cvt.u32.u16 	%r163, %rs385;
	and.b32  	%r144, %r163, 255;
	mov.b32 	%r160, 2;
	mov.b32 	%r161, 31;
	mov.b32 	%r162, -1;
	// begin inline asm
	shfl.sync.down.b32 %r143, %r144, %r160, %r161, %r162;
	// end inline asm
	// begin inline asm
	shfl.sync.down.b32 %r148, %r149, %r160, %r161, %r162;
	// end inline asm
	mov.b64 	{%r154, %r159}, %rd481;
	// begin inline asm
	shfl.sync.down.b32 %r153, %r154, %r160, %r161, %r162;
	// end inline asm
	// begin inline asm
	shfl.sync.down.b32 %r158, %r159, %r160, %r161, %r162;
	// end inline asm
	mov.b64 	%rd95, {%r153, %r158};
	cvt.u16.u32 	%rs79, %r143;
	setp.gt.s32 	%p69, %r121, 29;
	@%p69 bra 	$L__BB7_107;
	and.b16  	%rs185, %rs385, 255;
	setp.eq.s16 	%p70, %rs185, 0;
	and.b16  	%rs186, %rs79, 255;
	setp.eq.s16 	%p71, %rs186, 0;
	or.pred  	%p72, %p70, %p71;
	@%p72 bra 	$L__BB7_106;
	min.s64 	%rd481, %rd95, %rd481;
	mov.b16 	%rs385, 1;
	bra.uni 	$L__BB7_107;
$L__BB7_106:
	setp.eq.s16 	%p73, %rs185, 0;
	selp.b16 	%rs385, %rs79, %rs385, %p73;
	selp.b64 	%rd481, %rd95, %rd481, %p73;
$L__BB7_107:
	cvt.u32.u16 	%r184, %rs385;
	and.b32  	%r165, %r184, 255;
	mov.b32 	%r181, 4;
	mov.b32 	%r182, 31;
	mov.b32 	%r183, -1;
	// begin inline asm
	shfl.sync.down.b32 %r164, %r165, %r181, %r182, %r183;
	// end inline asm
	// begin inline asm
	shfl.sync.down.b32 %r169, %r170, %r181, %r182, %r183;
	// end inline asm
	mov.b64 	{%r175, %r180}, %rd481;
	// begin inline asm
	shfl.sync.down.b32 %r174, %r175, %r181, %r182, %r183;
	// end inline asm
	// begin inline asm
	shfl.sync.down.b32 %r179, %r180, %r181, %r182, %r183;
	// end inline asm
	mov.b64 	%rd99, {%r174, %r179};
	cvt.u16.u32 	%rs82, %r164;
	setp.gt.s32 	%p74, %r121, 27;
	@%p74 bra 	$L__BB7_111;
	and.b16  	%rs189, %rs385, 255;
	setp.eq.s16 	%p75, %rs189, 0;
	and.b16  	%rs190, %rs82, 255;
	setp.eq.s16 	%p76, %rs190, 0;
	or.pred  	%p77, %p75, %p76;
	@%p77 bra 	$L__BB7_110;
	min.s64 	%rd481, %rd99, %rd481;
	mov.b16 	%rs385, 1;
	bra.uni 	$L__BB7_111;
$L__BB7_110:
	setp.eq.s16 	%p78, %rs189, 0;
	selp.b16 	%rs385, %rs82, %rs385, %p78;
	selp.b64 	%rd481, %rd99, %rd481, %p78;
$L__BB7_111:
	cvt.u32.u16 	%r205, %rs385;
	and.b32  	%r186, %r205, 255;
	mov.b32 	%r202, 8;
	mov.b32 	%r203, 31;
	mov.b32 	%r204, -1;
	// begin inline asm
	shfl.sync.down.b32 %r185, %r186, %r202, %r203, %r204;
	// end inline asm
	// begin inline asm
	shfl.sync.down.b32 %r190, %r191, %r202, %r203, %r204;
	// end inline asm
	mov.b64 	{%r196, %r201}, %rd481;
	// begin inline asm
	shfl.sync.down.b32 %r195, %r196, %r202, %r203, %r204;
	// end inline asm
	// begin inline asm
	shfl.sync.down.b32 %r200, %r201, %r202, %r203, %r204;
	// end inline asm
	mov.b64 	%rd103, {%r195, %r200};
	cvt.u16.u32 	%rs85, %r185;
	setp.gt.s32 	%p79, %r121, 23;
	@%p79 bra 	$L__BB7_115;
	and.b16  	%rs193, %rs385, 255;
	setp.eq.s16 	%p80, %rs193, 0;
	and.b16  	%rs194, %rs85, 255;
	setp.eq.s16 	%p81, %rs194, 0;
	or.pred  	%p82, %p80, %p81;
	@%p82 bra 	$L__BB7_114;
	min.s64 	%rd481, %rd103, %rd481;
	mov.b16 	%rs385, 1;
	bra.uni 	$L__BB7_115;
$L__BB7_114:
	setp.eq.s16 	%p83, %rs193, 0;
	selp.b16 	%rs385, %rs85, %rs385, %p83;
	selp.b64 	%rd481, %rd103, %rd481, %p83;
$L__BB7_115:
	cvt.u32.u16 	%r226, %rs385;
	and.b32  	%r207, %r226, 255;
	mov.b32 	%r223, 16;
	mov.b32 	%r224, 31;
	mov.b32 	%r225, -1;
	// begin inline asm
	shfl.sync.down.b32 %r206, %r207, %r223, %r224, %r225;
	// end inline asm
	// begin inline asm
	shfl.sync.down.b32 %r211, %r212, %r223, %r224, %r225;
	// end inline asm
	mov.b64 	{%r217, %r222}, %rd481;
	// begin inline asm
	shfl.sync.down.b32 %r216, %r217, %r223, %r224, %r225;
	// end inline asm
	// begin inline asm
	shfl.sync.down.b32 %r221, %r222, %r223, %r224, %r225;
	// end inline asm
	mov.b64 	%rd107, {%r216, %r221};
	cvt.u16.u32 	%rs88, %r206;
	setp.gt.s32 	%p84, %r121, 15;
	@%p84 bra 	$L__BB7_119;
	and.b16  	%rs197, %rs385, 255;
	setp.eq.s16 	%p85, %rs197, 0;
	and.b16  	%rs198, %rs88, 255;
	setp.eq.s16 	%p86, %rs198, 0;
	or.pred  	%p87, %p85, %p86;
	@%p87 bra 	$L__BB7_118;
	min.s64 	%rd481, %rd107, %rd481;
	mov.b16 	%rs385, 1;
	bra.uni 	$L__BB7_119;
$L__BB7_118:
	setp.eq.s16 	%p88, %rs197, 0;
	selp.b16 	%rs385, %rs88, %rs385, %p88;
	selp.b64 	%rd481, %rd107, %rd481, %p88;
$L__BB7_119:
	setp.ne.s32 	%p89, %r121, 0;
	@%p89 bra 	$L__BB7_121;
	shr.u32 	%r227, %r30, 1;
	and.b32  	%r228, %r227, 496;
	mov.u32 	%r229, _ZZN3cub18CUB_300001_SM_10006detail6reduce18DeviceReduceKernelINS2_10policy_hubIN4cuda3std3__45tupleIJblEEEjN6thrust24THRUST_300001_SM_1000_NS8cuda_cub9__find_if7functorIS9_EEE10Policy1000ENSB_12zip_iteratorINS8_IJNSD_26transform_input_iterator_tIbNSC_6detail35transform_pair_of_input_iterators_tIbNSB_10device_ptrIfEESN_12approx_equalEENS7_10__not_fn_tINS7_10__identityEEEEENSB_17counting_iteratorIlNSB_11use_defaultESV_SV_EEEEEEEjSF_S9_SR_EEvT0_PT3_T1_NS0_13GridEvenShareIS12_EET2_T4_E12temp_storage;
	add.s32 	%r230, %r229, %r228;
	st.shared.u8 	[%r230+8], %rs385;
	st.shared.u64 	[%r230+16], %rd481;
$L__BB7_121:
	bar.sync 	0;
	setp.ne.s32 	%p90, %r30, 0;
	@%p90 bra 	$L__BB7_123;
	ld.shared.u8 	%rs201, [_ZZN3cub18CUB_300001_SM_10006detail6reduce18DeviceReduceKernelINS2_10policy_hubIN4cuda3std3__45tupleIJblEEEjN6thrust24THRUST_300001_SM_1000_NS8cuda_cub9__find_if7functorIS9_EEE10Policy1000ENSB_12zip_iteratorINS8_IJNSD_26transform_input_iterator_tIbNSC_6detail35transform_pair_of_input_iterators_tIbNSB_10device_ptrIfEESN_12approx_equalEENS7_10__not_fn_tINS7_10__identityEEEEENSB_17counting_iteratorIlNSB_11use_defaultESV_SV_EEEEEEEjSF_S9_SR_EEvT0_PT3_T1_NS0_13GridEvenShareIS12_EET2_T4_E12temp_storage+24];
	ld.shared.u64 	%rd269, [_ZZN3cub18CUB_300001_SM_10006detail6reduce18DeviceReduceKernelINS2_10policy_hubIN4cuda3std3__45tupleIJblEEEjN6thrust24THRUST_300001_SM_1000_NS8cuda_cub9__find_if7functorIS9_EEE10Policy1000ENSB_12zip_iteratorINS8_IJNSD_26transform_input_iterator_tIbNSC_6detail35transform_pair_of_input_iterators_tIbNSB_10device_ptrIfEESN_12approx_equalEENS7_10__not_fn_tINS7_10__identityEEEEENSB_17counting_iteratorIlNSB_11use_defaultESV_SV_EEEEEEEjSF_S9_SR_EEvT0_PT3_T1_NS0_13GridEvenShareIS12_EET2_T4_E12temp_storage+32];
	and.b16  	%rs202, %rs385, 255;
	setp.eq.s16 	%p91, %rs202, 0;
	setp.eq.s16 	%p92, %rs201, 0;
	min.s64 	%rd270, %rd269, %rd481;
	selp.b16 	%rs203, %rs385, 1, %p92;
	selp.b16 	%rs204, %rs201, %rs203, %p91;
	and.b16  	%rs205, %rs204, 255;
	selp.b64 	%rd271, %rd481, %rd270, %p92;
	selp.b64 	%rd272, %rd269, %rd271, %p91;
	ld.shared.u8 	%rs206, [_ZZN3cub18CUB_300001_SM_10006detail6reduce18DeviceReduceKernelINS2_10policy_hubIN4cuda3std3__45tupleIJblEEEjN6thrust24THRUST_300001_SM_1000_NS8cuda_cub9__find_if7functorIS9_EEE10Policy1000ENSB_12zip_iteratorINS8_IJNSD_26transform_input_iterator_tIbNSC_6detail35transform_pair_of_input_iterators_tIbNSB_10device_ptrIfEESN_12approx_equalEENS7_10__not_fn_tINS7_10__identityEEEEENSB_17counting_iteratorIlNSB_11use_defaultESV_SV_EEEEEEEjSF_S9_SR_EEvT0_PT3_T1_NS0_13GridEvenShareIS12_EET2_T4_E12temp_storage+40];
	ld.shared.u64 	%rd273, [_ZZN3cub18CUB_300001_SM_10006detail6reduce18DeviceReduceKernelINS2_10policy_hubIN4cuda3std3__45tupleIJblEEEjN6thrust24THRUST_300001_SM_1000_NS8cuda_cub9__find_if7functorIS9_EEE10Policy1000ENSB_12zip_iteratorINS8_IJNSD_26transform_input_iterator_tIbNSC_6detail35transform_pair_of_input_iterators_tIbNSB_10device_ptrIfEESN_12approx_equalEENS7_10__not_fn_tINS7_10__identityEEEEENSB_17counting_iteratorIlNSB_11use_defaultESV_SV_EEEEEEEjSF_S9_SR_EEvT0_PT3_T1_NS0_13GridEvenShareIS12_EET2_T4_E12temp_storage+48];
	setp.eq.s16 	%p93, %rs205, 0;
	setp.eq.s16 	%p94, %rs206, 0;
	min.s64 	%rd274, %rd273, %rd272;
	selp.b16 	%rs207, %rs204, 1, %p94;
	selp.b16 	%rs208, %rs206, %rs207, %p93;
	and.b16  	%rs209, %rs208, 255;
	selp.b64 	%rd275, %rd272, %rd274, %p94;
	selp.b64 	%rd276, %rd273, %rd275, %p93;
	ld.shared.u8 	%rs210, [_ZZN3cub18CUB_300001_SM_10006detail6reduce18DeviceReduceKernelINS2_10policy_hubIN4cuda3std3__45tupleIJblEEEjN6thrust24THRUST_300001_SM_1000_NS8cuda_cub9__find_if7functorIS9_EEE10Policy1000ENSB_12zip_iteratorINS8_IJNSD_26transform_input_iterator_tIbNSC_6detail35transform_pair_of_input_iterators_tIbNSB_10device_ptrIfEESN_12approx_equalEENS7_10__not_fn_tINS7_10__identityEEEEENSB_17counting_iteratorIlNSB_11use_defaultESV_SV_EEEEEEEjSF_S9_SR_EEvT0_PT3_T1_NS0_13GridEvenShareIS12_EET2_T4_E12temp_storage+56];
	ld.shared.u64 	%rd277, [_ZZN3cub18CUB_300001_SM_10006detail6reduce18DeviceReduceKernelINS2_10policy_hubIN4cuda3std3__45tupleIJblEEEjN6thrust24THRUST_300001_SM_1000_NS8cuda_cub9__find_if7functorIS9_EEE10Policy1000ENSB_12zip_iteratorINS8_IJNSD_26transform_input_iterator_tIbNSC_6detail35transform_pair_of_input_iterators_tIbNSB_10device_ptrIfEESN_12approx_equalEENS7_10__not_fn_tINS7_10__identityEEEEENSB_17counting_iteratorIlNSB_11use_defaultESV_SV_EEEEEEEjSF_S9_SR_EEvT0_PT3_T1_NS0_13GridEvenShareIS12_EET2_T4_E12temp_storage+64];
	setp.eq.s16 	%p95, %rs209, 0;
	setp.eq.s16 	%p96, %rs210, 0;
	min.s64 	%rd278, %rd277, %rd276;
	selp.b16 	%rs211, %rs208, 1, %p96;
	selp.b16 	%rs212, %rs210, %rs211, %p95;
	and.b16  	%rs213, %rs212, 255;
	selp.b64 	%rd279, %rd276, %rd278, %p96;
	selp.b64 	%rd280, %rd277, %rd279, %p95;
	ld.shared.u8 	%rs214, [_ZZN3cub18CUB_300001_SM_10006detail6reduce18DeviceReduceKernelINS2_10policy_hubIN4cuda3std3__45tupleIJblEEEjN6thrust24THRUST_300001_SM_1000_NS8cuda_cub9__find_if7functorIS9_EEE10Policy1000ENSB_12zip_iteratorINS8_IJNSD_26transform_input_iterator_tIbNSC_6detail35transform_pair_of_input_iterators_tIbNSB_10device_ptrIfEESN_12approx_equalEENS7_10__not_fn_tINS7_10__identityEEEEENSB_17counting_iteratorIlNSB_11use_defaultESV_SV_EEEEEEEjSF_S9_SR_EEvT0_PT3_T1_NS0_13GridEvenShareIS12_EET2_T4_E12temp_storage+72];
	ld.shared.u64 	%rd281, [_ZZN3cub18CUB_300001_SM_10006detail6reduce18DeviceReduceKernelINS2_10policy_hubIN4cuda3std3__45tupleIJblEEEjN6thrust24THRUST_300001_SM_1000_NS8cuda_cub9__find_if7functorIS9_EEE10Policy1000ENSB_12zip_iteratorINS8_IJNSD_26transform_input_iterator_tIbNSC_6detail35transform_pair_of_input_iterators_tIbNSB_10device_ptrIfEESN_12approx_equalEENS7_10__not_fn_tINS7_10__identityEEEEENSB_17counting_iteratorIlNSB_11use_defaultESV_SV_EEEEEEEjSF_S9_SR_EEvT0_PT3_T1_NS0_13GridEvenShareIS12_EET2_T4_E12temp_storage+80];
	setp.eq.s16 	%p97, %rs213, 0;
	setp.eq.s16 	%p98, %rs214, 0;
	min.s64 	%rd282, %rd281, %rd280;
	selp.b16 	%rs215, %rs212, 1, %p98;
	selp.b16 	%rs216, %rs214, %rs215, %p97;
	and.b16  	%rs217, %rs216, 255;
	selp.b64 	%rd283, %rd280, %rd282, %p98;
	selp.b64 	%rd284, %rd281, %rd283, %p97;
	ld.shared.u8 	%rs218, [_ZZN3cub18CUB_300001_SM_10006detail6reduce18DeviceReduceKernelINS2_10policy_hubIN4cuda3std3__45tupleIJblEEEjN6thrust24THRUST_300001_SM_1000_NS8cuda_cub9__find_if7functorIS9_EEE10Policy1000ENSB_12zip_iteratorINS8_IJNSD_26transform_input_iterator_tIbNSC_6detail35transform_pair_of_input_iterators_tIbNSB_10device_ptrIfEESN_12approx_equalEENS7_10__not_fn_tINS7_10__identityEEEEENSB_17counting_iteratorIlNSB_11use_defaultESV_SV_EEEEEEEjSF_S9_SR_EEvT0_PT3_T1_NS0_13GridEvenShareIS12_EET2_T4_E12temp_storage+88];
	ld.shared.u64 	%rd285, [_ZZN3cub18CUB_300001_SM_10006detail6reduce18DeviceReduceKernelINS2_10policy_hubIN4cuda3std3__45tupleIJblEEEjN6thrust24THRUST_300001_SM_1000_NS8cuda_cub9__find_if7functorIS9_EEE10Policy1000ENSB_12zip_iteratorINS8_IJNSD_26transform_input_iterator_tIbNSC_6detail35transform_pair_of_input_iterators_tIbNSB_10device_ptrIfEESN_12approx_equalEENS7_10__not_fn_tINS7_10__identityEEEEENSB_17counting_iteratorIlNSB_11use_defaultESV_SV_EEEEEEEjSF_S9_SR_EEvT0_PT3_T1_NS0_13GridEvenShareIS12_EET2_T4_E12temp_storage+96];
	setp.eq.s16 	%p99, %rs217, 0;
	setp.eq.s16 	%p100, %rs218, 0;
	min.s64 	%rd286, %rd285, %rd284;
	selp.b16 	%rs219, %rs216, 1, %p100;
	selp.b16 	%rs220, %rs218, %rs219, %p99;
	and.b16  	%rs221, %rs220, 255;
	selp.b64 	%rd287, %rd284, %rd286, %p100;
	selp.b64 	%rd288, %rd285, %rd287, %p99;
	ld.shared.u8 	%rs222, [_ZZN3cub18CUB_300001_SM_10006detail6reduce18DeviceReduceKernelINS2_10policy_hubIN4cuda3std3__45tupleIJblEEEjN6thrust24THRUST_300001_SM_1000_NS8cuda_cub9__find_if7functorIS9_EEE10Policy1000ENSB_12zip_iteratorINS8_IJNSD_26transform_input_iterator_tIbNSC_6detail35transform_pair_of_input_iterators_tIbNSB_10device_ptrIfEESN_12approx_equalEENS7_10__not_fn_tINS7_10__identityEEEEENSB_17counting_iteratorIlNSB_11use_defaultESV_SV_EEEEEEEjSF_S9_SR_EEvT0_PT3_T1_NS0_13GridEvenShareIS12_EET2_T4_E12temp_storage+104];
	ld.shared.u64 	%rd289, [_ZZN3cub18CUB_300001_SM_10006detail6reduce18DeviceReduceKernelINS2_10policy_hubIN4cuda3std3__45tupleIJblEEEjN6thrust24THRUST_300001_SM_1000_NS8cuda_cub9__find_if7functorIS9_EEE10Policy1000ENSB_12zip_iteratorINS8_IJNSD_26transform_input_iterator_tIbNSC_6detail35transform_pair_of_input_iterators_tIbNSB_10device_ptrIfEESN_12approx_equalEENS7_10__not_fn_tINS7_10__identityEEEEENSB_17counting_iteratorIlNSB_11use_defaultESV_SV_EEEEEEEjSF_S9_SR_EEvT0_PT3_T1_NS0_13GridEvenShareIS12_EET2_T4_E12temp_storage+112];
	setp.eq.s16 	%p101, %rs221, 0;
	setp.eq.s16 	%p102, %rs222, 0;
	min.s64 	%rd290, %rd289, %rd288;
	selp.b16 	%rs223, %rs220, 1, %p102;
	selp.b16 	%rs224, %rs222, %rs223, %p101;
	and.b16  	%rs225, %rs224, 255;
	selp.b64 	%rd291, %rd288, %rd290, %p102;
	selp.b64 	%rd292, %rd289, %rd291, %p101;
	ld.shared.u8 	%rs226, [_ZZN3cub18CUB_300001_SM_10006detail6reduce18DeviceReduceKernelINS2_10policy_hubIN4cuda3std3__45tupleIJblEEEjN6thrust24THRUST_300001_SM_1000_NS8cuda_cub9__find_if7functorIS9_EEE10Policy1000ENSB_12zip_iteratorINS8_IJNSD_26transform_input_iterator_tIbNSC_6detail35transform_pair_of_input_iterators_tIbNSB_10device_ptrIfEESN_12approx_equalEENS7_10__not_fn_tINS7_10__identityEEEEENSB_17counting_iteratorIlNSB_11use_defaultESV_SV_EEEEEEEjSF_S9_SR_EEvT0_PT3_T1_NS0_13GridEvenShareIS12_EET2_T4_E12temp_storage+120];
	ld.shared.u64 	%rd293, [_ZZN3cub18CUB_300001_SM_10006detail6reduce18DeviceReduceKernelINS2_10policy_hubIN4cuda3std3__45tupleIJblEEEjN6thrust24THRUST_300001_SM_1000_NS8cuda_cub9__find_if7functorIS9_EEE10Policy1000ENSB_12zip_iteratorINS8_IJNSD_26transform_input_iterator_tIbNSC_6detail35transform_pair_of_input_iterators_tIbNSB_10device_ptrIfEESN_12approx_equalEENS7_10__not_fn_tINS7_10__identityEEEEENSB_17counting_iteratorIlNSB_11use_defaultESV_SV_EEEEEEEjSF_S9_SR_EEvT0_PT3_T1_NS0_13GridEvenShareIS12_EET2_T4_E12temp_storage+128];
	setp.eq.s16 	%p103, %rs225, 0;
	setp.eq.s16 	%p104, %rs226, 0;
	min.s64 	%rd294, %rd293, %rd292;
	selp.b16 	%rs227, %rs224, 1, %p104;
	selp.b16 	%rs385, %rs226, %rs227, %p103;
	selp.b64 	%rd295, %rd292, %rd294, %p104;
	selp.b64 	%rd481, %rd293, %rd295, %p103;
$L__BB7_123:
	mov.u32 	%r480, %tid.x;
	setp.ne.s32 	%p236, %r480, 0;
	@%p236 bra 	$L__BB7_125;
	ld.param.u64 	%rd471, [_ZN3cub18CUB_300001_SM_10006detail6reduce18DeviceReduceKernelINS2_10policy_hubIN4cuda3std3__45tupleIJblEEEjN6thrust24THRUST_300001_SM_1000_NS8cuda_cub9__find_if7functorIS9_EEE10Policy1000ENSB_12zip_iteratorINS8_IJNSD_26transform_input_iterator_tIbNSC_6detail35transform_pair_of_input_iterators_tIbNSB_10device_ptrIfEESN_12approx_equalEENS7_10__not_fn_tINS7_10__identityEEEEENSB_17counting_iteratorIlNSB_11use_defaultESV_SV_EEEEEEEjSF_S9_SR_EEvT0_PT3_T1_NS0_13GridEvenShareIS12_EET2_T4__param_1];
	cvta.to.global.u64 	%rd468, %rd471;
	mul.wide.u32 	%rd469, %r3, 16;
	add.s64 	%rd470, %rd468, %rd469;
	st.global.u8 	[%rd470], %rs385;
	st.global.u64 	[%rd470+8], %rd481;
$L__BB7_125:
	ret;

}
	// .globl	_ZN3cub18CUB_300001_SM_10006detail6reduce28DeviceReduceSingleTileKernelINS2_10policy_hubIN4cuda3std3__45tupleIJblEEEjN6thrust24THRUST_300001_SM_1000_NS8cuda_cub9__find_if7functorIS9_EEE10Policy1000EPS9_SI_iSF_S9_S9_NS7_10__identityEEEvT0_T1_T2_T3_T4_T6_
.visible .entry _ZN3cub18CUB_300001_SM_10006detail6reduce28DeviceReduceSingleTileKernelINS2_10policy_hubIN4cuda3std3__45tupleIJblEEEjN6thrust24THRUST_300001_SM_1000_NS8cuda_cub9__find_if7functorIS9_EEE10Policy1000EPS9_SI_iSF_S9_S9_NS7_10__identityEEEvT0_T1_T2_T3_T4_T6_(
	.param .u64 .ptr .align 1 _ZN3cub18CUB_300001_SM_10006detail6reduce28DeviceReduceSingleTileKernelINS2_10policy_hubIN4cuda3std3__45tupleIJblEEEjN6thrust24THRUST_300001_SM_1000_NS8cuda_cub9__find_if7functorIS9_EEE10Policy1000EPS9_SI_iSF_S9_S9_NS7_10__identityEEEvT0_T1_T2_T3_T4_T6__param_0,
	.param .u64 .ptr .align 1 _ZN3cub18CUB_300001_SM_10006detail6reduce28DeviceReduceSingleTileKernelINS2_10policy_hubIN4cuda3std3__45tupleIJblEEEjN6thrust24THRUST_300001_SM_1000_NS8cuda_cub9__find_if7functorIS9_EEE10Policy1000EPS9_SI_iSF_S9_S9_NS7_10__identityEEEvT0_T1_T2_T3_T4_T6__param_1,
	.param .u32 _ZN3cub18CUB_300001_SM_10006detail6reduce28DeviceReduceSingleTileKernelINS2_10policy_hubIN4cuda3std3__45tupleIJblEEEjN6thrust24THRUST_300001_SM_1000_NS8cuda_cub9__find_if7functorIS9_EEE10Policy1000EPS9_SI_iSF_S9_S9_NS7_10__identityEEEvT0_T1_T2_T3_T4_T6__param_2,
	.param .align 1 .b8 _ZN3cub18CUB_300001_SM_10006detail6reduce28DeviceReduceSingleTileKernelINS2_10policy_hubIN4cuda3std3__45tupleIJblEEEjN6thrust24THRUST_300001_SM_1000_NS8cuda_cub9__find_if7functorIS9_EEE10Policy1000EPS9_SI_iSF_S9_S9_NS7_10__identityEEEvT0_T1_T2_T3_T4_T6__param_3[1],
	.param .align 8 .b8 _ZN3cub18CUB_300001_SM_10006detail6reduce28DeviceReduceSingleTileKernelINS2_10policy_hubIN4cuda3std3__45tupleIJblEEEjN6thrust24THRUST_300001_SM_1000_NS8cuda_cub9__find_if7functorIS9_EEE10Policy1000EPS9_SI_iSF_S9_S9_NS7_10__identityEEEvT0_T1_T2_T3_T4_T6__param_4[16],
	.param .align 1 .b8 _ZN3cub18CUB_300001_SM_10006detail6reduce28DeviceReduceSingleTileKernelINS2_10policy_hubIN4cuda3std3__45tupleIJblEEEjN6thrust24THRUST_300001_SM_1000_NS8cuda_cub9__find_if7functorIS9_EEE10Policy1000EPS9_SI_iSF_S9_S9_NS7_10__identityEEEvT0_T1_T2_T3_T4_T6__param_5[1]
)
.maxntid 256
.minnctapersm 1
{
	.reg .pred 	%p<188>;
	.reg .b16 	%rs<340>;
	.reg .b32 	%r<406>;
	.reg .b64 	%rd<359>;
	// demoted variable
	.shared .align 8 .b8 _ZZN3cub18CUB_300001_SM_10006detail6reduce28DeviceReduceSingleTileKernelINS2_10policy_hubIN4cuda3std3__45tupleIJblEEEjN6thrust24THRUST_300001_SM_1000_NS8cuda_cub9__find_if7functorIS9_EEE10Policy1000EPS9_SI_iSF_S9_S9_NS7_10__identityEEEvT0_T1_T2_T3_T4_T6_E12temp_storage[152];
	ld.param.u64 	%rd106, [_ZN3cub18CUB_300001_SM_10006detail6reduce28DeviceReduceSingleTileKernelINS2_10policy_hubIN4cuda3std3__45tupleIJblEEEjN6thrust24THRUST_300001_SM_1000_NS8cuda_cub9__find_if7functorIS9_EEE10Policy1000EPS9_SI_iSF_S9_S9_NS7_10__identityEEEvT0_T1_T2_T3_T4_T6__param_4+8];
	ld.param.u64 	%rd105, [_ZN3cub18CUB_300001_SM_10006detail6reduce28DeviceReduceSingleTileKernelINS2_10policy_hubIN4cuda3std3__45tupleIJblEEEjN6thrust24THRUST_300001_SM_1000_NS8cuda_cub9__find_if7functorIS9_EEE10Policy1000EPS9_SI_iSF_S9_S9_NS7_10__identityEEEvT0_T1_T2_T3_T4_T6__param_0];
	ld.param.u64 	%rd107, [_ZN3cub18CUB_300001_SM_10006detail6reduce28DeviceReduceSingleTileKernelINS2_10policy_hubIN4cuda3std3__45tupleIJblEEEjN6thrust24THRUST_300001_SM_1000_NS8cuda_cub9__find_if7functorIS9_EEE10Policy1000EPS9_SI_iSF_S9_S9_NS7_10__identityEEEvT0_T1_T2_T3_T4_T6__param_1];
	ld.param.u32 	%r38, [_ZN3cub18CUB_300001_SM_10006detail6reduce28DeviceReduceSingleTileKernelINS2_10policy_hubIN4cuda3std3__45tupleIJblEEEjN6thrust24THRUST_300001_SM_1000_NS8cuda_cub9__find_if7functorIS9_EEE10Policy1000EPS9_SI_iSF_S9_S9_NS7_10__identityEEEvT0_T1_T2_T3_T4_T6__param_2];
	ld.param.u8 	%rs82, [_ZN3cub18CUB_300001_SM_10006detail6reduce28DeviceReduceSingleTileKernelINS2_10policy_hubIN4cuda3std3__45tupleIJblEEEjN6thrust24THRUST_300001_SM_1000_NS8cuda_cub9__find_if7functorIS9_EEE10Policy1000EPS9_SI_iSF_S9_S9_NS7_10__identityEEEvT0_T1_T2_T3_T4_T6__param_4];
	cvta.to.global.u64 	%rd1, %rd107;
	setp.ne.s32 	%p1, %r38, 0;
	@%p1 bra 	$L__BB8_3;
	mov.u32 	%r392, %tid.x;
	setp.ne.s32 	%p187, %r392, 0;
	@%p187 bra 	$L__BB8_112;
	st.global.u8 	[%rd1], %rs82;
	st.global.u64 	[%rd1+8], %rd106;
	bra.uni 	$L__BB8_112;
$L__BB8_3:
	setp.gt.s32 	%p2, %r38, 1023;
	@%p2 bra 	$L__BB8_74;
	mov.u32 	%r1, %tid.x;
	setp.ge.s32 	%p77, %r1, %r38;
	mov.b16 	%rs311, 0;
	mov.b64 	%rd329, 0;
	mov.u32 	%r396, %r1;
	@%p77 bra 	$L__BB8_6;
	mul.wide.u32 	%rd234, %r1, 16;
	add.s64 	%rd231, %rd105, %rd234;
	// begin inline asm
	ld.global.nc.u64 %rd230, [%rd231];
	// end inline asm
	add.s64 	%rd233, %rd231, 8;
	// begin inline asm
	ld.global.nc.u64 %rd329, [%rd233];
	// end inline asm
	cvt.u16.u64 	%rs311, %rd230;
	add.s32 	%r396, %r1, 256;
$L__BB8_6:
	setp.ge.s32 	%p78, %r396, %r38;
	@%p78 bra 	$L__BB8_12;
	not.b32 	%r158, %r396;
	add.s32 	%r4, %r38, %r158;
	and.b32  	%r159, %r4, 768;
	setp.eq.s32 	%p79, %r159, 768;
	@%p79 bra 	$L__BB8_10;
	mul.wide.u32 	%rd236, %r396, 16;
	add.s64 	%rd323, %rd105, %rd236;
	shr.u32 	%r160, %r4, 8;
	add.s32 	%r161, %r160, 1;
	and.b32  	%r162, %r161, 3;
	neg.s32 	%r394, %r162;
$L__BB8_9:
	.pragma "nounroll";
	// begin inline asm
	ld.global.nc.u64 %rd237, [%rd323];
	// end inline asm
	add.s64 	%rd240, %rd323, 8;
	// begin inline asm
	ld.global.nc.u64 %rd239, [%rd240];
	// end inline asm
	cvt.u16.u64 	%rs190, %rd237;
	and.b16  	%rs191, %rs190, 255;
	and.b16  	%rs192, %rs311, 255;
	setp.eq.s16 	%p80, %rs192, 0;
	setp.eq.s16 	%p81, %rs191, 0;
	min.s64 	%rd241, %rd239, %rd329;
	selp.b64 	%rd242, %rd329, %rd241, %p81;
	selp.b64 	%rd329, %rd239, %rd242, %p80;
	selp.b16 	%rs193, %rs311, 1, %p81;
	selp.b16 	%rs311, %rs190, %rs193, %p80;
	add.s32 	%r396, %r396, 256;
	add.s64 	%rd323, %rd323, 4096;
	add.s32 	%r394, %r394, 1;
	setp.ne.s32 	%p82, %r394, 0;
	@%p82 bra 	$L__BB8_9;
$L__BB8_10:
	setp.lt.u32 	%p83, %r4, 768;
	@%p83 bra 	$L__BB8_12;
$L__BB8_11:
	mul.wide.s32 	%rd259, %r396, 16;
	add.s64 	%rd244, %rd105, %rd259;
	// begin inline asm
	ld.global.nc.u64 %rd243, [%rd244];
	// end inline asm
	add.s64 	%rd246, %rd244, 8;
	// begin inline asm
	ld.global.nc.u64 %rd245, [%rd246];
	// end inline asm
	cvt.u16.u64 	%rs194, %rd243;
	and.b16  	%rs195, %rs194, 255;
	and.b16  	%rs196, %rs311, 255;
	setp.eq.s16 	%p84, %rs196, 0;
	setp.eq.s16 	%p85, %rs195, 0;
	min.s64 	%rd260, %rd245, %rd329;
	selp.b64 	%rd261, %rd329, %rd260, %p85;
	selp.b64 	%rd262, %rd245, %rd261, %p84;
	selp.b16 	%rs197, %rs311, 1, %p85;
	selp.b16 	%rs198, %rs194, %rs197, %p84;
	and.b16  	%rs199, %rs198, 255;
	add.s64 	%rd248, %rd244, 4096;
	// begin inline asm
	ld.global.nc.u64 %rd247, [%rd248];
	// end inline asm
	add.s64 	%rd250, %rd244, 4104;
	// begin inline asm
	ld.global.nc.u64 %rd249, [%rd250];
	// end inline asm
	cvt.u16.u64 	%rs200, %rd247;
	and.b16  	%rs201, %rs200, 255;
	setp.eq.s16 	%p86, %rs199, 0;
	setp.eq.s16 	%p87, %rs201, 0;
	min.s64 	%rd263, %rd249, %rd262;
	selp.b64 	%rd264, %rd262, %rd263, %p87;
	selp.b64 	%rd265, %rd249, %rd264, %p86;
	selp.b16 	%rs202, %rs198, 1, %p87;
	selp.b16 	%rs203, %rs200, %rs202, %p86;
	and.b16  	%rs204, %rs203, 255;
	add.s64 	%rd252, %rd244, 8192;
	// begin inline asm
	ld.global.nc.u64 %rd251, [%rd252];
	// end inline asm
	add.s64 	%rd254, %rd244, 8200;
	// begin inline asm
	ld.global.nc.u64 %rd253, [%rd254];
	// end inline asm
	cvt.u16.u64 	%rs205, %rd251;
	and.b16  	%rs206, %rs205, 255;
	setp.eq.s16 	%p88, %rs204, 0;
	setp.eq.s16 	%p89, %rs206, 0;
	min.s64 	%rd266, %rd253, %rd265;
	selp.b64 	%rd267, %rd265, %rd266, %p89;
	selp.b64 	%rd268, %rd253, %rd267, %p88;
	selp.b16 	%rs207, %rs203, 1, %p89;
	selp.b16 	%rs208, %rs205, %rs207, %p88;
	and.b16  	%rs209, %rs208, 255;
	add.s64 	%rd256, %rd244, 12288;
	// begin inline asm
	ld.global.nc.u64 %rd255, [%rd256];
	// end inline asm
	add.s64 	%rd258, %rd244, 12296;
	// begin inline asm
	ld.global.nc.u64 %rd257, [%rd258];
	// end inline asm
	cvt.u16.u64 	%rs210, %rd255;
	and.b16  	%rs211, %rs210, 255;
	setp.eq.s16 	%p90, %rs209, 0;
	setp.eq.s16 	%p91, %rs211, 0;
	min.s64 	%rd269, %rd257, %rd268;
	selp.b64 	%rd270, %rd268, %rd269, %p91;
	selp.b64 	%rd329, %rd257, %rd270, %p90;
	selp.b16 	%rs212, %rs208, 1, %p91;
	selp.b16 	%rs311, %rs210, %rs212, %p90;
	add.s32 	%r396, %r396, 1024;
	setp.lt.s32 	%p92, %r396, %r38;
	@%p92 bra 	$L__BB8_11;
$L__BB8_12:
	setp.lt.s32 	%p93, %r38, 256;
	@%p93 bra 	$L__BB8_37;
	// begin inline asm
	mov.u32 %r281, %laneid;
	// end inline asm
	cvt.u32.u16 	%r302, %rs311;
	and.b32  	%r283, %r302, 255;
	mov.b32 	%r299, 1;
	mov.b32 	%r300, 31;
	mov.b32 	%r301, -1;
	// begin inline asm
	shfl.sync.down.b32 %r282, %r283, %r299, %r300, %r301;
	// end inline asm
	// begin inline asm
	shfl.sync.down.b32 %r287, %r288, %r299, %r300, %r301;
	// end inline asm
	mov.b64 	{%r293, %r298}, %rd329;
	// begin inline asm
	shfl.sync.down.b32 %r292, %r293, %r299, %r300, %r301;
	// end inline asm
	// begin inline asm
	shfl.sync.down.b32 %r297, %r298, %r299, %r300, %r301;
	// end inline asm
	mov.b64 	%rd14, {%r292, %r297};
	cvt.u16.u32 	%rs10, %r282;
	setp.gt.s32 	%p143, %r281, 30;
	@%p143 bra 	$L__BB8_17;
	and.b16  	%rs254, %rs311, 255;
	setp.eq.s16 	%p144, %rs254, 0;
	and.b16  	%rs255, %rs10, 255;
	setp.eq.s16 	%p145, %rs255, 0;
	or.pred  	%p146, %p144, %p145;
	@%p146 bra 	$L__BB8_16;
	min.s64 	%rd329, %rd14, %rd329;
	mov.b16 	%rs311, 1;
	bra.uni 	$L__BB8_17;
$L__BB8_16:
	setp.eq.s16 	%p147, %rs254, 0;
	selp.b64 	%rd329, %rd14, %rd329, %p147;
	selp.b16 	%rs311, %rs10, %rs311, %p147;
$L__BB8_17:
	cvt.u32.u16 	%r323, %rs311;
	and.b32  	%r304, %r323, 255;
	mov.b32 	%r320, 2;
	mov.b32 	%r321, 31;
	mov.b32 	%r322, -1;
	// begin inline asm
	shfl.sync.down.b32 %r303, %r304, %r320, %r321, %r322;
	// end inline asm
	// begin inline asm
	shfl.sync.down.b32 %r308, %r309, %r320, %r321, %r322;
	// end inline asm
	mov.b64 	{%r314, %r319}, %rd329;
	// begin inline asm
	shfl.sync.down.b32 %r313, %r314, %r320, %r321, %r322;
	// end inline asm
	// begin inline asm
	shfl.sync.down.b32 %r318, %r319, %r320, %r321, %r322;
	// end inline asm
	mov.b64 	%rd18, {%r313, %r318};
	cvt.u16.u32 	%rs13, %r303;
	setp.gt.s32 	%p148, %r281, 29;
	@%p148 bra 	$L__BB8_21;
	and.b16  	%rs258, %rs311, 255;
	setp.eq.s16 	%p149, %rs258, 0;
	and.b16  	%rs259, %rs13, 255;
	setp.eq.s16 	%p150, %rs259, 0;
	or.pred  	%p151, %p149, %p150;
	@%p151 bra 	$L__BB8_20;
	min.s64 	%rd329, %rd18, %rd329;
	mov.b16 	%rs311, 1;
	bra.uni 	$L__BB8_21;
$L__BB8_20:
	setp.eq.s16 	%p152, %rs258, 0;
	selp.b64 	%rd329, %rd18, %rd329, %p152;
	selp.b16 	%rs311, %rs13, %rs311, %p152;
$L__BB8_21:
	cvt.u32.u16 	%r344, %rs311;
	and.b32  	%r325, %r344, 255;
	mov.b32 	%r341, 4;
	mov.b32 	%r342, 31;
	mov.b32 	%r343, -1;
	// begin inline asm
	shfl.sync.down.b32 %r324, %r325, %r341, %r342, %r343;
	// end inline asm
	// begin inline asm
	shfl.sync.down.b32 %r329, %r330, %r341, %r342, %r343;
	// end inline asm
	mov.b64 	{%r335, %r340}, %rd329;
	// begin inline asm
	shfl.sync.down.b32 %r334, %r335, %r341, %r342, %r343;
	// end inline asm
	// begin inline asm
	shfl.sync.down.b32 %r339, %r340, %r341, %r342, %r343;
	// end inline asm
	mov.b64 	%rd22, {%r334, %r339};
	cvt.u16.u32 	%rs16, %r324;
	setp.gt.s32 	%p153, %r281, 27;
	@%p153 bra 	$L__BB8_25;
	and.b16  	%rs262, %rs311, 255;
	setp.eq.s16 	%p154, %rs262, 0;
	and.b16  	%rs263, %rs16, 255;
	setp.eq.s16 	%p155, %rs263, 0;
	or.pred  	%p156, %p154, %p155;
	@%p156 bra 	$L__BB8_24;
	min.s64 	%rd329, %rd22, %rd329;
	mov.b16 	%rs311, 1;
	bra.uni 	$L__BB8_25;
$L__BB8_24:
	setp.eq.s16 	%p157, %rs262, 0;
	selp.b64 	%rd329, %rd22, %rd329, %p157;
	selp.b16 	%rs311, %rs16, %rs311, %p157;
$L__BB8_25:
	cvt.u32.u16 	%r365, %rs311;
	and.b32  	%r346, %r365, 255;
	mov.b32 	%r362, 8;
	mov.b32 	%r363, 31;
	mov.b32 	%r364, -1;
	// begin inline asm
	shfl.sync.down.b32 %r345, %r346, %r362, %r363, %r364;
	// end inline asm
	// begin inline asm
	shfl.sync.down.b32 %r350, %r351, %r362, %r363, %r364;
	// end inline asm
	mov.b64 	{%r356, %r361}, %rd329;
	// begin inline asm
	shfl.sync.down.b32 %r355, %r356, %r362, %r363, %r364;
	// end inline asm
	// begin inline asm
	shfl.sync.down.b32 %r360, %r361, %r362, %r363, %r364;
	// end inline asm
	mov.b64 	%rd26, {%r355, %r360};
	cvt.u16.u32 	%rs19, %r345;
	setp.gt.s32 	%p158, %r281, 23;
	@%p158 bra 	$L__BB8_29;
	and.b16  	%rs266, %rs311, 255;
	setp.eq.s16 	%p159, %rs266, 0;
	and.b16  	%rs267, %rs19, 255;
	setp.eq.s16 	%p160, %rs267, 0;
	or.pred  	%p161, %p159, %p160;
	@%p161 bra 	$L__BB8_28;
	min.s64 	%rd329, %rd26, %rd329;
	mov.b16 	%rs311, 1;
	bra.uni 	$L__BB8_29;
$L__BB8_28:
	setp.eq.s16 	%p162, %rs266, 0;
	selp.b64 	%rd329, %rd26, %rd329, %p162;
	selp.b16 	%rs311, %rs19, %rs311, %p162;
$L__BB8_29:
	cvt.u32.u16 	%r386, %rs311;
	and.b32  	%r367, %r386, 255;
	mov.b32 	%r383, 16;
	mov.b32 	%r384, 31;
	mov.b32 	%r385, -1;
	// begin inline asm
	shfl.sync.down.b32 %r366, %r367, %r383, %r384, %r385;
	// end inline asm
	// begin inline asm
	shfl.sync.down.b32 %r371, %r372, %r383, %r384, %r385;
	// end inline asm
	mov.b64 	{%r377, %r382}, %rd329;
	// begin inline asm
	shfl.sync.down.b32 %r376, %r377, %r383, %r384, %r385;
	// end inline asm
	// begin inline asm
	shfl.sync.down.b32 %r381, %r382, %r383, %r384, %r385;
	// end inline asm
	mov.b64 	%rd30, {%r376, %r381};
	cvt.u16.u32 	%rs22, %r366;
	setp.gt.s32 	%p163, %r281, 15;
	@%p163 bra 	$L__BB8_33;
	and.b16  	%rs270, %rs311, 255;
	setp.eq.s16 	%p164, %rs270, 0;
	and.b16  	%rs271, %rs22, 255;
	setp.eq.s16 	%p165, %rs271, 0;
	or.pred  	%p166, %p164, %p165;
	@%p166 bra 	$L__BB8_32;
	min.s64 	%rd329, %rd30, %rd329;
	mov.b16 	%rs311, 1;
	bra.uni 	$L__BB8_33;
$L__BB8_32:
	setp.eq.s16 	%p167, %rs270, 0;
	selp.b64 	%rd329, %rd30, %rd329, %p167;
	selp.b16 	%rs311, %rs22, %rs311, %p167;
$L__BB8_33:
	setp.ne.s32 	%p168, %r281, 0;
	@%p168 bra 	$L__BB8_35;
	shr.u32 	%r387, %r1, 1;
	and.b32  	%r388, %r387, 496;
	mov.u32 	%r389, _ZZN3cub18CUB_300001_SM_10006detail6reduce28DeviceReduceSingleTileKernelINS2_10policy_hubIN4cuda3std3__45tupleIJblEEEjN6thrust24THRUST_300001_SM_1000_NS8cuda_cub9__find_if7functorIS9_EEE10Policy1000EPS9_SI_iSF_S9_S9_NS7_10__identityEEEvT0_T1_T2_T3_T4_T6_E12temp_storage;
	add.s32 	%r390, %r389, %r388;
	st.shared.u8 	[%r390+8], %rs311;
	st.shared.u64 	[%r390+16], %rd329;
$L__BB8_35:
	bar.sync 	0;
	setp.ne.s32 	%p169, %r1, 0;
	@%p169 bra 	$L__BB8_110;
	ld.shared.u8 	%rs274, [_ZZN3cub18CUB_300001_SM_10006detail6reduce28DeviceReduceSingleTileKernelINS2_10policy_hubIN4cuda3std3__45tupleIJblEEEjN6thrust24THRUST_300001_SM_1000_NS8cuda_cub9__find_if7functorIS9_EEE10Policy1000EPS9_SI_iSF_S9_S9_NS7_10__identityEEEvT0_T1_T2_T3_T4_T6_E12temp_storage+24];
	ld.shared.u64 	%rd292, [_ZZN3cub18CUB_300001_SM_10006detail6reduce28DeviceReduceSingleTileKernelINS2_10policy_hubIN4cuda3std3__45tupleIJblEEEjN6thrust24THRUST_300001_SM_1000_NS8cuda_cub9__find_if7functorIS9_EEE10Policy1000EPS9_SI_iSF_S9_S9_NS7_10__identityEEEvT0_T1_T2_T3_T4_T6_E12temp_storage+32];
	and.b16  	%rs275, %rs311, 255;
	setp.eq.s16 	%p170, %rs275, 0;
	setp.eq.s16 	%p171, %rs274, 0;
	min.s64 	%rd293, %rd292, %rd329;
	selp.b64 	%rd294, %rd329, %rd293, %p171;
	selp.b64 	%rd295, %rd292, %rd294, %p170;
	selp.b16 	%rs276, %rs311, 1, %p171;
	selp.b16 	%rs277, %rs274, %rs276, %p170;
	and.b16  	%rs278, %rs277, 255;
	ld.shared.u8 	%rs279, [_ZZN3cub18CUB_300001_SM_10006detail6reduce28DeviceReduceSingleTileKernelINS2_10policy_hubIN4cuda3std3__45tupleIJblEEEjN6thrust24THRUST_300001_SM_1000_NS8cuda_cub9__find_if7functorIS9_EEE10Policy1000EPS9_SI_iSF_S9_S9_NS7_10__identityEEEvT0_T1_T2_T3_T4_T6_E12temp_storage+40];
	ld.shared.u64 	%rd296, [_ZZN3cub18CUB_300001_SM_10006detail6reduce28DeviceReduceSingleTileKernelINS2_10policy_hubIN4cuda3std3__45tupleIJblEEEjN6thrust24THRUST_300001_SM_1000_NS8cuda_cub9__find_if7functorIS9_EEE10Policy1000EPS9_SI_iSF_S9_S9_NS7_10__identityEEEvT0_T1_T2_T3_T4_T6_E12temp_storage+48];
	setp.eq.s16 	%p172, %rs278, 0;
	setp.eq.s16 	%p173, %rs279, 0;
	min.s64 	%rd297, %rd296, %rd295;
	selp.b64 	%rd298, %rd295, %rd297, %p173;
	selp.b64 	%rd299, %rd296, %rd298, %p172;
	selp.b16 	%rs280, %rs277, 1, %p173;
	selp.b16 	%rs281, %rs279, %rs280, %p172;
	and.b16  	%rs282, %rs281, 255;
	ld.shared.u8 	%rs283, [_ZZN3cub18CUB_300001_SM_10006detail6reduce28DeviceReduceSingleTileKernelINS2_10policy_hubIN4cuda3std3__45tupleIJblEEEjN6thrust24THRUST_300001_SM_1000_NS8cuda_cub9__find_if7functorIS9_EEE10Policy1000EPS9_SI_iSF_S9_S9_NS7_10__identityEEEvT0_T1_T2_T3_T4_T6_E12temp_storage+56];
	ld.shared.u64 	%rd300, [_ZZN3cub18CUB_300001_SM_10006detail6reduce28DeviceReduceSingleTileKernelINS2_10policy_hubIN4cuda3std3__45tupleIJblEEEjN6thrust24THRUST_300001_SM_1000_NS8cuda_cub9__find_if7functorIS9_EEE10Policy1000EPS9_SI_iSF_S9_S9_NS7_10__identityEEEvT0_T1_T2_T3_T4_T6_E12temp_storage+64];
	setp.eq.s16 	%p174, %rs282, 0;
	setp.eq.s16 	%p175, %rs283, 0;
	min.s64 	%rd301, %rd300, %rd299;
	selp.b16 	%rs284, %rs281, 1, %p175;
	selp.b16 	%rs285, %rs283, %rs284, %p174;
	and.b16  	%rs286, %rs285, 255;
	selp.b64 	%rd302, %rd299, %rd301, %p175;
	selp.b64 	%rd303, %rd300, %rd302, %p174;
	ld.shared.u8 	%rs287, [_ZZN3cub18CUB_300001_SM_10006detail6reduce28DeviceReduceSingleTileKernelINS2_10policy_hubIN4cuda3std3__45tupleIJblEEEjN6thrust24THRUST_300001_SM_1000_NS8cuda_cub9__find_if7functorIS9_EEE10Policy1000EPS9_SI_iSF_S9_S9_NS7_10__identityEEEvT0_T1_T2_T3_T4_T6_E12temp_storage+72];
	ld.shared.u64 	%rd304, [_ZZN3cub18CUB_300001_SM_10006detail6reduce28DeviceReduceSingleTileKernelINS2_10policy_hubIN4cuda3std3__45tupleIJblEEEjN6thrust24THRUST_300001_SM_1000_NS8cuda_cub9__find_if7functorIS9_EEE10Policy1000EPS9_SI_iSF_S9_S9_NS7_10__identityEEEvT0_T1_T2_T3_T4_T6_E12temp_storage+80];
	setp.eq.s16 	%p176, %rs286, 0;
	setp.eq.s16 	%p177, %rs287, 0;
	min.s64 	%rd305, %rd304, %rd303;
	selp.b16 	%rs288, %rs285, 1, %p177;
	selp.b16 	%rs289, %rs287, %rs288, %p176;
	and.b16  	%rs290, %rs289, 255;
	selp.b64 	%rd306, %rd303, %rd305, %p177;
	selp.b64 	%rd307, %rd304, %rd306, %p176;
	ld.shared.u8 	%rs291, [_ZZN3cub18CUB_300001_SM_10006detail6reduce28DeviceReduceSingleTileKernelINS2_10policy_hubIN4cuda3std3__45tupleIJblEEEjN6thrust24THRUST_300001_SM_1000_NS8cuda_cub9__find_if7functorIS9_EEE10Policy1000EPS9_SI_iSF_S9_S9_NS7_10__identityEEEvT0_T1_T2_T3_T4_T6_E12temp_storage+88];
	ld.shared.u64 	%rd308, [_ZZN3cub18CUB_300001_SM_10006detail6reduce28DeviceReduceSingleTileKernelINS2_10policy_hubIN4cuda3std3__45tupleIJblEEEjN6thrust24THRUST_300001_SM_1000_NS8cuda_cub9__find_if7functorIS9_EEE10Policy1000EPS9_SI_iSF_S9_S9_NS7_10__identityEEEvT0_T1_T2_T3_T4_T6_E12temp_storage+96];
	setp.eq.s16 	%p178, %rs290, 0;
	setp.eq.s16 	%p179, %rs291, 0;
	min.s64 	%rd309, %rd308, %rd307;
	selp.b16 	%rs292, %rs289, 1, %p179;
	selp.b16 	%rs293, %rs291, %rs292, %p178;
	and.b16  	%rs294, %rs293, 255;
	selp.b64 	%rd310, %rd307, %rd309, %p179;
	selp.b64 	%rd311, %rd308, %rd310, %p178;
	ld.shared.u8 	%rs295, [_ZZN3cub18CUB_300001_SM_10006detail6reduce28DeviceReduceSingleTileKernelINS2_10policy_hubIN4cuda3std3__45tupleIJblEEEjN6thrust24THRUST_300001_SM_1000_NS8cuda_cub9__find_if7functorIS9_EEE10Policy1000EPS9_SI_iSF_S9_S9_NS7_10__identityEEEvT0_T1_T2_T3_T4_T6_E12temp_storage+104];
	ld.shared.u64 	%rd312, [_ZZN3cub18CUB_300001_SM_10006detail6reduce28DeviceReduceSingleTileKernelINS2_10policy_hubIN4cuda3std3__45tupleIJblEEEjN6thrust24THRUST_300001_SM_1000_NS8cuda_cub9__find_if7functorIS9_EEE10Policy1000EPS9_SI_iSF_S9_S9_NS7_10__identityEEEvT0_T1_T2_T3_T4_T6_E12temp_storage+112];
	setp.eq.s16 	%p180, %rs294, 0;
	setp.eq.s16 	%p181, %rs295, 0;
	min.s64 	%rd313, %rd312, %rd311;
	selp.b16 	%rs296, %rs293, 1, %p181;
	selp.b16 	%rs297, %rs295, %rs296, %p180;
	and.b16  	%rs298, %rs297, 255;
	selp.b64 	%rd314, %rd311, %rd313, %p181;
	selp.b64 	%rd315, %rd312, %rd314, %p180;
	ld.shared.u8 	%rs299, [_ZZN3cub18CUB_300001_SM_10006detail6reduce28DeviceReduceSingleTileKernelINS2_10policy_hubIN4cuda3std3__45tupleIJblEEEjN6thrust24THRUST_300001_SM_1000_NS8cuda_cub9__find_if7functorIS9_EEE10Policy1000EPS9_SI_iSF_S9_S9_NS7_10__identityEEEvT0_T1_T2_T3_T4_T6_E12temp_storage+120];
	ld.shared.u64 	%rd316, [_ZZN3cub18CUB_300001_SM_10006detail6reduce28DeviceReduceSingleTileKernelINS2_10policy_hubIN4cuda3std3__45tupleIJblEEEjN6thrust24THRUST_300001_SM_1000_NS8cuda_cub9__find_if7functorIS9_EEE10Policy1000EPS9_SI_iSF_S9_S9_NS7_10__identityEEEvT0_T1_T2_T3_T4_T6_E12temp_storage+128];
	setp.eq.s16 	%p182, %rs298, 0;
	setp.eq.s16 	%p183, %rs299, 0;
	min.s64 	%rd317, %rd316, %rd315;
	selp.b16 	%rs300, %rs297, 1, %p183;
	selp.b16 	%rs311, %rs299, %rs300, %p182;
	selp.b64 	%rd318, %rd315, %rd317, %p183;
	selp.b64 	%rd329, %rd316, %rd318, %p182;
	bra.uni 	$L__BB8_110;
$L__BB8_37:
	// begin inline asm
	mov.u32 %r163, %laneid;
	// end inline asm
	and.b32  	%r184, %r1, 992;
	add.s32 	%r185, %r184, 32;
	setp.gt.s32 	%p94, %r185, %r38;
	not.b32 	%r186, %r184;
	add.s32 	%r187, %r38, %r186;
	selp.b32 	%r182, %r187, 31, %p94;
	cvt.u32.u16 	%r188, %rs311;
	and.b32  	%r165, %r188, 255;
	mov.b32 	%r181, 1;
	mov.b32 	%r183, -1;
	// begin inline asm
	shfl.sync.down.b32 %r164, %r165, %r181, %r182, %r183;
	// end inline asm
	// begin inline asm
	shfl.sync.down.b32 %r169, %r170, %r181, %r182, %r183;
	// end inline asm
	mov.b64 	{%r175, %r180}, %rd329;
	// begin inline asm
	shfl.sync.down.b32 %r174, %r175, %r181, %r182, %r183;
	// end inline asm
	// begin inline asm
	shfl.sync.down.b32 %r179, %r180, %r181, %r182, %r183;
	// end inline asm
	mov.b64 	%rd35, {%r174, %r179};
	cvt.u16.u32 	%rs26, %r164;
	setp.ge.s32 	%p95, %r163, %r182;
	@%p95 bra 	$L__BB8_41;
	and.b16  	%rs213, %rs311, 255;
	setp.eq.s16 	%p96, %rs213, 0;
	and.b16  	%rs214, %rs26, 255;
	setp.eq.s16 	%p97, %rs214, 0;
	or.pred  	%p98, %p96, %p97;
	@%p98 bra 	$L__BB8_40;
	min.s64 	%rd329, %rd35, %rd329;
	mov.b16 	%rs311, 1;
	bra.uni 	$L__BB8_41;
$L__BB8_40:
	setp.eq.s16 	%p99, %rs213, 0;
	selp.b16 	%rs311, %rs26, %rs311, %p99;
	selp.b64 	%rd329, %rd35, %rd329, %p99;
$L__BB8_41:
	cvt.u32.u16 	%r209, %rs311;
	and.b32  	%r190, %r209, 255;
	mov.b32 	%r206, 2;
	mov.b32 	%r208, -1;
	// begin inline asm
	shfl.sync.down.b32 %r189, %r190, %r206, %r182, %r208;
	// end inline asm
	// begin inline asm
	shfl.sync.down.b32 %r194, %r195, %r206, %r182, %r208;
	// end inline asm
	mov.b64 	{%r200, %r205}, %rd329;
	// begin inline asm
	shfl.sync.down.b32 %r199, %r200, %r206, %r182, %r208;
	// end inline asm
	// begin inline asm
	shfl.sync.down.b32 %r204, %r205, %r206, %r182, %r208;
	// end inline asm
	mov.b64 	%rd39, {%r199, %r204};
	cvt.u16.u32 	%rs29, %r189;
	add.s32 	%r210, %r163, 2;
	setp.gt.s32 	%p100, %r210, %r182;
	@%p100 bra 	$L__BB8_45;
	and.b16  	%rs217, %rs311, 255;
	setp.eq.s16 	%p101, %rs217, 0;
	and.b16  	%rs218, %rs29, 255;
	setp.eq.s16 	%p102, %rs218, 0;
	or.pred  	%p103, %p101, %p102;
	@%p103 bra 	$L__BB8_44;
	min.s64 	%rd329, %rd39, %rd329;
	mov.b16 	%rs311, 1;
	bra.uni 	$L__BB8_45;
$L__BB8_44:
	setp.eq.s16 	%p104, %rs217, 0;
	selp.b16 	%rs311, %rs29, %rs311, %p104;
	selp.b64 	%rd329, %rd39, %rd329, %p104;
$L__BB8_45:
	cvt.u32.u16 	%r231, %rs311;
	and.b32  	%r212, %r231, 255;
	mov.b32 	%r228, 4;
	mov.b32 	%r230, -1;
	// begin inline asm
	shfl.sync.down.b32 %r211, %r212, %r228, %r182, %r230;
	// end inline asm
	// begin inline asm
	shfl.sync.down.b32 %r216, %r217, %r228, %r182, %r230;
	// end inline asm
	mov.b64 	{%r222, %r227}, %rd329;
	// begin inline asm
	shfl.sync.down.b32 %r221, %r222, %r228, %r182, %r230;
	// end inline asm
	// begin inline asm
	shfl.sync.down.b32 %r226, %r227, %r228, %r182, %r230;
	// end inline asm
	mov.b64 	%rd43, {%r221, %r226};
	cvt.u16.u32 	%rs32, %r211;
	add.s32 	%r232, %r163, 4;
	setp.gt.s32 	%p105, %r232, %r182;
	@%p105 bra 	$L__BB8_49;
	and.b16  	%rs221, %rs311, 255;
	setp.eq.s16 	%p106, %rs221, 0;
	and.b16  	%rs222, %rs32, 255;
	setp.eq.s16 	%p107, %rs222, 0;
	or.pred  	%p108, %p106, %p107;
	@%p108 bra 	$L__BB8_48;
	min.s64 	%rd329, %rd43, %rd329;
	mov.b16 	%rs311, 1;
	bra.uni 	$L__BB8_49;
$L__BB8_48:
	setp.eq.s16 	%p109, %rs221, 0;
	selp.b16 	%rs311, %rs32, %rs311, %p109;
	selp.b64 	%rd329, %rd43, %rd329, %p109;
$L__BB8_49:
	cvt.u32.u16 	%r253, %rs311;
	and.b32  	%r234, %r253, 255;
	mov.b32 	%r250, 8;
	mov.b32 	%r252, -1;
	// begin inline asm
	shfl.sync.down.b32 %r233, %r234, %r250, %r182, %r252;
	// end inline asm
	// begin inline asm
	shfl.sync.down.b32 %r238, %r239, %r250, %r182, %r252;
	// end inline asm
	mov.b64 	{%r244, %r249}, %rd329;
	// begin inline asm
	shfl.sync.down.b32 %r243, %r244, %r250, %r182, %r252;
	// end inline asm
	// begin inline asm
	shfl.sync.down.b32 %r248, %r249, %r250, %r182, %r252;
	// end inline asm
	mov.b64 	%rd47, {%r243, %r248};
	cvt.u16.u32 	%rs35, %r233;
	add.s32 	%r254, %r163, 8;
	setp.gt.s32 	%p110, %r254, %r182;
	@%p110 bra 	$L__BB8_53;
	and.b16  	%rs225, %rs311, 255;
	setp.eq.s16 	%p111, %rs225, 0;
	and.b16  	%rs226, %rs35, 255;
	setp.eq.s16 	%p112, %rs226, 0;
	or.pred  	%p113, %p111, %p112;
	@%p113 bra 	$L__BB8_52;
	min.s64 	%rd329, %rd47, %rd329;
	mov.b16 	%rs311, 1;
	bra.uni 	$L__BB8_53;
$L__BB8_52:
	setp.eq.s16 	%p114, %rs225, 0;
	selp.b16 	%rs311, %rs35, %rs311, %p114;
	selp.b64 	%rd329, %rd47, %rd329, %p114;
$L__BB8_53:
	cvt.u32.u16 	%r275, %rs311;
	and.b32  	%r256, %r275, 255;
	mov.b32 	%r272, 16;
	mov.b32 	%r274, -1;
	// begin inline asm
	shfl.sync.down.b32 %r255, %r256, %r272, %r182, %r274;
	// end inline asm
	// begin inline asm
	shfl.sync.down.b32 %r260, %r261, %r272, %r182, %r274;
	// end inline asm
	mov.b64 	{%r266, %r271}, %rd329;
	// begin inline asm
	shfl.sync.down.b32 %r265, %r266, %r272, %r182, %r274;
	// end inline asm
	// begin inline asm
	shfl.sync.down.b32 %r270, %r271, %r272, %r182, %r274;
	// end inline asm
	mov.b64 	%rd51, {%r265, %r270};
	cvt.u16.u32 	%rs38, %r255;
	add.s32 	%r276, %r163, 16;
	setp.gt.s32 	%p115, %r276, %r182;
	@%p115 bra 	$L__BB8_57;
	and.b16  	%rs229, %rs311, 255;
	setp.eq.s16 	%p116, %rs229, 0;
	and.b16  	%rs230, %rs38, 255;
	setp.eq.s16 	%p117, %rs230, 0;
	or.pred  	%p118, %p116, %p117;
	@%p118 bra 	$L__BB8_56;
	min.s64 	%rd329, %rd51, %rd329;
	mov.b16 	%rs311, 1;
	bra.uni 	$L__BB8_57;
$L__BB8_56:
	setp.eq.s16 	%p119, %rs229, 0;
	selp.b16 	%rs311, %rs38, %rs311, %p119;
	selp.b64 	%rd329, %rd51, %rd329, %p119;
$L__BB8_57:
	setp.ne.s32 	%p120, %r163, 0;
	@%p120 bra 	$L__BB8_59;
	shr.u32 	%r277, %r1, 1;
	and.b32  	%r278, %r277, 496;
	mov.u32 	%r279, _ZZN3cub18CUB_300001_SM_10006detail6reduce28DeviceReduceSingleTileKernelINS2_10policy_hubIN4cuda3std3__45tupleIJblEEEjN6thrust24THRUST_300001_SM_1000_NS8cuda_cub9__find_if7functorIS9_EEE10Policy1000EPS9_SI_iSF_S9_S9_NS7_10__identityEEEvT0_T1_T2_T3_T4_T6_E12temp_storage;
	add.s32 	%r280, %r279, %r278;
	st.shared.u8 	[%r280+8], %rs311;
	st.shared.u64 	[%r280+16], %rd329;
$L__BB8_59:
	bar.sync 	0;
	setp.ne.s32 	%p121, %r1, 0;
	@%p121 bra 	$L__BB8_110;
	setp.lt.s32 	%p122, %r38, 33;
	@%p122 bra 	$L__BB8_62;
	ld.shared.u8 	%rs233, [_ZZN3cub18CUB_300001_SM_10006detail6reduce28DeviceReduceSingleTileKernelINS2_10policy_hubIN4cuda3std3__45tupleIJblEEEjN6thrust24THRUST_300001_SM_1000_NS8cuda_cub9__find_if7functorIS9_EEE10Policy1000EPS9_SI_iSF_S9_S9_NS7_10__identityEEEvT0_T1_T2_T3_T4_T6_E12temp_storage+24];
	ld.shared.u64 	%rd271, [_ZZN3cub18CUB_300001_SM_10006detail6reduce28DeviceReduceSingleTileKernelINS2_10policy_hubIN4cuda3std3__45tupleIJblEEEjN6thrust24THRUST_300001_SM_1000_NS8cuda_cub9__find_if7functorIS9_EEE10Policy1000EPS9_SI_iSF_S9_S9_NS7_10__identityEEEvT0_T1_T2_T3_T4_T6_E12temp_storage+32];
	and.b16  	%rs234, %rs311, 255;
	setp.eq.s16 	%p123, %rs234, 0;
	setp.eq.s16 	%p124, %rs233, 0;
	min.s64 	%rd272, %rd271, %rd329;
	selp.b16 	%rs235, %rs311, 1, %p124;
	selp.b16 	%rs311, %rs233, %rs235, %p123;
	selp.b64 	%rd273, %rd329, %rd272, %p124;
	selp.b64 	%rd329, %rd271, %rd273, %p123;
$L__BB8_62:
	setp.lt.s32 	%p125, %r38, 65;
	@%p125 bra 	$L__BB8_64;
	ld.shared.u8 	%rs236, [_ZZN3cub18CUB_300001_SM_10006detail6reduce28DeviceReduceSingleTileKernelINS2_10policy_hubIN4cuda3std3__45tupleIJblEEEjN6thrust24THRUST_300001_SM_1000_NS8cuda_cub9__find_if7functorIS9_EEE10Policy1000EPS9_SI_iSF_S9_S9_NS7_10__identityEEEvT0_T1_T2_T3_T4_T6_E12temp_storage+40];
	ld.shared.u64 	%rd274, [_ZZN3cub18CUB_300001_SM_10006detail6reduce28DeviceReduceSingleTileKernelINS2_10policy_hubIN4cuda3std3__45tupleIJblEEEjN6thrust24THRUST_300001_SM_1000_NS8cuda_cub9__find_if7functorIS9_EEE10Policy1000EPS9_SI_iSF_S9_S9_NS7_10__identityEEEvT0_T1_T2_T3_T4_T6_E12temp_storage+48];
	and.b16  	%rs237, %rs311, 255;
	setp.eq.s16 	%p126, %rs237, 0;
	setp.eq.s16 	%p127, %rs236, 0;
	min.s64 	%rd275, %rd274, %rd329;
	selp.b16 	%rs238, %rs311, 1, %p127;
	selp.b16 	%rs311, %rs236, %rs238, %p126;
	selp.b64 	%rd276, %rd329, %rd275, %p127;
	selp.b64 	%rd329, %rd274, %rd276, %p126;
$L__BB8_64:
	setp.lt.s32 	%p128, %r38, 97;
	@%p128 bra 	$L__BB8_66;
	ld.shared.u8 	%rs239, [_ZZN3cub18CUB_300001_SM_10006detail6reduce28DeviceReduceSingleTileKernelINS2_10policy_hubIN4cuda3std3__45tupleIJblEEEjN6thrust24THRUST_300001_SM_1000_NS8cuda_cub9__find_if7functorIS9_EEE10Policy1000EPS9_SI_iSF_S9_S9_NS7_10__identityEEEvT0_T1_T2_T3_T4_T6_E12temp_storage+56];
	ld.shared.u64 	%rd277, [_ZZN3cub18CUB_300001_SM_10006detail6reduce28DeviceReduceSingleTileKernelINS2_10policy_hubIN4cuda3std3__45tupleIJblEEEjN6thrust24THRUST_300001_SM_1000_NS8cuda_cub9__find_if7functorIS9_EEE10Policy1000EPS9_SI_iSF_S9_S9_NS7_10__identityEEEvT0_T1_T2_T3_T4_T6_E12temp_storage+64];
	and.b16  	%rs240, %rs311, 255;
	setp.eq.s16 	%p129, %rs240, 0;
	setp.eq.s16 	%p130, %rs239, 0;
	min.s64 	%rd278, %rd277, %rd329;
	selp.b16 	%rs241, %rs311, 1, %p130;
	selp.b16 	%rs311, %rs239, %rs241, %p129;
	selp.b64 	%rd279, %rd329, %rd278, %p130;
	selp.b64 	%rd329, %rd277, %rd279, %p129;
$L__BB8_66:
	setp.lt.s32 	%p131, %r38, 129;
	@%p131 bra 	$L__BB8_68;
	ld.shared.u8 	%rs242, [_ZZN3cub18CUB_300001_SM_10006detail6reduce28DeviceReduceSingleTileKernelINS2_10policy_hubIN4cuda3std3__45tupleIJblEEEjN6thrust24THRUST_300001_SM_1000_NS8cuda_cub9__find_if7functorIS9_EEE10Policy1000EPS9_SI_iSF_S9_S9_NS7_10__identityEEEvT0_T1_T2_T3_T4_T6_E12temp_storage+72];
	ld.shared.u64 	%rd280, [_ZZN3cub18CUB_300001_SM_10006detail6reduce28DeviceReduceSingleTileKernelINS2_10policy_hubIN4cuda3std3__45tupleIJblEEEjN6thrust24THRUST_300001_SM_1000_NS8cuda_cub9__find_if7functorIS9_EEE10Policy1000EPS9_SI_iSF_S9_S9_NS7_10__identityEEEvT0_T1_T2_T3_T4_T6_E12temp_storage+80];
	and.b16  	%rs243, %rs311, 255;
	setp.eq.s16 	%p132, %rs243, 0;
	setp.eq.s16 	%p133, %rs242, 0;
	min.s64 	%rd281, %rd280, %rd329;
	selp.b16 	%rs244, %rs311, 1, %p133;
	selp.b16 	%rs311, %rs242, %rs244, %p132;
	selp.b64 	%rd282, %rd329, %rd281, %p133;
	selp.b64 	%rd329, %rd280, %rd282, %p132;
$L__BB8_68:
	setp.lt.s32 	%p134, %r38, 161;
	@%p134 bra 	$L__BB8_70;
	ld.shared.u8 	%rs245, [_ZZN3cub18CUB_300001_SM_10006detail6reduce28DeviceReduceSingleTileKernelINS2_10policy_hubIN4cuda3std3__45tupleIJblEEEjN6thrust24THRUST_300001_SM_1000_NS8cuda_cub9__find_if7functorIS9_EEE10Policy1000EPS9_SI_iSF_S9_S9_NS7_10__identityEEEvT0_T1_T2_T3_T4_T6_E12temp_storage+88];
	ld.shared.u64 	%rd283, [_ZZN3cub18CUB_300001_SM_10006detail6reduce28DeviceReduceSingleTileKernelINS2_10policy_hubIN4cuda3std3__45tupleIJblEEEjN6thrust24THRUST_300001_SM_1000_NS8cuda_cub9__find_if7functorIS9_EEE10Policy1000EPS9_SI_iSF_S9_S9_NS7_10__identityEEEvT0_T1_T2_T3_T4_T6_E12temp_storage+96];
	and.b16  	%rs246, %rs311, 255;
	setp.eq.s16 	%p135, %rs246, 0;
	setp.eq.s16 	%p136, %rs245, 0;
	min.s64 	%rd284, %rd283, %rd329;
	selp.b16 	%rs247, %rs311, 1, %p136;
	selp.b16 	%rs311, %rs245, %rs247, %p135;
	selp.b64 	%rd285, %rd329, %rd284, %p136;
	selp.b64 	%rd329, %rd283, %rd285, %p135;
$L__BB8_70:
	setp.lt.s32 	%p137, %r38, 193;
	@%p137 bra 	$L__BB8_72;
	ld.shared.u8 	%rs248, [_ZZN3cub18CUB_300001_SM_10006detail6reduce28DeviceReduceSingleTileKernelINS2_10policy_hubIN4cuda3std3__45tupleIJblEEEjN6thrust24THRUST_300001_SM_1000_NS8cuda_cub9__find_if7functorIS9_EEE10Policy1000EPS9_SI_iSF_S9_S9_NS7_10__identityEEEvT0_T1_T2_T3_T4_T6_E12temp_storage+104];
	ld.shared.u64 	%rd286, [_ZZN3cub18CUB_300001_SM_10006detail6reduce28DeviceReduceSingleTileKernelINS2_10policy_hubIN4cuda3std3__45tupleIJblEEEjN6thrust24THRUST_300001_SM_1000_NS8cuda_cub9__find_if7functorIS9_EEE10Policy1000EPS9_SI_iSF_S9_S9_NS7_10__identityEEEvT0_T1_T2_T3_T4_T6_E12temp_storage+112];
	and.b16  	%rs249, %rs311, 255;
	setp.eq.s16 	%p138, %rs249, 0;
	setp.eq.s16 	%p139, %rs248, 0;
	min.s64 	%rd287, %rd286, %rd329;
	selp.b16 	%rs250, %rs311, 1, %p139;
	selp.b16 	%rs311, %rs248, %rs250, %p138;
	selp.b64 	%rd288, %rd329, %rd287, %p139;
	selp.b64 	%rd329, %rd286, %rd288, %p138;
$L__BB8_72:
	setp.lt.s32 	%p140, %r38, 225;
	@%p140 bra 	$L__BB8_110;
	ld.shared.u8 	%rs251, [_ZZN3cub18CUB_300001_SM_10006detail6reduce28DeviceReduceSingleTileKernelINS2_10policy_hubIN4cuda3std3__45tupleIJblEEEjN6thrust24THRUST_300001_SM_1000_NS8cuda_cub9__find_if7functorIS9_EEE10Policy1000EPS9_SI_iSF_S9_S9_NS7_10__identityEEEvT0_T1_T2_T3_T4_T6_E12temp_storage+120];
	ld.shared.u64 	%rd289, [_ZZN3cub18CUB_300001_SM_10006detail6reduce28DeviceReduceSingleTileKernelINS2_10policy_hubIN4cuda3std3__45tupleIJblEEEjN6thrust24THRUST_300001_SM_1000_NS8cuda_cub9__find_if7functorIS9_EEE10Policy1000EPS9_SI_iSF_S9_S9_NS7_10__identityEEEvT0_T1_T2_T3_T4_T6_E12temp_storage+128];
	and.b16  	%rs252, %rs311, 255;
	setp.eq.s16 	%p141, %rs252, 0;
	setp.eq.s16 	%p142, %rs251, 0;
	min.s64 	%rd290, %rd289, %rd329;
	selp.b16 	%rs253, %rs311, 1, %p142;
	selp.b16 	%rs311, %rs251, %rs253, %p141;
	selp.b64 	%rd291, %rd329, %rd290, %p142;
	selp.b64 	%rd329, %rd289, %rd291, %p141;
	bra.uni 	$L__BB8_110;
$L__BB8_74:
	mov.u32 	%r16, %tid.x;
	mul.wide.u32 	%rd124, %r16, 16;
	add.s64 	%rd109, %rd105, %rd124;
	// begin inline asm
	ld.global.nc.u64 %rd108, [%rd109];
	// end inline asm
	add.s64 	%rd111, %rd109, 8;
	// begin inline asm
	ld.global.nc.u64 %rd110, [%rd111];
	// end inline asm
	cvt.u16.u64 	%rs83, %rd108;
	and.b16  	%rs84, %rs83, 255;
	add.s64 	%rd113, %rd109, 4096;
	// begin inline asm
	ld.global.nc.u64 %rd112, [%rd113];
	// end inline asm
	add.s64 	%rd115, %rd109, 4104;
	// begin inline asm
	ld.global.nc.u64 %rd114, [%rd115];
	// end inline asm
	cvt.u16.u64 	%rs85, %rd112;
	and.b16  	%rs86, %rs85, 255;
	add.s64 	%rd117, %rd109, 8192;
	// begin inline asm
	ld.global.nc.u64 %rd116, [%rd117];
	// end inline asm
	add.s64 	%rd119, %rd109, 8200;
	// begin inline asm
	ld.global.nc.u64 %rd118, [%rd119];
	// end inline asm
	cvt.u16.u64 	%rs87, %rd116;
	and.b16  	%rs88, %rs87, 255;
	add.s64 	%rd121, %rd109, 12288;
	// begin inline asm
	ld.global.nc.u64 %rd120, [%rd121];
	// end inline asm
	add.s64 	%rd123, %rd109, 12296;
	// begin inline asm
	ld.global.nc.u64 %rd122, [%rd123];
	// end inline asm
	cvt.u16.u64 	%rs89, %rd120;
	and.b16  	%rs90, %rs89, 255;
	setp.eq.s16 	%p3, %rs84, 0;
	setp.eq.s16 	%p4, %rs86, 0;
	min.s64 	%rd125, %rd114, %rd110;
	selp.b16 	%rs91, %rs83, 1, %p4;
	selp.b64 	%rd126, %rd110, %rd125, %p4;
	selp.b16 	%rs92, %rs85, %rs91, %p3;
	and.b16  	%rs93, %rs92, 255;
	selp.b64 	%rd127, %rd114, %rd126, %p3;
	setp.eq.s16 	%p5, %rs93, 0;
	setp.eq.s16 	%p6, %rs88, 0;
	min.s64 	%rd128, %rd118, %rd127;
	selp.b16 	%rs94, %rs92, 1, %p6;
	selp.b64 	%rd129, %rd127, %rd128, %p6;
	selp.b16 	%rs95, %rs87, %rs94, %p5;
	and.b16  	%rs96, %rs95, 255;
	selp.b64 	%rd130, %rd118, %rd129, %p5;
	setp.eq.s16 	%p7, %rs96, 0;
	setp.eq.s16 	%p8, %rs90, 0;
	min.s64 	%rd131, %rd122, %rd130;
	selp.b16 	%rs97, %rs95, 1, %p8;
	selp.b64 	%rd132, %rd130, %rd131, %p8;
	selp.b16 	%rs311, %rs89, %rs97, %p7;
	selp.b64 	%rd329, %rd122, %rd132, %p7;
	setp.lt.u32 	%p9, %r38, 2048;
	mov.b32 	%r399, 1024;
	@%p9 bra 	$L__BB8_78;
	add.s32 	%r17, %r38, -1024;
	mov.b32 	%r399, 1024;
$L__BB8_76:
	mul.wide.s32 	%rd149, %r399, 16;
	add.s64 	%rd134, %rd109, %rd149;
	// begin inline asm
	ld.global.nc.u64 %rd133, [%rd134];
	// end inline asm
	add.s64 	%rd136, %rd134, 8;
	// begin inline asm
	ld.global.nc.u64 %rd135, [%rd136];
	// end inline asm
	cvt.u16.u64 	%rs98, %rd133;
	and.b16  	%rs99, %rs98, 255;
	add.s64 	%rd138, %rd134, 4096;
	// begin inline asm
	ld.global.nc.u64 %rd137, [%rd138];
	// end inline asm
	add.s64 	%rd140, %rd134, 4104;
	// begin inline asm
	ld.global.nc.u64 %rd139, [%rd140];
	// end inline asm
	cvt.u16.u64 	%rs100, %rd137;
	and.b16  	%rs101, %rs100, 255;
	add.s64 	%rd142, %rd134, 8192;
	// begin inline asm
	ld.global.nc.u64 %rd141, [%rd142];
	// end inline asm
	add.s64 	%rd144, %rd134, 8200;
	// begin inline asm
	ld.global.nc.u64 %rd143, [%rd144];
	// end inline asm
	cvt.u16.u64 	%rs102, %rd141;
	and.b16  	%rs103, %rs102, 255;
	add.s64 	%rd146, %rd134, 12288;
	// begin inline asm
	ld.global.nc.u64 %rd145, [%rd146];
	// end inline asm
	add.s64 	%rd148, %rd134, 12296;
	// begin inline asm
	ld.global.nc.u64 %rd147, [%rd148];
	// end inline asm
	cvt.u16.u64 	%rs104, %rd145;
	and.b16  	%rs105, %rs104, 255;
	and.b16  	%rs106, %rs311, 255;
	setp.eq.s16 	%p10, %rs106, 0;
	setp.eq.s16 	%p11, %rs99, 0;
	min.s64 	%rd150, %rd135, %rd329;
	selp.b16 	%rs107, %rs311, 1, %p11;
	selp.b64 	%rd151, %rd329, %rd150, %p11;
	selp.b16 	%rs108, %rs98, %rs107, %p10;
	and.b16  	%rs109, %rs108, 255;
	selp.b64 	%rd152, %rd135, %rd151, %p10;
	setp.eq.s16 	%p12, %rs109, 0;
	setp.eq.s16 	%p13, %rs101, 0;
	min.s64 	%rd153, %rd139, %rd152;
	selp.b16 	%rs110, %rs108, 1, %p13;
	selp.b64 	%rd154, %rd152, %rd153, %p13;
	selp.b16 	%rs111, %rs100, %rs110, %p12;
	and.b16  	%rs112, %rs111, 255;
	selp.b64 	%rd155, %rd139, %rd154, %p12;
	setp.eq.s16 	%p14, %rs112, 0;
	setp.eq.s16 	%p15, %rs103, 0;
	min.s64 	%rd156, %rd143, %rd155;
	selp.b16 	%rs113, %rs111, 1, %p15;
	selp.b64 	%rd157, %rd155, %rd156, %p15;
	selp.b16 	%rs114, %rs102, %rs113, %p14;
	and.b16  	%rs115, %rs114, 255;
	selp.b64 	%rd158, %rd143, %rd157, %p14;
	setp.eq.s16 	%p16, %rs115, 0;
	setp.eq.s16 	%p17, %rs105, 0;
	min.s64 	%rd159, %rd147, %rd158;
	selp.b16 	%rs116, %rs114, 1, %p17;
	selp.b64 	%rd160, %rd158, %rd159, %p17;
	selp.b16 	%rs311, %rs104, %rs116, %p16;
	selp.b64 	%rd329, %rd147, %rd160, %p16;
	sub.s32 	%r41, %r38, %r399;
	setp.lt.s32 	%p18, %r41, 1024;
	@%p18 bra 	$L__BB8_86;
	add.s32 	%r399, %r399, 1024;
	setp.le.s32 	%p19, %r399, %r17;
	@%p19 bra 	$L__BB8_76;
$L__BB8_78:
	setp.le.s32 	%p20, %r38, %r399;
	@%p20 bra 	$L__BB8_86;
	sub.s32 	%r21, %r38, %r399;
	setp.ge.s32 	%p21, %r16, %r21;
	@%p21 bra 	$L__BB8_86;
	not.b32 	%r42, %r16;
	add.s32 	%r43, %r38, %r42;
	sub.s32 	%r22, %r43, %r399;
	and.b32  	%r44, %r22, 768;
	setp.eq.s32 	%p22, %r44, 768;
	mov.u32 	%r403, %r16;
	@%p22 bra 	$L__BB8_83;
	add.s32 	%r401, %r16, %r399;
	shr.u32 	%r45, %r22, 8;
	add.s32 	%r46, %r45, 1;
	and.b32  	%r47, %r46, 3;
	neg.s32 	%r400, %r47;
	mov.u32 	%r403, %r16;
$L__BB8_82:
	.pragma "nounroll";
	mul.wide.u32 	%rd166, %r401, 16;
	add.s64 	%rd163, %rd105, %rd166;
	// begin inline asm
	ld.global.nc.u64 %rd162, [%rd163];
	// end inline asm
	add.s64 	%rd165, %rd163, 8;
	// begin inline asm
	ld.global.nc.u64 %rd164, [%rd165];
	// end inline asm
	cvt.u16.u64 	%rs118, %rd162;
	and.b16  	%rs119, %rs118, 255;
	and.b16  	%rs120, %rs311, 255;
	setp.eq.s16 	%p23, %rs120, 0;
	setp.eq.s16 	%p24, %rs119, 0;
	min.s64 	%rd167, %rd164, %rd329;
	selp.b16 	%rs121, %rs311, 1, %p24;
	selp.b16 	%rs311, %rs118, %rs121, %p23;
	selp.b64 	%rd168, %rd329, %rd167, %p24;
	selp.b64 	%rd329, %rd164, %rd168, %p23;
	add.s32 	%r403, %r403, 256;
	add.s32 	%r401, %r401, 256;
	add.s32 	%r400, %r400, 1;
	setp.ne.s32 	%p25, %r400, 0;
	@%p25 bra 	$L__BB8_82;
$L__BB8_83:
	setp.lt.u32 	%p26, %r22, 768;
	@%p26 bra 	$L__BB8_86;
	cvt.u64.u32 	%rd169, %r403;
	cvt.u64.u32 	%rd170, %r399;
	add.s64 	%rd171, %rd169, %rd170;
	shl.b64 	%rd172, %rd171, 4;
	add.s64 	%rd173, %rd172, %rd105;
	add.s64 	%rd350, %rd173, 12296;
	add.s32 	%r404, %r403, %r399;
$L__BB8_85:
	mul.wide.u32 	%rd190, %r404, 16;
	add.s64 	%rd175, %rd105, %rd190;
	// begin inline asm
	ld.global.nc.u64 %rd174, [%rd175];
	// end inline asm
	add.s64 	%rd177, %rd175, 8;
	// begin inline asm
	ld.global.nc.u64 %rd176, [%rd177];
	// end inline asm
	cvt.u16.u64 	%rs122, %rd174;
	and.b16  	%rs123, %rs122, 255;
	and.b16  	%rs124, %rs311, 255;
	setp.eq.s16 	%p27, %rs124, 0;
	setp.eq.s16 	%p28, %rs123, 0;
	min.s64 	%rd191, %rd176, %rd329;
	selp.b16 	%rs125, %rs311, 1, %p28;
	selp.b16 	%rs126, %rs122, %rs125, %p27;
	and.b16  	%rs127, %rs126, 255;
	selp.b64 	%rd192, %rd329, %rd191, %p28;
	selp.b64 	%rd193, %rd176, %rd192, %p27;
	add.s64 	%rd179, %rd350, -8200;
	// begin inline asm
	ld.global.nc.u64 %rd178, [%rd179];
	// end inline asm
	add.s64 	%rd181, %rd350, -8192;
	// begin inline asm
	ld.global.nc.u64 %rd180, [%rd181];
	// end inline asm
	cvt.u16.u64 	%rs128, %rd178;
	and.b16  	%rs129, %rs128, 255;
	setp.eq.s16 	%p29, %rs127, 0;
	setp.eq.s16 	%p30, %rs129, 0;
	min.s64 	%rd194, %rd180, %rd193;
	selp.b16 	%rs130, %rs126, 1, %p30;
	selp.b16 	%rs131, %rs128, %rs130, %p29;
	and.b16  	%rs132, %rs131, 255;
	selp.b64 	%rd195, %rd193, %rd194, %p30;
	selp.b64 	%rd196, %rd180, %rd195, %p29;
	add.s64 	%rd183, %rd350, -4104;
	// begin inline asm
	ld.global.nc.u64 %rd182, [%rd183];
	// end inline asm
	add.s64 	%rd185, %rd350, -4096;
	// begin inline asm
	ld.global.nc.u64 %rd184, [%rd185];
	// end inline asm
	cvt.u16.u64 	%rs133, %rd182;
	and.b16  	%rs134, %rs133, 255;
	setp.eq.s16 	%p31, %rs132, 0;
	setp.eq.s16 	%p32, %rs134, 0;
	min.s64 	%rd197, %rd184, %rd196;
	selp.b16 	%rs135, %rs131, 1, %p32;
	selp.b16 	%rs136, %rs133, %rs135, %p31;
	and.b16  	%rs137, %rs136, 255;
	selp.b64 	%rd198, %rd196, %rd197, %p32;
	selp.b64 	%rd199, %rd184, %rd198, %p31;
	add.s64 	%rd187, %rd350, -8;
	// begin inline asm
	ld.global.nc.u64 %rd186, [%rd187];
	// end inline asm
	// begin inline asm
	ld.global.nc.u64 %rd188, [%rd350];
	// end inline asm
	cvt.u16.u64 	%rs138, %rd186;
	and.b16  	%rs139, %rs138, 255;
	setp.eq.s16 	%p33, %rs137, 0;
	setp.eq.s16 	%p34, %rs139, 0;
	min.s64 	%rd200, %rd188, %rd199;
	selp.b16 	%rs140, %rs136, 1, %p34;
	selp.b16 	%rs311, %rs138, %rs140, %p33;
	selp.b64 	%rd201, %rd199, %rd200, %p34;
	selp.b64 	%rd329, %rd188, %rd201, %p33;
	add.s32 	%r403, %r403, 1024;
	add.s64 	%rd350, %rd350, 16384;
	add.s32 	%r404, %r404, 1024;
	setp.lt.s32 	%p35, %r403, %r21;
	@%p35 bra 	$L__BB8_85;
$L__BB8_86:
	// begin inline asm
	mov.u32 %r48, %laneid;
	// end inline asm
	cvt.u32.u16 	%r69, %rs311;
	and.b32  	%r50, %r69, 255;
	mov.b32 	%r66, 1;
	mov.b32 	%r67, 31;
	mov.b32 	%r68, -1;
	// begin inline asm
	shfl.sync.down.b32 %r49, %r50, %r66, %r67, %r68;
	// end inline asm
	// begin inline asm
	shfl.sync.down.b32 %r54, %r55, %r66, %r67, %r68;
	// end inline asm
	mov.b64 	{%r60, %r65}, %rd329;
	// begin inline asm
	shfl.sync.down.b32 %r59, %r60, %r66, %r67, %r68;
	// end inline asm
	// begin inline asm
	shfl.sync.down.b32 %r64, %r65, %r66, %r67, %r68;
	// end inline asm
	mov.b64 	%rd83, {%r59, %r64};
	cvt.u16.u32 	%rs65, %r49;
	setp.gt.s32 	%p36, %r48, 30;
	@%p36 bra 	$L__BB8_90;
	and.b16  	%rs141, %rs311, 255;
	setp.eq.s16 	%p37, %rs141, 0;
	and.b16  	%rs142, %rs65, 255;
	setp.eq.s16 	%p38, %rs142, 0;
	or.pred  	%p39, %p37, %p38;
	@%p39 bra 	$L__BB8_89;
	min.s64 	%rd329, %rd83, %rd329;
	mov.b16 	%rs311, 1;
	bra.uni 	$L__BB8_90;
$L__BB8_89:
	setp.eq.s16 	%p40, %rs141, 0;
	selp.b16 	%rs311, %rs65, %rs311, %p40;
	selp.b64 	%rd329, %rd83, %rd329, %p40;
$L__BB8_90:
	cvt.u32.u16 	%r90, %rs311;
	and.b32  	%r71, %r90, 255;
	mov.b32 	%r87, 2;
	mov.b32 	%r88, 31;
	mov.b32 	%r89, -1;
	// begin inline asm
	shfl.sync.down.b32 %r70, %r71, %r87, %r88, %r89;
	// end inline asm
	// begin inline asm
	shfl.sync.down.b32 %r75, %r76, %r87, %r88, %r89;
	// end inline asm
	mov.b64 	{%r81, %r86}, %rd329;
	// begin inline asm
	shfl.sync.down.b32 %r80, %r81, %r87, %r88, %r89;
	// end inline asm
	// begin inline asm
	shfl.sync.down.b32 %r85, %r86, %r87, %r88, %r89;
	// end inline asm
	mov.b64 	%rd87, {%r80, %r85};
	cvt.u16.u32 	%rs68, %r70;
	setp.gt.s32 	%p41, %r48, 29;
	@%p41 bra 	$L__BB8_94;
	and.b16  	%rs145, %rs311, 255;
	setp.eq.s16 	%p42, %rs145, 0;
	and.b16  	%rs146, %rs68, 255;
	setp.eq.s16 	%p43, %rs146, 0;
	or.pred  	%p44, %p42, %p43;
	@%p44 bra 	$L__BB8_93;
	min.s64 	%rd329, %rd87, %rd329;
	mov.b16 	%rs311, 1;
	bra.uni 	$L__BB8_94;
$L__BB8_93:
	setp.eq.s16 	%p45, %rs145, 0;
	selp.b16 	%rs311, %rs68, %rs311, %p45;
	selp.b64 	%rd329, %rd87, %rd329, %p45;
$L__BB8_94:
	cvt.u32.u16 	%r111, %rs311;
	and.b32  	%r92, %r111, 255;
	mov.b32 	%r108, 4;
	mov.b32 	%r109, 31;
	mov.b32 	%r110, -1;
	// begin inline asm
	shfl.sync.down.b32 %r91, %r92, %r108, %r109, %r110;
	// end inline asm
	// begin inline asm
	shfl.sync.down.b32 %r96, %r97, %r108, %r109, %r110;
	// end inline asm
	mov.b64 	{%r102, %r107}, %rd329;
	// begin inline asm
	shfl.sync.down.b32 %r101, %r102, %r108, %r109, %r110;
	// end inline asm
	// begin inline asm
	shfl.sync.down.b32 %r106, %r107, %r108, %r109, %r110;
	// end inline asm
	mov.b64 	%rd91, {%r101, %r106};
	cvt.u16.u32 	%rs71, %r91;
	setp.gt.s32 	%p46, %r48, 27;
	@%p46 bra 	$L__BB8_98;
	and.b16  	%rs149, %rs311, 255;
	setp.eq.s16 	%p47, %rs149, 0;
	and.b16  	%rs150, %rs71, 255;
	setp.eq.s16 	%p48, %rs150, 0;
	or.pred  	%p49, %p47, %p48;
	@%p49 bra 	$L__BB8_97;
	min.s64 	%rd329, %rd91, %rd329;
	mov.b16 	%rs311, 1;
	bra.uni 	$L__BB8_98;
$L__BB8_97:
	setp.eq.s16 	%p50, %rs149, 0;
	selp.b16 	%rs311, %rs71, %rs311, %p50;
	selp.b64 	%rd329, %rd91, %rd329, %p50;
$L__BB8_98:
	cvt.u32.u16 	%r132, %rs311;
	and.b32  	%r113, %r132, 255;
	mov.b32 	%r129, 8;
	mov.b32 	%r130, 31;
	mov.b32 	%r131, -1;
	// begin inline asm
	shfl.sync.down.b32 %r112, %r113, %r129, %r130, %r131;
	// end inline asm
	// begin inline asm
	shfl.sync.down.b32 %r117, %r118, %r129, %r130, %r131;
	// end inline asm
	mov.b64 	{%r123, %r128}, %rd329;
	// begin inline asm
	shfl.sync.down.b32 %r122, %r123, %r129, %r130, %r131;
	// end inline asm
	// begin inline asm
	shfl.sync.down.b32 %r127, %r128, %r129, %r130, %r131;
	// end inline asm
	mov.b64 	%rd95, {%r122, %r127};
	cvt.u16.u32 	%rs74, %r112;
	setp.gt.s32 	%p51, %r48, 23;
	@%p51 bra 	$L__BB8_102;
	and.b16  	%rs153, %rs311, 255;
	setp.eq.s16 	%p52, %rs153, 0;
	and.b16  	%rs154, %rs74, 255;
	setp.eq.s16 	%p53, %rs154, 0;
	or.pred  	%p54, %p52, %p53;
	@%p54 bra 	$L__BB8_101;
	min.s64 	%rd329, %rd95, %rd329;
	mov.b16 	%rs311, 1;
	bra.uni 	$L__BB8_102;
$L__BB8_101:
	setp.eq.s16 	%p55, %rs153, 0;
	selp.b16 	%rs311, %rs74, %rs311, %p55;
	selp.b64 	%rd329, %rd95, %rd329, %p55;
$L__BB8_102:
	cvt.u32.u16 	%r153, %rs311;
	and.b32  	%r134, %r153, 255;
	mov.b32 	%r150, 16;
	mov.b32 	%r151, 31;
	mov.b32 	%r152, -1;
	// begin inline asm
	shfl.sync.down.b32 %r133, %r134, %r150, %r151, %r152;
	// end inline asm
	// begin inline asm
	shfl.sync.down.b32 %r138, %r139, %r150, %r151, %r152;
	// end inline asm
	mov.b64 	{%r144, %r149}, %rd329;
	// begin inline asm
	shfl.sync.down.b32 %r143, %r144, %r150, %r151, %r152;
	// end inline asm
	// begin inline asm
	shfl.sync.down.b32 %r148, %r149, %r150, %r151, %r152;
	// end inline asm
	mov.b64 	%rd99, {%r143, %r148};
	cvt.u16.u32 	%rs77, %r133;
	setp.gt.s32 	%p56, %r48, 15;
	@%p56 bra 	$L__BB8_106;
	and.b16  	%rs157, %rs311, 255;
	setp.eq.s16 	%p57, %rs157, 0;
	and.b16  	%rs158, %rs77, 255;
	setp.eq.s16 	%p58, %rs158, 0;
	or.pred  	%p59, %p57, %p58;
	@%p59 bra 	$L__BB8_105;
	min.s64 	%rd329, %rd99, %rd329;
	mov.b16 	%rs311, 1;
	bra.uni 	$L__BB8_106;
$L__BB8_105:
	setp.eq.s16 	%p60, %rs157, 0;
	selp.b16 	%rs311, %rs77, %rs311, %p60;
	selp.b64 	%rd329, %rd99, %rd329, %p60;
$L__BB8_106:
	setp.ne.s32 	%p61, %r48, 0;
	@%p61 bra 	$L__BB8_108;
	shr.u32 	%r154, %r16, 1;
	and.b32  	%r155, %r154, 496;
	mov.u32 	%r156, _ZZN3cub18CUB_300001_SM_10006detail6reduce28DeviceReduceSingleTileKernelINS2_10policy_hubIN4cuda3std3__45tupleIJblEEEjN6thrust24THRUST_300001_SM_1000_NS8cuda_cub9__find_if7functorIS9_EEE10Policy1000EPS9_SI_iSF_S9_S9_NS7_10__identityEEEvT0_T1_T2_T3_T4_T6_E12temp_storage;
	add.s32 	%r157, %r156, %r155;
	st.shared.u8 	[%r157+8], %rs311;
	st.shared.u64 	[%r157+16], %rd329;
$L__BB8_108:
	bar.sync 	0;
	setp.ne.s32 	%p62, %r16, 0;
	@%p62 bra 	$L__BB8_110;
	ld.shared.u8 	%rs161, [_ZZN3cub18CUB_300001_SM_10006detail6reduce28DeviceReduceSingleTileKernelINS2_10policy_hubIN4cuda3std3__45tupleIJblEEEjN6thrust24THRUST_300001_SM_1000_NS8cuda_cub9__find_if7functorIS9_EEE10Policy1000EPS9_SI_iSF_S9_S9_NS7_10__identityEEEvT0_T1_T2_T3_T4_T6_E12temp_storage+24];
	ld.shared.u64 	%rd202, [_ZZN3cub18CUB_300001_SM_10006detail6reduce28DeviceReduceSingleTileKernelINS2_10policy_hubIN4cuda3std3__45tupleIJblEEEjN6thrust24THRUST_300001_SM_1000_NS8cuda_cub9__find_if7functorIS9_EEE10Policy1000EPS9_SI_iSF_S9_S9_NS7_10__identityEEEvT0_T1_T2_T3_T4_T6_E12temp_storage+32];
	and.b16  	%rs162, %rs311, 255;
	setp.eq.s16 	%p63, %rs162, 0;
	setp.eq.s16 	%p64, %rs161, 0;
	min.s64 	%rd203, %rd202, %rd329;
	selp.b16 	%rs163, %rs311, 1, %p64;
	selp.b16 	%rs164, %rs161, %rs163, %p63;
	and.b16  	%rs165, %rs164, 255;
	selp.b64 	%rd204, %rd329, %rd203, %p64;
	selp.b64 	%rd205, %rd202, %rd204, %p63;
	ld.shared.u8 	%rs166, [_ZZN3cub18CUB_300001_SM_10006detail6reduce28DeviceReduceSingleTileKernelINS2_10policy_hubIN4cuda3std3__45tupleIJblEEEjN6thrust24THRUST_300001_SM_1000_NS8cuda_cub9__find_if7functorIS9_EEE10Policy1000EPS9_SI_iSF_S9_S9_NS7_10__identityEEEvT0_T1_T2_T3_T4_T6_E12temp_storage+40];
	ld.shared.u64 	%rd206, [_ZZN3cub18CUB_300001_SM_10006detail6reduce28DeviceReduceSingleTileKernelINS2_10policy_hubIN4cuda3std3__45tupleIJblEEEjN6thrust24THRUST_300001_SM_1000_NS8cuda_cub9__find_if7functorIS9_EEE10Policy1000EPS9_SI_iSF_S9_S9_NS7_10__identityEEEvT0_T1_T2_T3_T4_T6_E12temp_storage+48];
	setp.eq.s16 	%p65, %rs165, 0;
	setp.eq.s16 	%p66, %rs166, 0;
	min.s64 	%rd207, %rd206, %rd205;
	selp.b16 	%rs167, %rs164, 1, %p66;
	selp.b16 	%rs168, %rs166, %rs167, %p65;
	and.b16  	%rs169, %rs168, 255;
	selp.b64 	%rd208, %rd205, %rd207, %p66;
	selp.b64 	%rd209, %rd206, %rd208, %p65;
	ld.shared.u8 	%rs170, [_ZZN3cub18CUB_300001_SM_10006detail6reduce28DeviceReduceSingleTileKernelINS2_10policy_hubIN4cuda3std3__45tupleIJblEEEjN6thrust24THRUST_300001_SM_1000_NS8cuda_cub9__find_if7functorIS9_EEE10Policy1000EPS9_SI_iSF_S9_S9_NS7_10__identityEEEvT0_T1_T2_T3_T4_T6_E12temp_storage+56];
	ld.shared.u64 	%rd210, [_ZZN3cub18CUB_300001_SM_10006detail6reduce28DeviceReduceSingleTileKernelINS2_10policy_hubIN4cuda3std3__45tupleIJblEEEjN6thrust24THRUST_300001_SM_1000_NS8cuda_cub9__find_if7functorIS9_EEE10Policy1000EPS9_SI_iSF_S9_S9_NS7_10__identityEEEvT0_T1_T2_T3_T4_T6_E12temp_storage+64];
	setp.eq.s16 	%p67, %rs169, 0;
	setp.eq.s16 	%p68, %rs170, 0;
	min.s64 	%rd211, %rd210, %rd209;
	selp.b16 	%rs171, %rs168, 1, %p68;
	selp.b16 	%rs172, %rs170, %rs171, %p67;
	and.b16  	%rs173, %rs172, 255;
	selp.b64 	%rd212, %rd209, %rd211, %p68;
	selp.b64 	%rd213, %rd210, %rd212, %p67;
	ld.shared.u8 	%rs174, [_ZZN3cub18CUB_300001_SM_10006detail6reduce28DeviceReduceSingleTileKernelINS2_10policy_hubIN4cuda3std3__45tupleIJblEEEjN6thrust24THRUST_300001_SM_1000_NS8cuda_cub9__find_if7functorIS9_EEE10Policy1000EPS9_SI_iSF_S9_S9_NS7_10__identityEEEvT0_T1_T2_T3_T4_T6_E12temp_storage+72];
	ld.shared.u64 	%rd214, [_ZZN3cub18CUB_300001_SM_10006detail6reduce28DeviceReduceSingleTileKernelINS2_10policy_hubIN4cuda3std3__45tupleIJblEEEjN6thrust24THRUST_300001_SM_1000_NS8cuda_cub9__find_if7functorIS9_EEE10Policy1000EPS9_SI_iSF_S9_S9_NS7_10__identityEEEvT0_T1_T2_T3_T4_T6_E12temp_storage+80];
	setp.eq.s16 	%p69, %rs173, 0;
	setp.eq.s16 	%p70, %rs174, 0;
	min.s64 	%rd215, %rd214, %rd213;
	selp.b16 	%rs175, %rs172, 1, %p70;
	selp.b16 	%rs176, %rs174, %rs175, %p69;
	and.b16  	%rs177, %rs176, 255;
	selp.b64 	%rd216, %rd213, %rd215, %p70;
	selp.b64 	%rd217, %rd214, %rd216, %p69;
	ld.shared.u8 	%rs178, [_ZZN3cub18CUB_300001_SM_10006detail6reduce28DeviceReduceSingleTileKernelINS2_10policy_hubIN4cuda3std3__45tupleIJblEEEjN6thrust24THRUST_300001_SM_1000_NS8cuda_cub9__find_if7functorIS9_EEE10Policy1000EPS9_SI_iSF_S9_S9_NS7_10__identityEEEvT0_T1_T2_T3_T4_T6_E12temp_storage+88];
	ld.shared.u64 	%rd218, [_ZZN3cub18CUB_300001_SM_10006detail6reduce28DeviceReduceSingleTileKernelINS2_10policy_hubIN4cuda3std3__45tupleIJblEEEjN6thrust24THRUST_300001_SM_1000_NS8cuda_cub9__find_if7functorIS9_EEE10Policy1000EPS9_SI_iSF_S9_S9_NS7_10__identityEEEvT0_T1_T2_T3_T4_T6_E12temp_storage+96];
	setp.eq.s16 	%p71, %rs177, 0;
	setp.eq.s16 	%p72, %rs178, 0;
	min.s64 	%rd219, %rd218, %rd217;
	selp.b16 	%rs179, %rs176, 1, %p72;
	selp.b16 	%rs180, %rs178, %rs179, %p71;
	and.b16  	%rs181, %rs180, 255;
	selp.b64 	%rd220, %rd217, %rd219, %p72;
	selp.b64 	%rd221, %rd218, %rd220, %p71;
	ld.shared.u8 	%rs182, [_ZZN3cub18CUB_300001_SM_10006detail6reduce28DeviceReduceSingleTileKernelINS2_10policy_hubIN4cuda3std3__45tupleIJblEEEjN6thrust24THRUST_300001_SM_1000_NS8cuda_cub9__find_if7functorIS9_EEE10Policy1000EPS9_SI_iSF_S9_S9_NS7_10__identityEEEvT0_T1_T2_T3_T4_T6_E12temp_storage+104];
	ld.shared.u64 	%rd222, [_ZZN3cub18CUB_300001_SM_10006detail6reduce28DeviceReduceSingleTileKernelINS2_10policy_hubIN4cuda3std3__45tupleIJblEEEjN6thrust24THRUST_300001_SM_1000_NS8cuda_cub9__find_if7functorIS9_EEE10Policy1000EPS9_SI_iSF_S9_S9_NS7_10__identityEEEvT0_T1_T2_T3_T4_T6_E12temp_storage+112];
	setp.eq.s16 	%p73, %rs181, 0;
	setp.eq.s16 	%p74, %rs182, 0;
	min.s64 	%rd223, %rd222, %rd221;
	selp.b16 	%rs183, %rs180, 1, %p74;
	selp.b16 	%rs184, %rs182, %rs183, %p73;
	and.b16  	%rs185, %rs184, 255;
	selp.b64 	%rd224, %rd221, %rd223, %p74;
	selp.b64 	%rd225, %rd222, %rd224, %p73;
	ld.shared.u8 	%rs186, [_ZZN3cub18CUB_300001_SM_10006detail6reduce28DeviceReduceSingleTileKernelINS2_10policy_hubIN4cuda3std3__45tupleIJblEEEjN6thrust24THRUST_300001_SM_1000_NS8cuda_cub9__find_if7functorIS9_EEE10Policy1000EPS9_SI_iSF_S9_S9_NS7_10__identityEEEvT0_T1_T2_T3_T4_T6_E12temp_storage+120];
	ld.shared.u64 	%rd226, [_ZZN3cub18CUB_300001_SM_10006detail6reduce28DeviceReduceSingleTileKernelINS2_10policy_hubIN4cuda3std3__45tupleIJblEEEjN6thrust24THRUST_300001_SM_1000_NS8cuda_cub9__find_if7functorIS9_EEE10Policy1000EPS9_SI_iSF_S9_S9_NS7_10__identityEEEvT0_T1_T2_T3_T4_T6_E12temp_storage+128];
	setp.eq.s16 	%p75, %rs185, 0;
	setp.eq.s16 	%p76, %rs186, 0;
	min.s64 	%rd227, %rd226, %rd225;
	selp.b16 	%rs187, %rs184, 1, %p76;
	selp.b16 	%rs311, %rs186, %rs187, %p75;
	selp.b64 	%rd228, %rd225, %rd227, %p76;
	selp.b64 	%rd329, %rd226, %rd228, %p75;
$L__BB8_110:
	mov.u32 	%r391, %tid.x;
	setp.ne.s32 	%p184, %r391, 0;
	@%p184 bra 	$L__BB8_112;
	setp.eq.s16 	%p185, %rs82, 0;
	and.b16  	%rs302, %rs311, 255;
	setp.eq.s16 	%p186, %rs302, 0;
	min.s64 	%rd319, %rd329, %rd106;
	selp.b16 	%rs303, %rs82, 1, %p186;
	selp.b16 	%rs304, %rs311, %rs303, %p185;
	selp.b64 	%rd320, %rd106, %rd319, %p186;
	selp.b64 	%rd321, %rd329, %rd320, %p185;
	st.global.u8 	[%rd1], %rs304;
	st.global.u64 	[%rd1+8], %rd321;
$L__BB8_112:
	ret;

}
	// .globl	_ZN3cub18CUB_300001_SM_10006detail6reduce28DeviceReduceSingleTileKernelINS2_10policy_hubIN4cuda3std3__45tupleIJblEEEyN6thrust24THRUST_300001_SM_1000_NS8cuda_cub9__find_if7functorIS9_EEE10Policy1000ENSB_12zip_iteratorINS8_IJNSD_26transform_input_iterator_tIbNSC_6detail35transform_pair_of_input_iterators_tIbNSB_10device_ptrIfEESN_12approx_equalEENS7_10__not_fn_tINS7_10__identityEEEEENSB_17counting_iteratorIlNSB_11use_defaultESV_SV_EEEEEEEPS9_ySF_S9_S9_SR_EEvT0_T1_T2_T3_T4_T6_
.visible .entry _ZN3cub18CUB_300001_SM_10006detail6reduce28DeviceReduceSingleTileKernelINS2_10policy_hubIN4cuda3std3__45tupleIJblEEEyN6thrust24THRUST_300001_SM_1000_NS8cuda_cub9__find_if7functorIS9_EEE10Policy1000ENSB_12zip_iteratorINS8_IJNSD_26transform_input_iterator_tIbNSC_6detail35transform_pair_of_input_iterators_tIbNSB_10device_ptrIfEESN_12approx_equalEENS7_10__not_fn_tINS7_10__identityEEEEENSB_17counting_iteratorIlNSB_11use_defaultESV_SV_EEEEEEEPS9_ySF_S9_S9_SR_EEvT0_T1_T2_T3_T4_T6_(
	.param .align 8 .b8 _ZN3cub18CUB_300001_SM_10006detail6reduce28DeviceReduceSingleTileKernelINS2_10policy_hubIN4cuda3std3__45tupleIJblEEEyN6thrust24THRUST_300001_SM_1000_NS8cuda_cub9__find_if7functorIS9_EEE10Policy1000ENSB_12zip_iteratorINS8_IJNSD_26transform_input_iterator_tIbNSC_6detail35transform_pair_of_input_iterators_tIbNSB_10device_ptrIfEESN_12approx_equalEENS7_10__not_fn_tINS7_10__identityEEEEENSB_17counting_iteratorIlNSB_11use_defaultESV_SV_EEEEEEEPS9_ySF_S9_S9_SR_EEvT0_T1_T2_T3_T4_T6__param_0[40],
	.param .u64 .ptr .align 1 _ZN3cub18CUB_300001_SM_10006detail6reduce28DeviceReduceSingleTileKernelINS2_10policy_hubIN4cuda3std3__45tupleIJblEEEyN6thrust24THRUST_300001_SM_1000_NS8cuda_cub9__find_if7functorIS9_EEE10Policy1000ENSB_12zip_iteratorINS8_IJNSD_26transform_input_iterator_tIbNSC_6detail35transform_pair_of_input_iterators_tIbNSB_10device_ptrIfEESN_12approx_equalEENS7_10__not_fn_tINS7_10__identityEEEEENSB_17counting_iteratorIlNSB_11use_defaultESV_SV_EEEEEEEPS9_ySF_S9_S9_SR_EEvT0_T1_T2_T3_T4_T6__param_1,
	.param .u64 _ZN3cub18CUB_300001_SM_10006detail6reduce28DeviceReduceSingleTileKernelINS2_10policy_hubIN4cuda3std3__45tupleIJblEEEyN6thrust24THRUST_300001_SM_1000_NS8cuda_cub9__find_if7functorIS9_EEE10Policy1000ENSB_12zip_iteratorINS8_IJNSD_26transform_input_iterator_tIbNSC_6detail35transform_pair_of_input_iterators_tIbNSB_10device_ptrIfEESN_12approx_equalEENS7_10__not_fn_tINS7_10__identityEEEEENSB_17counting_iteratorIlNSB_11use_defaultESV_SV_EEEEEEEPS9_ySF_S9_S9_SR_EEvT0_T1_T2_T3_T4_T6__param_2,
	.param .align 1 .b8 _ZN3cub18CUB_300001_SM_10006detail6reduce28DeviceReduceSingleTileKernelINS2_10policy_hubIN4cuda3std3__45tupleIJblEEEyN6thrust24THRUST_300001_SM_1000_NS8cuda_cub9__find_if7functorIS9_EEE10Policy1000ENSB_12zip_iteratorINS8_IJNSD_26transform_input_iterator_tIbNSC_6detail35transform_pair_of_input_iterators_tIbNSB_10device_ptrIfEESN_12approx_equalEENS7_10__not_fn_tINS7_10__identityEEEEENSB_17counting_iteratorIlNSB_11use_defaultESV_SV_EEEEEEEPS9_ySF_S9_S9_SR_EEvT0_T1_T2_T3_T4_T6__param_3[1],
	.param .align 8 .b8 _ZN3cub18CUB_300001_SM_10006detail6reduce28DeviceReduceSingleTileKernelINS2_10policy_hubIN4cuda3std3__45tupleIJblEEEyN6thrust24THRUST_300001_SM_1000_NS8cuda_cub9__find_if7functorIS9_EEE10Policy1000ENSB_12zip_iteratorINS8_IJNSD_26transform_input_iterator_tIbNSC_6detail35transform_pair_of_input_iterators_tIbNSB_10device_ptrIfEESN_12approx_equalEENS7_10__not_fn_tINS7_10__identityEEEEENSB_17counting_iteratorIlNSB_11use_defaultESV_SV_EEEEEEEPS9_ySF_S9_S9_SR_EEvT0_T1_T2_T3_T4_T6__param_4[16],
	.param .align 1 .b8 _ZN3cub18CUB_300001_SM_10006detail6reduce28DeviceReduceSingleTileKernelINS2_10policy_hubIN4cuda3std3__45tupleIJblEEEyN6thrust24THRUST_300001_SM_1000_NS8cuda_cub9__find_if7functorIS9_EEE10Policy1000ENSB_12zip_iteratorINS8_IJNSD_26transform_input_iterator_tIbNSC_6detail35transform_pair_of_input_iterators_tIbNSB_10device_ptrIfEESN_12approx_equalEENS7_10__not_fn_tINS7_10__identityEEEEENSB_17counting_iteratorIlNSB_11use_defaultESV_SV_EEEEEEEPS9_ySF_S9_S9_SR_EEvT0_T1_T2_T3_T4_T6__param_5[1]
)
.maxntid 256
.minnctapersm 1
{
	.reg .pred 	%p<241>;
	.reg .b16 	%rs<424>;
	.reg .b32 	%r<434>;
	.reg .b32 	%f<157>;
	.reg .b64 	%rd<450>;
	.reg .b64 	%fd<41>;
	// demoted variable
	.shared .align 8 .b8 _ZZN3cub18CUB_300001_SM_10006detail6reduce28DeviceReduceSingleTileKernelINS2_10policy_hubIN4cuda3std3__45tupleIJblEEEyN6thrust24THRUST_300001_SM_1000_NS8cuda_cub9__find_if7functorIS9_EEE10Policy1000ENSB_12zip_iteratorINS8_IJNSD_26transform_input_iterator_tIbNSC_6detail35transform_pair_of_input_iterators_tIbNSB_10device_ptrIfEESN_12approx_equalEENS7_10__not_fn_tINS7_10__identityEEEEENSB_17counting_iteratorIlNSB_11use_defaultESV_SV_EEEEEEEPS9_ySF_S9_S9_SR_EEvT0_T1_T2_T3_T4_T6_E12temp_storage[152];
	ld.param.u64 	%rd125, [_ZN3cub18CUB_300001_SM_10006detail6reduce28DeviceReduceSingleTileKernelINS2_10policy_hubIN4cuda3std3__45tupleIJblEEEyN6thrust24THRUST_300001_SM_1000_NS8cuda_cub9__find_if7functorIS9_EEE10Policy1000ENSB_12zip_iteratorINS8_IJNSD_26transform_input_iterator_tIbNSC_6detail35transform_pair_of_input_iterators_tIbNSB_10device_ptrIfEESN_12approx_equalEENS7_10__not_fn_tINS7_10__identityEEEEENSB_17counting_iteratorIlNSB_11use_defaultESV_SV_EEEEEEEPS9_ySF_S9_S9_SR_EEvT0_T1_T2_T3_T4_T6__param_4+8];
	ld.param.u64 	%rd123, [_ZN3cub18CUB_300001_SM_10006detail6reduce28DeviceReduceSingleTileKernelINS2_10policy_hubIN4cuda3std3__45tupleIJblEEEyN6thrust24THRUST_300001_SM_1000_NS8cuda_cub9__find_if7functorIS9_EEE10Policy1000ENSB_12zip_iteratorINS8_IJNSD_26transform_input_iterator_tIbNSC_6detail35transform_pair_of_input_iterators_tIbNSB_10device_ptrIfEESN_12approx_equalEENS7_10__not_fn_tINS7_10__identityEEEEENSB_17counting_iteratorIlNSB_11use_defaultESV_SV_EEEEEEEPS9_ySF_S9_S9_SR_EEvT0_T1_T2_T3_T4_T6__param_0+32];
	ld.param.u64 	%rd122, [_ZN3cub18CUB_300001_SM_10006detail6reduce28DeviceReduceSingleTileKernelINS2_10policy_hubIN4cuda3std3__45tupleIJblEEEyN6thrust24THRUST_300001_SM_1000_NS8cuda_cub9__find_if7functorIS9_EEE10Policy1000ENSB_12zip_iteratorINS8_IJNSD_26transform_input_iterator_tIbNSC_6detail35transform_pair_of_input_iterators_tIbNSB_10device_ptrIfEESN_12approx_equalEENS7_10__not_fn_tINS7_10__identityEEEEENSB_17counting_iteratorIlNSB_11use_defaultESV_SV_EEEEEEEPS9_ySF_S9_S9_SR_EEvT0_T1_T2_T3_T4_T6__param_0+8];
	ld.param.u64 	%rd121, [_ZN3cub18CUB_300001_SM_10006detail6reduce28DeviceReduceSingleTileKernelINS2_10policy_hubIN4cuda3std3__45tupleIJblEEEyN6thrust24THRUST_300001_SM_1000_NS8cuda_cub9__find_if7functorIS9_EEE10Policy1000ENSB_12zip_iteratorINS8_IJNSD_26transform_input_iterator_tIbNSC_6detail35transform_pair_of_input_iterators_tIbNSB_10device_ptrIfEESN_12approx_equalEENS7_10__not_fn_tINS7_10__identityEEEEENSB_17counting_iteratorIlNSB_11use_defaultESV_SV_EEEEEEEPS9_ySF_S9_S9_SR_EEvT0_T1_T2_T3_T4_T6__param_0];
	ld.param.u64 	%rd126, [_ZN3cub18CUB_300001_SM_10006detail6reduce28DeviceReduceSingleTileKernelINS2_10policy_hubIN4cuda3std3__45tupleIJblEEEyN6thrust24THRUST_300001_SM_1000_NS8cuda_cub9__find_if7functorIS9_EEE10Policy1000ENSB_12zip_iteratorINS8_IJNSD_26transform_input_iterator_tIbNSC_6detail35transform_pair_of_input_iterators_tIbNSB_10device_ptrIfEESN_12approx_equalEENS7_10__not_fn_tINS7_10__identityEEEEENSB_17counting_iteratorIlNSB_11use_defaultESV_SV_EEEEEEEPS9_ySF_S9_S9_SR_EEvT0_T1_T2_T3_T4_T6__param_1];
	ld.param.u64 	%rd124, [_ZN3cub18CUB_300001_SM_10006detail6reduce28DeviceReduceSingleTileKernelINS2_10policy_hubIN4cuda3std3__45tupleIJblEEEyN6thrust24THRUST_300001_SM_1000_NS8cuda_cub9__find_if7functorIS9_EEE10Policy1000ENSB_12zip_iteratorINS8_IJNSD_26transform_input_iterator_tIbNSC_6detail35transform_pair_of_input_iterators_tIbNSB_10device_ptrIfEESN_12approx_equalEENS7_10__not_fn_tINS7_10__identityEEEEENSB_17counting_iteratorIlNSB_11use_defaultESV_SV_EEEEEEEPS9_ySF_S9_S9_SR_EEvT0_T1_T2_T3_T4_T6__param_2];
	ld.param.u8 	%rs110, [_ZN3cub18CUB_300001_SM_10006detail6reduce28DeviceReduceSingleTileKernelINS2_10policy_hubIN4cuda3std3__45tupleIJblEEEyN6thrust24THRUST_300001_SM_1000_NS8cuda_cub9__find_if7functorIS9_EEE10Policy1000ENSB_12zip_iteratorINS8_IJNSD_26transform_input_iterator_tIbNSC_6detail35transform_pair_of_input_iterators_tIbNSB_10device_ptrIfEESN_12approx_equalEENS7_10__not_fn_tINS7_10__identityEEEEENSB_17counting_iteratorIlNSB_11use_defaultESV_SV_EEEEEEEPS9_ySF_S9_S9_SR_EEvT0_T1_T2_T3_T4_T6__param_4];
	cvta.to.global.u64 	%rd1, %rd126;
	setp.ne.s64 	%p1, %rd124, 0;
	@%p1 bra 	$L__BB9_3;
	mov.u32 	%r422, %tid.x;
	setp.ne.s32 	%p240, %r422, 0;
	@%p240 bra 	$L__BB9_126;
	st.global.u8 	[%rd1], %rs110;
	st.global.u64 	[%rd1+8], %rd125;
	bra.uni 	$L__BB9_126;
$L__BB9_3:
	cvta.to.global.u64 	%rd2, %rd121;
	cvta.to.global.u64 	%rd3, %rd122;
	setp.gt.u64 	%p2, %rd124, 1023;
	@%p2 bra 	$L__BB9_80;
	cvt.u32.u64 	%r1, %rd124;
	mov.u32 	%r2, %tid.x;
	setp.ge.u32 	%p106, %r2, %r1;
	mov.b16 	%rs391, 0;
	mov.b64 	%rd415, 0;
	mov.u32 	%r426, %r2;
	@%p106 bra 	$L__BB9_6;
	cvt.u64.u32 	%rd272, %r2;
	mul.wide.u32 	%rd273, %r2, 4;
	add.s64 	%rd274, %rd2, %rd273;
	add.s64 	%rd275, %rd3, %rd273;
	add.s64 	%rd415, %rd123, %rd272;
	ld.global.f32 	%f93, [%rd274];
	ld.global.f32 	%f94, [%rd275];
	sub.f32 	%f95, %f93, %f94;
	abs.f32 	%f96, %f95;
	cvt.f64.f32 	%fd25, %f96;
	setp.geu.f64 	%p107, %fd25, 0d3EB0C6F7A0B5ED8D;
	selp.u16 	%rs391, 1, 0, %p107;
	add.s32 	%r426, %r2, 256;
$L__BB9_6:
	setp.ge.u32 	%p108, %r426, %r1;
	@%p108 bra 	$L__BB9_18;
	not.b32 	%r184, %r426;
	add.s32 	%r5, %r184, %r1;
	shr.u32 	%r185, %r5, 8;
	add.s32 	%r6, %r185, 1;
	and.b32  	%r7, %r6, 7;
	setp.lt.u32 	%p109, %r5, 1792;
	@%p109 bra 	$L__BB9_10;
	and.b32  	%r186, %r6, 33554424;
	neg.s32 	%r424, %r186;
$L__BB9_9:
	.pragma "nounroll";
	cvt.u64.u32 	%rd277, %r426;
	mul.wide.u32 	%rd278, %r426, 4;
	add.s64 	%rd279, %rd2, %rd278;
	add.s64 	%rd280, %rd3, %rd278;
	add.s64 	%rd281, %rd123, %rd277;
	ld.global.f32 	%f97, [%rd279];
	ld.global.f32 	%f98, [%rd280];
	sub.f32 	%f99, %f97, %f98;
	abs.f32 	%f100, %f99;
	cvt.f64.f32 	%fd26, %f100;
	setp.geu.f64 	%p110, %fd26, 0d3EB0C6F7A0B5ED8D;
	selp.u16 	%rs232, 1, 0, %p110;
	and.b16  	%rs233, %rs391, 255;
	setp.eq.s16 	%p111, %rs233, 0;
	min.s64 	%rd282, %rd281, %rd415;
	selp.b64 	%rd283, %rd282, %rd415, %p110;
	selp.b64 	%rd284, %rd281, %rd283, %p111;
	selp.b16 	%rs234, 1, %rs391, %p110;
	selp.b16 	%rs235, %rs232, %rs234, %p111;
	and.b16  	%rs236, %rs235, 255;
	add.s64 	%rd285, %rd281, 256;
	ld.global.f32 	%f101, [%rd279+1024];
	ld.global.f32 	%f102, [%rd280+1024];
	sub.f32 	%f103, %f101, %f102;
	abs.f32 	%f104, %f103;
	cvt.f64.f32 	%fd27, %f104;
	setp.geu.f64 	%p112, %fd27, 0d3EB0C6F7A0B5ED8D;
	selp.u16 	%rs237, 1, 0, %p112;
	setp.eq.s16 	%p113, %rs236, 0;
	min.s64 	%rd286, %rd285, %rd284;
	selp.b64 	%rd287, %rd286, %rd284, %p112;
	selp.b64 	%rd288, %rd285, %rd287, %p113;
	selp.b16 	%rs238, 1, %rs235, %p112;
	selp.b16 	%rs239, %rs237, %rs238, %p113;
	and.b16  	%rs240, %rs239, 255;
	add.s64 	%rd289, %rd281, 512;
	ld.global.f32 	%f105, [%rd279+2048];
	ld.global.f32 	%f106, [%rd280+2048];
	sub.f32 	%f107, %f105, %f106;
	abs.f32 	%f108, %f107;
	cvt.f64.f32 	%fd28, %f108;
	setp.geu.f64 	%p114, %fd28, 0d3EB0C6F7A0B5ED8D;
	selp.u16 	%rs241, 1, 0, %p114;
	setp.eq.s16 	%p115, %rs240, 0;
	min.s64 	%rd290, %rd289, %rd288;
	selp.b64 	%rd291, %rd290, %rd288, %p114;
	selp.b64 	%rd292, %rd289, %rd291, %p115;
	selp.b16 	%rs242, 1, %rs239, %p114;
	selp.b16 	%rs243, %rs241, %rs242, %p115;
	and.b16  	%rs244, %rs243, 255;
	add.s64 	%rd293, %rd281, 768;
	ld.global.f32 	%f109, [%rd279+3072];
	ld.global.f32 	%f110, [%rd280+3072];
	sub.f32 	%f111, %f109, %f110;
	abs.f32 	%f112, %f111;
	cvt.f64.f32 	%fd29, %f112;
	setp.geu.f64 	%p116, %fd29, 0d3EB0C6F7A0B5ED8D;
	selp.u16 	%rs245, 1, 0, %p116;
	setp.eq.s16 	%p117, %rs244, 0;
	min.s64 	%rd294, %rd293, %rd292;
	selp.b64 	%rd295, %rd294, %rd292, %p116;
	selp.b64 	%rd296, %rd293, %rd295, %p117;
	selp.b16 	%rs246, 1, %rs243, %p116;
	selp.b16 	%rs247, %rs245, %rs246, %p117;
	and.b16  	%rs248, %rs247, 255;
	add.s64 	%rd297, %rd281, 1024;
	ld.global.f32 	%f113, [%rd279+4096];
	ld.global.f32 	%f114, [%rd280+4096];
	sub.f32 	%f115, %f113, %f114;
	abs.f32 	%f116, %f115;
	cvt.f64.f32 	%fd30, %f116;
	setp.geu.f64 	%p118, %fd30, 0d3EB0C6F7A0B5ED8D;
	selp.u16 	%rs249, 1, 0, %p118;
	setp.eq.s16 	%p119, %rs248, 0;
	min.s64 	%rd298, %rd297, %rd296;
	selp.b64 	%rd299, %rd298, %rd296, %p118;
	selp.b64 	%rd300, %rd297, %rd299, %p119;
	selp.b16 	%rs250, 1, %rs247, %p118;
	selp.b16 	%rs251, %rs249, %rs250, %p119;
	and.b16  	%rs252, %rs251, 255;
	add.s64 	%rd301, %rd281, 1280;
	ld.global.f32 	%f117, [%rd279+5120];
	ld.global.f32 	%f118, [%rd280+5120];
	sub.f32 	%f119, %f117, %f118;
	abs.f32 	%f120, %f119;
	cvt.f64.f32 	%fd31, %f120;
	setp.geu.f64 	%p120, %fd31, 0d3EB0C6F7A0B5ED8D;
	selp.u16 	%rs253, 1, 0, %p120;
	setp.eq.s16 	%p121, %rs252, 0;
	min.s64 	%rd302, %rd301, %rd300;
	selp.b64 	%rd303, %rd302, %rd300, %p120;
	selp.b64 	%rd304, %rd301, %rd303, %p121;
	selp.b16 	%rs254, 1, %rs251, %p120;
	selp.b16 	%rs255, %rs253, %rs254, %p121;
	and.b16  	%rs256, %rs255, 255;
	add.s64 	%rd305, %rd281, 1536;
	ld.global.f32 	%f121, [%rd279+6144];
	ld.global.f32 	%f122, [%rd280+6144];
	sub.f32 	%f123, %f121, %f122;
	abs.f32 	%f124, %f123;
	cvt.f64.f32 	%fd32, %f124;
	setp.geu.f64 	%p122, %fd32, 0d3EB0C6F7A0B5ED8D;
	selp.u16 	%rs257, 1, 0, %p122;
	setp.eq.s16 	%p123, %rs256, 0;
	min.s64 	%rd306, %rd305, %rd304;
	selp.b64 	%rd307, %rd306, %rd304, %p122;
	selp.b64 	%rd308, %rd305, %rd307, %p123;
	selp.b16 	%rs258, 1, %rs255, %p122;
	selp.b16 	%rs259, %rs257, %rs258, %p123;
	and.b16  	%rs260, %rs259, 255;
	add.s64 	%rd309, %rd281, 1792;
	ld.global.f32 	%f125, [%rd279+7168];
	ld.global.f32 	%f126, [%rd280+7168];
	sub.f32 	%f127, %f125, %f126;
	abs.f32 	%f128, %f127;
	cvt.f64.f32 	%fd33, %f128;
	setp.geu.f64 	%p124, %fd33, 0d3EB0C6F7A0B5ED8D;
	selp.u16 	%rs261, 1, 0, %p124;
	setp.eq.s16 	%p125, %rs260, 0;
	min.s64 	%rd310, %rd309, %rd308;
	selp.b64 	%rd311, %rd310, %rd308, %p124;
	selp.b64 	%rd415, %rd309, %rd311, %p125;
	selp.b16 	%rs262, 1, %rs259, %p124;
	selp.b16 	%rs391, %rs261, %rs262, %p125;
	add.s32 	%r426, %r426, 2048;
	add.s32 	%r424, %r424, 8;
	setp.ne.s32 	%p126, %r424, 0;
	@%p126 bra 	$L__BB9_9;
$L__BB9_10:
	setp.eq.s32 	%p127, %r7, 0;
	@%p127 bra 	$L__BB9_18;
	setp.lt.u32 	%p128, %r7, 4;
	@%p128 bra 	$L__BB9_13;
	cvt.u64.u32 	%rd313, %r426;
	mul.wide.u32 	%rd314, %r426, 4;
	add.s64 	%rd315, %rd2, %rd314;
	add.s64 	%rd316, %rd3, %rd314;
	add.s64 	%rd317, %rd123, %rd313;
	ld.global.f32 	%f129, [%rd315];
	ld.global.f32 	%f130, [%rd316];
	sub.f32 	%f131, %f129, %f130;
	abs.f32 	%f132, %f131;
	cvt.f64.f32 	%fd34, %f132;
	setp.geu.f64 	%p129, %fd34, 0d3EB0C6F7A0B5ED8D;
	selp.u16 	%rs264, 1, 0, %p129;
	and.b16  	%rs265, %rs391, 255;
	setp.eq.s16 	%p130, %rs265, 0;
	min.s64 	%rd318, %rd317, %rd415;
	selp.b64 	%rd319, %rd318, %rd415, %p129;
	selp.b64 	%rd320, %rd317, %rd319, %p130;
	selp.b16 	%rs266, 1, %rs391, %p129;
	selp.b16 	%rs267, %rs264, %rs266, %p130;
	and.b16  	%rs268, %rs267, 255;
	add.s32 	%r187, %r426, 256;
	cvt.u64.u32 	%rd321, %r187;
	add.s64 	%rd322, %rd123, %rd321;
	ld.global.f32 	%f133, [%rd315+1024];
	ld.global.f32 	%f134, [%rd316+1024];
	sub.f32 	%f135, %f133, %f134;
	abs.f32 	%f136, %f135;
	cvt.f64.f32 	%fd35, %f136;
	setp.geu.f64 	%p131, %fd35, 0d3EB0C6F7A0B5ED8D;
	selp.u16 	%rs269, 1, 0, %p131;
	setp.eq.s16 	%p132, %rs268, 0;
	min.s64 	%rd323, %rd322, %rd320;
	selp.b64 	%rd324, %rd323, %rd320, %p131;
	selp.b64 	%rd325, %rd322, %rd324, %p132;
	selp.b16 	%rs270, 1, %rs267, %p131;
	selp.b16 	%rs271, %rs269, %rs270, %p132;
	and.b16  	%rs272, %rs271, 255;
	add.s32 	%r188, %r426, 512;
	cvt.u64.u32 	%rd326, %r188;
	add.s64 	%rd327, %rd123, %rd326;
	ld.global.f32 	%f137, [%rd315+2048];
	ld.global.f32 	%f138, [%rd316+2048];
	sub.f32 	%f139, %f137, %f138;
	abs.f32 	%f140, %f139;
	cvt.f64.f32 	%fd36, %f140;
	setp.geu.f64 	%p133, %fd36, 0d3EB0C6F7A0B5ED8D;
	selp.u16 	%rs273, 1, 0, %p133;
	setp.eq.s16 	%p134, %rs272, 0;
	min.s64 	%rd328, %rd327, %rd325;
	selp.b64 	%rd329, %rd328, %rd325, %p133;
	selp.b64 	%rd330, %rd327, %rd329, %p134;
	selp.b16 	%rs274, 1, %rs271, %p133;
	selp.b16 	%rs275, %rs273, %rs274, %p134;
	and.b16  	%rs276, %rs275, 255;
	add.s32 	%r189, %r426, 768;
	cvt.u64.u32 	%rd331, %r189;
	add.s64 	%rd332, %rd123, %rd331;
	ld.global.f32 	%f141, [%rd315+3072];
	ld.global.f32 	%f142, [%rd316+3072];
	sub.f32 	%f143, %f141, %f142;
	abs.f32 	%f144, %f143;
	cvt.f64.f32 	%fd37, %f144;
	setp.geu.f64 	%p135, %fd37, 0d3EB0C6F7A0B5ED8D;
	selp.u16 	%rs277, 1, 0, %p135;
	setp.eq.s16 	%p136, %rs276, 0;
	min.s64 	%rd333, %rd332, %rd330;
	selp.b64 	%rd334, %rd333, %rd330, %p135;
	selp.b64 	%rd415, %rd332, %rd334, %p136;
	selp.b16 	%rs278, 1, %rs275, %p135;
	selp.b16 	%rs391, %rs277, %rs278, %p136;
	add.s32 	%r426, %r426, 1024;
$L__BB9_13:
	and.b32  	%r190, %r6, 3;
	setp.eq.s32 	%p137, %r190, 0;
	@%p137 bra 	$L__BB9_18;
	setp.eq.s32 	%p138, %r190, 1;
	@%p138 bra 	$L__BB9_16;
	cvt.u64.u32 	%rd336, %r426;
	mul.wide.u32 	%rd337, %r426, 4;
	add.s64 	%rd338, %rd2, %rd337;
	add.s64 	%rd339, %rd3, %rd337;
	add.s64 	%rd340, %rd123, %rd336;
	ld.global.f32 	%f145, [%rd338];
	ld.global.f32 	%f146, [%rd339];
	sub.f32 	%f147, %f145, %f146;
	abs.f32 	%f148, %f147;
	cvt.f64.f32 	%fd38, %f148;
	setp.geu.f64 	%p139, %fd38, 0d3EB0C6F7A0B5ED8D;
	selp.u16 	%rs280, 1, 0, %p139;
	and.b16  	%rs281, %rs391, 255;
	setp.eq.s16 	%p140, %rs281, 0;
	min.s64 	%rd341, %rd340, %rd415;
	selp.b64 	%rd342, %rd341, %rd415, %p139;
	selp.b64 	%rd343, %rd340, %rd342, %p140;
	selp.b16 	%rs282, 1, %rs391, %p139;
	selp.b16 	%rs283, %rs280, %rs282, %p140;
	and.b16  	%rs284, %rs283, 255;
	add.s32 	%r191, %r426, 256;
	cvt.u64.u32 	%rd344, %r191;
	add.s64 	%rd345, %rd123, %rd344;
	ld.global.f32 	%f149, [%rd338+1024];
	ld.global.f32 	%f150, [%rd339+1024];
	sub.f32 	%f151, %f149, %f150;
	abs.f32 	%f152, %f151;
	cvt.f64.f32 	%fd39, %f152;
	setp.geu.f64 	%p141, %fd39, 0d3EB0C6F7A0B5ED8D;
	selp.u16 	%rs285, 1, 0, %p141;
	setp.eq.s16 	%p142, %rs284, 0;
	min.s64 	%rd346, %rd345, %rd343;
	selp.b64 	%rd347, %rd346, %rd343, %p141;
	selp.b64 	%rd415, %rd345, %rd347, %p142;
	selp.b16 	%rs286, 1, %rs283, %p141;
	selp.b16 	%rs391, %rs285, %rs286, %p142;
	add.s32 	%r426, %r426, 512;
$L__BB9_16:
	and.b32  	%r192, %r5, 256;
	setp.ne.s32 	%p143, %r192, 0;
	@%p143 bra 	$L__BB9_18;
	cvt.u64.u32 	%rd348, %r426;
	mul.wide.u32 	%rd349, %r426, 4;
	add.s64 	%rd350, %rd2, %rd349;
	add.s64 	%rd351, %rd3, %rd349;
	add.s64 	%rd352, %rd123, %rd348;
	ld.global.f32 	%f153, [%rd350];
	ld.global.f32 	%f154, [%rd351];
	sub.f32 	%f155, %f153, %f154;
	abs.f32 	%f156, %f155;
	cvt.f64.f32 	%fd40, %f156;
	setp.geu.f64 	%p144, %fd40, 0d3EB0C6F7A0B5ED8D;
	selp.u16 	%rs287, 1, 0, %p144;
	and.b16  	%rs288, %rs391, 255;
	setp.eq.s16 	%p145, %rs288, 0;
	min.s64 	%rd353, %rd352, %rd415;
	selp.b64 	%rd354, %rd353, %rd415, %p144;
	selp.b64 	%rd415, %rd352, %rd354, %p145;
	selp.b16 	%rs289, 1, %rs391, %p144;
	selp.b16 	%rs391, %rs287, %rs289, %p145;
$L__BB9_18:
	setp.lt.u64 	%p146, %rd124, 256;
	@%p146 bra 	$L__BB9_43;
	// begin inline asm
	mov.u32 %r311, %laneid;
	// end inline asm
	cvt.u32.u16 	%r332, %rs391;
	and.b32  	%r313, %r332, 255;
	mov.b32 	%r329, 1;
	mov.b32 	%r330, 31;
	mov.b32 	%r331, -1;
	// begin inline asm
	shfl.sync.down.b32 %r312, %r313, %r329, %r330, %r331;
	// end inline asm
	// begin inline asm
	shfl.sync.down.b32 %r317, %r318, %r329, %r330, %r331;
	// end inline asm
	mov.b64 	{%r323, %r328}, %rd415;
	// begin inline asm
	shfl.sync.down.b32 %r322, %r323, %r329, %r330, %r331;
	// end inline asm
	// begin inline asm
	shfl.sync.down.b32 %r327, %r328, %r329, %r330, %r331;
	// end inline asm
	mov.b64 	%rd19, {%r322, %r327};
	cvt.u16.u32 	%rs15, %r312;
	setp.gt.s32 	%p196, %r311, 30;
	@%p196 bra 	$L__BB9_23;
	and.b16  	%rs331, %rs391, 255;
	setp.eq.s16 	%p197, %rs331, 0;
	and.b16  	%rs332, %rs15, 255;
	setp.eq.s16 	%p198, %rs332, 0;
	or.pred  	%p199, %p197, %p198;
	@%p199 bra 	$L__BB9_22;
	min.s64 	%rd415, %rd19, %rd415;
	mov.b16 	%rs391, 1;
	bra.uni 	$L__BB9_23;
$L__BB9_22:
	setp.eq.s16 	%p200, %rs331, 0;
	selp.b64 	%rd415, %rd19, %rd415, %p200;
	selp.b16 	%rs391, %rs15, %rs391, %p200;
$L__BB9_23:
	cvt.u32.u16 	%r353, %rs391;
	and.b32  	%r334, %r353, 255;
	mov.b32 	%r350, 2;
	mov.b32 	%r351, 31;
	mov.b32 	%r352, -1;
	// begin inline asm
	shfl.sync.down.b32 %r333, %r334, %r350, %r351, %r352;
	// end inline asm
	// begin inline asm
	shfl.sync.down.b32 %r338, %r339, %r350, %r351, %r352;
	// end inline asm
	mov.b64 	{%r344, %r349}, %rd415;
	// begin inline asm
	shfl.sync.down.b32 %r343, %r344, %r350, %r351, %r352;
	// end inline asm
	// begin inline asm
	shfl.sync.down.b32 %r348, %r349, %r350, %r351, %r352;
	// end inline asm
	mov.b64 	%rd23, {%r343, %r348};
	cvt.u16.u32 	%rs18, %r333;
	setp.gt.s32 	%p201, %r311, 29;
	@%p201 bra 	$L__BB9_27;
	and.b16  	%rs335, %rs391, 255;
	setp.eq.s16 	%p202, %rs335, 0;
	and.b16  	%rs336, %rs18, 255;
	setp.eq.s16 	%p203, %rs336, 0;
	or.pred  	%p204, %p202, %p203;
	@%p204 bra 	$L__BB9_26;
	min.s64 	%rd415, %rd23, %rd415;
	mov.b16 	%rs391, 1;
	bra.uni 	$L__BB9_27;
$L__BB9_26:
	setp.eq.s16 	%p205, %rs335, 0;
	selp.b64 	%rd415, %rd23, %rd415, %p205;
	selp.b16 	%rs391, %rs18, %rs391, %p205;
$L__BB9_27:
	cvt.u32.u16 	%r374, %rs391;
	and.b32  	%r355, %r374, 255;
	mov.b32 	%r371, 4;
	mov.b32 	%r372, 31;
	mov.b32 	%r373, -1;
	// begin inline asm
	shfl.sync.down.b32 %r354, %r355, %r371, %r372, %r373;
	// end inline asm
	// begin inline asm
	shfl.sync.down.b32 %r359, %r360, %r371, %r372, %r373;
	// end inline asm
	mov.b64 	{%r365, %r370}, %rd415;
	// begin inline asm
	shfl.sync.down.b32 %r364, %r365, %r371, %r372, %r373;
	// end inline asm
	// begin inline asm
	shfl.sync.down.b32 %r369, %r370, %r371, %r372, %r373;
	// end inline asm
	mov.b64 	%rd27, {%r364, %r369};
	cvt.u16.u32 	%rs21, %r354;
	setp.gt.s32 	%p206, %r311, 27;
	@%p206 bra 	$L__BB9_31;
	and.b16  	%rs339, %rs391, 255;
	setp.eq.s16 	%p207, %rs339, 0;
	and.b16  	%rs340, %rs21, 255;
	setp.eq.s16 	%p208, %rs340, 0;
	or.pred  	%p209, %p207, %p208;
	@%p209 bra 	$L__BB9_30;
	min.s64 	%rd415, %rd27, %rd415;
	mov.b16 	%rs391, 1;
	bra.uni 	$L__BB9_31;
$L__BB9_30:
	setp.eq.s16 	%p210, %rs339, 0;
	selp.b16 	%rs391, %rs21, %rs391, %p210;
	selp.b64 	%rd415, %rd27, %rd415, %p210;
$L__BB9_31:
	cvt.u32.u16 	%r395, %rs391;
	and.b32  	%r376, %r395, 255;
	mov.b32 	%r392, 8;
	mov.b32 	%r393, 31;
	mov.b32 	%r394, -1;
	// begin inline asm
	shfl.sync.down.b32 %r375, %r376, %r392, %r393, %r394;
	// end inline asm
	// begin inline asm
	shfl.sync.down.b32 %r380, %r381, %r392, %r393, %r394;
	// end inline asm
	mov.b64 	{%r386, %r391}, %rd415;
	// begin inline asm
	shfl.sync.down.b32 %r385, %r386, %r392, %r393, %r394;
	// end inline asm
	// begin inline asm
	shfl.sync.down.b32 %r390, %r391, %r392, %r393, %r394;
	// end inline asm
	mov.b64 	%rd31, {%r385, %r390};
	cvt.u16.u32 	%rs24, %r375;
	setp.gt.s32 	%p211, %r311, 23;
	@%p211 bra 	$L__BB9_35;
	and.b16  	%rs343, %rs391, 255;
	setp.eq.s16 	%p212, %rs343, 0;
	and.b16  	%rs344, %rs24, 255;
	setp.eq.s16 	%p213, %rs344, 0;
	or.pred  	%p214, %p212, %p213;
	@%p214 bra 	$L__BB9_34;
	min.s64 	%rd415, %rd31, %rd415;
	mov.b16 	%rs391, 1;
	bra.uni 	$L__BB9_35;
$L__BB9_34:
	setp.eq.s16 	%p215, %rs343, 0;
	selp.b16 	%rs391, %rs24, %rs391, %p215;
	selp.b64 	%rd415, %rd31, %rd415, %p215;
$L__BB9_35:
	cvt.u32.u16 	%r416, %rs391;
	and.b32  	%r397, %r416, 255;
	mov.b32 	%r413, 16;
	mov.b32 	%r414, 31;
	mov.b32 	%r415, -1;
	// begin inline asm
	shfl.sync.down.b32 %r396, %r397, %r413, %r414, %r415;
	// end inline asm
	// begin inline asm
	shfl.sync.down.b32 %r401, %r402, %r413, %r414, %r415;
	// end inline asm
	mov.b64 	{%r407, %r412}, %rd415;
	// begin inline asm
	shfl.sync.down.b32 %r406, %r407, %r413, %r414, %r415;
	// end inline asm
	// begin inline asm
	shfl.sync.down.b32 %r411, %r412, %r413, %r414, %r415;
	// end inline asm
	mov.b64 	%rd35, {%r406, %r411};
	cvt.u16.u32 	%rs27, %r396;
	setp.gt.s32 	%p216, %r311, 15;
	@%p216 bra 	$L__BB9_39;
	and.b16  	%rs347, %rs391, 255;
	setp.eq.s16 	%p217, %rs347, 0;
	and.b16  	%rs348, %rs27, 255;
	setp.eq.s16 	%p218, %rs348, 0;
	or.pred  	%p219, %p217, %p218;
	@%p219 bra 	$L__BB9_38;
	min.s64 	%rd415, %rd35, %rd415;
	mov.b16 	%rs391, 1;
	bra.uni 	$L__BB9_39;
$L__BB9_38:
	setp.eq.s16 	%p220, %rs347, 0;
	selp.b16 	%rs391, %rs27, %rs391, %p220;
	selp.b64 	%rd415, %rd35, %rd415, %p220;
$L__BB9_39:
	setp.ne.s32 	%p221, %r311, 0;
	@%p221 bra 	$L__BB9_41;
	shr.u32 	%r417, %r2, 1;
	and.b32  	%r418, %r417, 496;
	mov.u32 	%r419, _ZZN3cub18CUB_300001_SM_10006detail6reduce28DeviceReduceSingleTileKernelINS2_10policy_hubIN4cuda3std3__45tupleIJblEEEyN6thrust24THRUST_300001_SM_1000_NS8cuda_cub9__find_if7functorIS9_EEE10Policy1000ENSB_12zip_iteratorINS8_IJNSD_26transform_input_iterator_tIbNSC_6detail35transform_pair_of_input_iterators_tIbNSB_10device_ptrIfEESN_12approx_equalEENS7_10__not_fn_tINS7_10__identityEEEEENSB_17counting_iteratorIlNSB_11use_defaultESV_SV_EEEEEEEPS9_ySF_S9_S9_SR_EEvT0_T1_T2_T3_T4_T6_E12temp_storage;
	add.s32 	%r420, %r419, %r418;
	st.shared.u8 	[%r420+8], %rs391;
	st.shared.u64 	[%r420+16], %rd415;
$L__BB9_41:
	bar.sync 	0;
	setp.ne.s32 	%p222, %r2, 0;
	@%p222 bra 	$L__BB9_124;
	ld.shared.u8 	%rs351, [_ZZN3cub18CUB_300001_SM_10006detail6reduce28DeviceReduceSingleTileKernelINS2_10policy_hubIN4cuda3std3__45tupleIJblEEEyN6thrust24THRUST_300001_SM_1000_NS8cuda_cub9__find_if7functorIS9_EEE10Policy1000ENSB_12zip_iteratorINS8_IJNSD_26transform_input_iterator_tIbNSC_6detail35transform_pair_of_input_iterators_tIbNSB_10device_ptrIfEESN_12approx_equalEENS7_10__not_fn_tINS7_10__identityEEEEENSB_17counting_iteratorIlNSB_11use_defaultESV_SV_EEEEEEEPS9_ySF_S9_S9_SR_EEvT0_T1_T2_T3_T4_T6_E12temp_storage+24];
	ld.shared.u64 	%rd376, [_ZZN3cub18CUB_300001_SM_10006detail6reduce28DeviceReduceSingleTileKernelINS2_10policy_hubIN4cuda3std3__45tupleIJblEEEyN6thrust24THRUST_300001_SM_1000_NS8cuda_cub9__find_if7functorIS9_EEE10Policy1000ENSB_12zip_iteratorINS8_IJNSD_26transform_input_iterator_tIbNSC_6detail35transform_pair_of_input_iterators_tIbNSB_10device_ptrIfEESN_12approx_equalEENS7_10__not_fn_tINS7_10__identityEEEEENSB_17counting_iteratorIlNSB_11use_defaultESV_SV_EEEEEEEPS9_ySF_S9_S9_SR_EEvT0_T1_T2_T3_T4_T6_E12temp_storage+32];
	and.b16  	%rs352, %rs391, 255;
	setp.eq.s16 	%p223, %rs352, 0;
	setp.eq.s16 	%p224, %rs351, 0;
	min.s64 	%rd377, %rd376, %rd415;
	selp.b16 	%rs353, %rs391, 1, %p224;
	selp.b16 	%rs354, %rs351, %rs353, %p223;
	and.b16  	%rs355, %rs354, 255;
	selp.b64 	%rd378, %rd415, %rd377, %p224;
	selp.b64 	%rd379, %rd376, %rd378, %p223;
	ld.shared.u8 	%rs356, [_ZZN3cub18CUB_300001_SM_10006detail6reduce28DeviceReduceSingleTileKernelINS2_10policy_hubIN4cuda3std3__45tupleIJblEEEyN6thrust24THRUST_300001_SM_1000_NS8cuda_cub9__find_if7functorIS9_EEE10Policy1000ENSB_12zip_iteratorINS8_IJNSD_26transform_input_iterator_tIbNSC_6detail35transform_pair_of_input_iterators_tIbNSB_10device_ptrIfEESN_12approx_equalEENS7_10__not_fn_tINS7_10__identityEEEEENSB_17counting_iteratorIlNSB_11use_defaultESV_SV_EEEEEEEPS9_ySF_S9_S9_SR_EEvT0_T1_T2_T3_T4_T6_E12temp_storage+40];
	ld.shared.u64 	%rd380, [_ZZN3cub18CUB_300001_SM_10006detail6reduce28DeviceReduceSingleTileKernelINS2_10policy_hubIN4cuda3std3__45tupleIJblEEEyN6thrust24THRUST_300001_SM_1000_NS8cuda_cub9__find_if7functorIS9_EEE10Policy1000ENSB_12zip_iteratorINS8_IJNSD_26transform_input_iterator_tIbNSC_6detail35transform_pair_of_input_iterators_tIbNSB_10device_ptrIfEESN_12approx_equalEENS7_10__not_fn_tINS7_10__identityEEEEENSB_17counting_iteratorIlNSB_11use_defaultESV_SV_EEEEEEEPS9_ySF_S9_S9_SR_EEvT0_T1_T2_T3_T4_T6_E12temp_storage+48];
	setp.eq.s16 	%p225, %rs355, 0;
	setp.eq.s16 	%p226, %rs356, 0;
	min.s64 	%rd381, %rd380, %rd379;
	selp.b16 	%rs357, %rs354, 1, %p226;
	selp.b16 	%rs358, %rs356, %rs357, %p225;
	and.b16  	%rs359, %rs358, 255;
	selp.b64 	%rd382, %rd379, %rd381, %p226;
	selp.b64 	%rd383, %rd380, %rd382, %p225;
	ld.shared.u8 	%rs360, [_ZZN3cub18CUB_300001_SM_10006detail6reduce28DeviceReduceSingleTileKernelINS2_10policy_hubIN4cuda3std3__45tupleIJblEEEyN6thrust24THRUST_300001_SM_1000_NS8cuda_cub9__find_if7functorIS9_EEE10Policy1000ENSB_12zip_iteratorINS8_IJNSD_26transform_input_iterator_tIbNSC_6detail35transform_pair_of_input_iterators_tIbNSB_10device_ptrIfEESN_12approx_equalEENS7_10__not_fn_tINS7_10__identityEEEEENSB_17counting_iteratorIlNSB_11use_defaultESV_SV_EEEEEEEPS9_ySF_S9_S9_SR_EEvT0_T1_T2_T3_T4_T6_E12temp_storage+56];
	ld.shared.u64 	%rd384, [_ZZN3cub18CUB_300001_SM_10006detail6reduce28DeviceReduceSingleTileKernelINS2_10policy_hubIN4cuda3std3__45tupleIJblEEEyN6thrust24THRUST_300001_SM_1000_NS8cuda_cub9__find_if7functorIS9_EEE10Policy1000ENSB_12zip_iteratorINS8_IJNSD_26transform_input_iterator_tIbNSC_6detail35transform_pair_of_input_iterators_tIbNSB_10device_ptrIfEESN_12approx_equalEENS7_10__not_fn_tINS7_10__identityEEEEENSB_17counting_iteratorIlNSB_11use_defaultESV_SV_EEEEEEEPS9_ySF_S9_S9_SR_EEvT0_T1_T2_T3_T4_T6_E12temp_storage+64];
	setp.eq.s16 	%p227, %rs359, 0;
	setp.eq.s16 	%p228, %rs360, 0;
	min.s64 	%rd385, %rd384, %rd383;
	selp.b16 	%rs361, %rs358, 1, %p228;
	selp.b16 	%rs362, %rs360, %rs361, %p227;
	and.b16  	%rs363, %rs362, 255;
	selp.b64 	%rd386, %rd383, %rd385, %p228;
	selp.b64 	%rd387, %rd384, %rd386, %p227;
	ld.shared.u8 	%rs364, [_ZZN3cub18CUB_300001_SM_10006detail6reduce28DeviceReduceSingleTileKernelINS2_10policy_hubIN4cuda3std3__45tupleIJblEEEyN6thrust24THRUST_300001_SM_1000_NS8cuda_cub9__find_if7functorIS9_EEE10Policy1000ENSB_12zip_iteratorINS8_IJNSD_26transform_input_iterator_tIbNSC_6detail35transform_pair_of_input_iterators_tIbNSB_10device_ptrIfEESN_12approx_equalEENS7_10__not_fn_tINS7_10__identityEEEEENSB_17counting_iteratorIlNSB_11use_defaultESV_SV_EEEEEEEPS9_ySF_S9_S9_SR_EEvT0_T1_T2_T3_T4_T6_E12temp_storage+72];
	ld.shared.u64 	%rd388, [_ZZN3cub18CUB_300001_SM_10006detail6reduce28DeviceReduceSingleTileKernelINS2_10policy_hubIN4cuda3std3__45tupleIJblEEEyN6thrust24THRUST_300001_SM_1000_NS8cuda_cub9__find_if7functorIS9_EEE10Policy1000ENSB_12zip_iteratorINS8_IJNSD_26transform_input_iterator_tIbNSC_6detail35transform_pair_of_input_iterators_tIbNSB_10device_ptrIfEESN_12approx_equalEENS7_10__not_fn_tINS7_10__identityEEEEENSB_17counting_iteratorIlNSB_11use_defaultESV_SV_EEEEEEEPS9_ySF_S9_S9_SR_EEvT0_T1_T2_T3_T4_T6_E12temp_storage+80];
	setp.eq.s16 	%p229, %rs363, 0;
	setp.eq.s16 	%p230, %rs364, 0;
	min.s64 	%rd389, %rd388, %rd387;
	selp.b16 	%rs365, %rs362, 1, %p230;
	selp.b16 	%rs366, %rs364, %rs365, %p229;
	and.b16  	%rs367, %rs366, 255;
	selp.b64 	%rd390, %rd387, %rd389, %p230;
	selp.b64 	%rd391, %rd388, %rd390, %p229;
	ld.shared.u8 	%rs368, [_ZZN3cub18CUB_300001_SM_10006detail6reduce28DeviceReduceSingleTileKernelINS2_10policy_hubIN4cuda3std3__45tupleIJblEEEyN6thrust24THRUST_300001_SM_1000_NS8cuda_cub9__find_if7functorIS9_EEE10Policy1000ENSB_12zip_iteratorINS8_IJNSD_26transform_input_iterator_tIbNSC_6detail35transform_pair_of_input_iterators_tIbNSB_10device_ptrIfEESN_12approx_equalEENS7_10__not_fn_tINS7_10__identityEEEEENSB_17counting_iteratorIlNSB_11use_defaultESV_SV_EEEEEEEPS9_ySF_S9_S9_SR_EEvT0_T1_T2_T3_T4_T6_E12temp_storage+88];
	ld.shared.u64 	%rd392, [_ZZN3cub18CUB_300001_SM_10006detail6reduce28DeviceReduceSingleTileKernelINS2_10policy_hubIN4cuda3std3__45tupleIJblEEEyN6thrust24THRUST_300001_SM_1000_NS8cuda_cub9__find_if7functorIS9_EEE10Policy1000ENSB_12zip_iteratorINS8_IJNSD_26transform_input_iterator_tIbNSC_6detail35transform_pair_of_input_iterators_tIbNSB_10device_ptrIfEESN_12approx_equalEENS7_10__not_fn_tINS7_10__identityEEEEENSB_17counting_iteratorIlNSB_11use_defaultESV_SV_EEEEEEEPS9_ySF_S9_S9_SR_EEvT0_T1_T2_T3_T4_T6_E12temp_storage+96];
	setp.eq.s16 	%p231, %rs367, 0;
	setp.eq.s16 	%p232, %rs368, 0;
	min.s64 	%rd393, %rd392, %rd391;
	selp.b16 	%rs369, %rs366, 1, %p232;
	selp.b16 	%rs370, %rs368, %rs369, %p231;
	and.b16  	%rs371, %rs370, 255;
	selp.b64 	%rd394, %rd391, %rd393, %p232;
	selp.b64 	%rd395, %rd392, %rd394, %p231;
	ld.shared.u8 	%rs372, [_ZZN3cub18CUB_300001_SM_10006detail6reduce28DeviceReduceSingleTileKernelINS2_10policy_hubIN4cuda3std3__45tupleIJblEEEyN6thrust24THRUST_300001_SM_1000_NS8cuda_cub9__find_if7functorIS9_EEE10Policy1000ENSB_12zip_iteratorINS8_IJNSD_26transform_input_iterator_tIbNSC_6detail35transform_pair_of_input_iterators_tIbNSB_10device_ptrIfEESN_12approx_equalEENS7_10__not_fn_tINS7_10__identityEEEEENSB_17counting_iteratorIlNSB_11use_defaultESV_SV_EEEEEEEPS9_ySF_S9_S9_SR_EEvT0_T1_T2_T3_T4_T6_E12temp_storage+104];
	ld.shared.u64 	%rd396, [_ZZN3cub18CUB_300001_SM_10006detail6reduce28DeviceReduceSingleTileKernelINS2_10policy_hubIN4cuda3std3__45tupleIJblEEEyN6thrust24THRUST_300001_SM_1000_NS8cuda_cub9__find_if7functorIS9_EEE10Policy1000ENSB_12zip_iteratorINS8_IJNSD_26transform_input_iterator_tIbNSC_6detail35transform_pair_of_input_iterators_tIbNSB_10device_ptrIfEESN_12approx_equalEENS7_10__not_fn_tINS7_10__identityEEEEENSB_17counting_iteratorIlNSB_11use_defaultESV_SV_EEEEEEEPS9_ySF_S9_S9_SR_EEvT0_T1_T2_T3_T4_T6_E12temp_storage+112];
	setp.eq.s16 	%p233, %rs371, 0;
	setp.eq.s16 	%p234, %rs372, 0;
	min.s64 	%rd397, %rd396, %rd395;
	selp.b16 	%rs373, %rs370, 1, %p234;
	selp.b16 	%rs374, %rs372, %rs373, %p233;
	and.b16  	%rs375, %rs374, 255;
	selp.b64 	%rd398, %rd395, %rd397, %p234;
	selp.b64 	%rd399, %rd396, %rd398, %p233;
	ld.shared.u8 	%rs376, [_ZZN3cub18CUB_300001_SM_10006detail6reduce28DeviceReduceSingleTileKernelINS2_10policy_hubIN4cuda3std3__45tupleIJblEEEyN6thrust24THRUST_300001_SM_1000_NS8cuda_cub9__find_if7functorIS9_EEE10Policy1000ENSB_12zip_iteratorINS8_IJNSD_26transform_input_iterator_tIbNSC_6detail35transform_pair_of_input_iterators_tIbNSB_10device_ptrIfEESN_12approx_equalEENS7_10__not_fn_tINS7_10__identityEEEEENSB_17counting_iteratorIlNSB_11use_defaultESV_SV_EEEEEEEPS9_ySF_S9_S9_SR_EEvT0_T1_T2_T3_T4_T6_E12temp_storage+120];
	ld.shared.u64 	%rd400, [_ZZN3cub18CUB_300001_SM_10006detail6reduce28DeviceReduceSingleTileKernelINS2_10policy_hubIN4cuda3std3__45tupleIJblEEEyN6thrust24THRUST_300001_SM_1000_NS8cuda_cub9__find_if7functorIS9_EEE10Policy1000ENSB_12zip_iteratorINS8_IJNSD_26transform_input_iterator_tIbNSC_6detail35transform_pair_of_input_iterators_tIbNSB_10device_ptrIfEESN_12approx_equalEENS7_10__not_fn_tINS7_10__identityEEEEENSB_17counting_iteratorIlNSB_11use_defaultESV_SV_EEEEEEEPS9_ySF_S9_S9_SR_EEvT0_T1_T2_T3_T4_T6_E12temp_storage+128];
	setp.eq.s16 	%p235, %rs375, 0;
	setp.eq.s16 	%p236, %rs376, 0;
	min.s64 	%rd401, %rd400, %rd399;
	selp.b16 	%rs377, %rs374, 1, %p236;
	selp.b16 	%rs391, %rs376, %rs377, %p235;
	selp.b64 	%rd402, %rd399, %rd401, %p236;
	selp.b64 	%rd415, %rd400, %rd402, %p235;
	bra.uni 	$L__BB9_124;
$L__BB9_43:
	// begin inline asm
	mov.u32 %r193, %laneid;
	// end inline asm
	and.b32  	%r214, %r2, 992;
	add.s32 	%r215, %r214, 32;
	setp.gt.u32 	%p147, %r215, %r1;
	not.b32 	%r216, %r214;
	add.s32 	%r217, %r1, %r216;
	selp.b32 	%r212, %r217, 31, %p147;
	cvt.u32.u16 	%r218, %rs391;
	and.b32  	%r195, %r218, 255;
	mov.b32 	%r211, 1;
	mov.b32 	%r213, -1;
	// begin inline asm
	shfl.sync.down.b32 %r194, %r195, %r211, %r212, %r213;
	// end inline asm
	// begin inline asm
	shfl.sync.down.b32 %r199, %r200, %r211, %r212, %r213;
	// end inline asm
	mov.b64 	{%r205, %r210}, %rd415;
	// begin inline asm
	shfl.sync.down.b32 %r204, %r205, %r211, %r212, %r213;
	// end inline asm
	// begin inline asm
	shfl.sync.down.b32 %r209, %r210, %r211, %r212, %r213;
	// end inline asm
	mov.b64 	%rd40, {%r204, %r209};
	cvt.u16.u32 	%rs31, %r194;
	setp.ge.s32 	%p148, %r193, %r212;
	@%p148 bra 	$L__BB9_47;
	and.b16  	%rs290, %rs391, 255;
	setp.eq.s16 	%p149, %rs290, 0;
	and.b16  	%rs291, %rs31, 255;
	setp.eq.s16 	%p150, %rs291, 0;
	or.pred  	%p151, %p149, %p150;
	@%p151 bra 	$L__BB9_46;
	min.s64 	%rd415, %rd40, %rd415;
	mov.b16 	%rs391, 1;
	bra.uni 	$L__BB9_47;
$L__BB9_46:
	setp.eq.s16 	%p152, %rs290, 0;
	selp.b16 	%rs391, %rs31, %rs391, %p152;
	selp.b64 	%rd415, %rd40, %rd415, %p152;
$L__BB9_47:
	cvt.u32.u16 	%r239, %rs391;
	and.b32  	%r220, %r239, 255;
	mov.b32 	%r236, 2;
	mov.b32 	%r238, -1;
	// begin inline asm
	shfl.sync.down.b32 %r219, %r220, %r236, %r212, %r238;
	// end inline asm
	// begin inline asm
	shfl.sync.down.b32 %r224, %r225, %r236, %r212, %r238;
	// end inline asm
	mov.b64 	{%r230, %r235}, %rd415;
	// begin inline asm
	shfl.sync.down.b32 %r229, %r230, %r236, %r212, %r238;
	// end inline asm
	// begin inline asm
	shfl.sync.down.b32 %r234, %r235, %r236, %r212, %r238;
	// end inline asm
	mov.b64 	%rd44, {%r229, %r234};
	cvt.u16.u32 	%rs34, %r219;
	add.s32 	%r240, %r193, 2;
	setp.gt.s32 	%p153, %r240, %r212;
	@%p153 bra 	$L__BB9_51;
	and.b16  	%rs294, %rs391, 255;
	setp.eq.s16 	%p154, %rs294, 0;
	and.b16  	%rs295, %rs34, 255;
	setp.eq.s16 	%p155, %rs295, 0;
	or.pred  	%p156, %p154, %p155;
	@%p156 bra 	$L__BB9_50;
	min.s64 	%rd415, %rd44, %rd415;
	mov.b16 	%rs391, 1;
	bra.uni 	$L__BB9_51;
$L__BB9_50:
	setp.eq.s16 	%p157, %rs294, 0;
	selp.b16 	%rs391, %rs34, %rs391, %p157;
	selp.b64 	%rd415, %rd44, %rd415, %p157;
$L__BB9_51:
	cvt.u32.u16 	%r261, %rs391;
	and.b32  	%r242, %r261, 255;
	mov.b32 	%r258, 4;
	mov.b32 	%r260, -1;
	// begin inline asm
	shfl.sync.down.b32 %r241, %r242, %r258, %r212, %r260;
	// end inline asm
	// begin inline asm
	shfl.sync.down.b32 %r246, %r247, %r258, %r212, %r260;
	// end inline asm
	mov.b64 	{%r252, %r257}, %rd415;
	// begin inline asm
	shfl.sync.down.b32 %r251, %r252, %r258, %r212, %r260;
	// end inline asm
	// begin inline asm
	shfl.sync.down.b32 %r256, %r257, %r258, %r212, %r260;
	// end inline asm
	mov.b64 	%rd48, {%r251, %r256};
	cvt.u16.u32 	%rs37, %r241;
	add.s32 	%r262, %r193, 4;
	setp.gt.s32 	%p158, %r262, %r212;
	@%p158 bra 	$L__BB9_55;
	and.b16  	%rs298, %rs391, 255;
	setp.eq.s16 	%p159, %rs298, 0;
	and.b16  	%rs299, %rs37, 255;
	setp.eq.s16 	%p160, %rs299, 0;
	or.pred  	%p161, %p159, %p160;
	@%p161 bra 	$L__BB9_54;
	min.s64 	%rd415, %rd48, %rd415;
	mov.b16 	%rs391, 1;
	bra.uni 	$L__BB9_55;
$L__BB9_54:
	setp.eq.s16 	%p162, %rs298, 0;
	selp.b16 	%rs391, %rs37, %rs391, %p162;
	selp.b64 	%rd415, %rd48, %rd415, %p162;
$L__BB9_55:
	cvt.u32.u16 	%r283, %rs391;
	and.b32  	%r264, %r283, 255;
	mov.b32 	%r280, 8;
	mov.b32 	%r282, -1;
	// begin inline asm
	shfl.sync.down.b32 %r263, %r264, %r280, %r212, %r282;
	// end inline asm
	// begin inline asm
	shfl.sync.down.b32 %r268, %r269, %r280, %r212, %r282;
	// end inline asm
	mov.b64 	{%r274, %r279}, %rd415;
	// begin inline asm
	shfl.sync.down.b32 %r273, %r274, %r280, %r212, %r282;
	// end inline asm
	// begin inline asm
	shfl.sync.down.b32 %r278, %r279, %r280, %r212, %r282;
	// end inline asm
	mov.b64 	%rd52, {%r273, %r278};
	cvt.u16.u32 	%rs40, %r263;
	add.s32 	%r284, %r193, 8;
	setp.gt.s32 	%p163, %r284, %r212;
	@%p163 bra 	$L__BB9_59;
	and.b16  	%rs302, %rs391, 255;
	setp.eq.s16 	%p164, %rs302, 0;
	and.b16  	%rs303, %rs40, 255;
	setp.eq.s16 	%p165, %rs303, 0;
	or.pred  	%p166, %p164, %p165;
	@%p166 bra 	$L__BB9_58;
	min.s64 	%rd415, %rd52, %rd415;
	mov.b16 	%rs391, 1;
	bra.uni 	$L__BB9_59;
$L__BB9_58:
	setp.eq.s16 	%p167, %rs302, 0;
	selp.b16 	%rs391, %rs40, %rs391, %p167;
	selp.b64 	%rd415, %rd52, %rd415, %p167;
$L__BB9_59:
	cvt.u32.u16 	%r305, %rs391;
	and.b32  	%r286, %r305, 255;
	mov.b32 	%r302, 16;
	mov.b32 	%r304, -1;
	// begin inline asm
	shfl.sync.down.b32 %r285, %r286, %r302, %r212, %r304;
	// end inline asm
	// begin inline asm
	shfl.sync.down.b32 %r290, %r291, %r302, %r212, %r304;
	// end inline asm
	mov.b64 	{%r296, %r301}, %rd415;
	// begin inline asm
	shfl.sync.down.b32 %r295, %r296, %r302, %r212, %r304;
	// end inline asm
	// begin inline asm
	shfl.sync.down.b32 %r300, %r301, %r302, %r212, %r304;
	// end inline asm
	mov.b64 	%rd56, {%r295, %r300};
	cvt.u16.u32 	%rs43, %r285;
	add.s32 	%r306, %r193, 16;
	setp.gt.s32 	%p168, %r306, %r212;
	@%p168 bra 	$L__BB9_63;
	and.b16  	%rs306, %rs391, 255;
	setp.eq.s16 	%p169, %rs306, 0;
	and.b16  	%rs307, %rs43, 255;
	setp.eq.s16 	%p170, %rs307, 0;
	or.pred  	%p171, %p169, %p170;
	@%p171 bra 	$L__BB9_62;
	min.s64 	%rd415, %rd56, %rd415;
	mov.b16 	%rs391, 1;
	bra.uni 	$L__BB9_63;
$L__BB9_62:
	setp.eq.s16 	%p172, %rs306, 0;
	selp.b16 	%rs391, %rs43, %rs391, %p172;
	selp.b64 	%rd415, %rd56, %rd415, %p172;
$L__BB9_63:
	setp.ne.s32 	%p173, %r193, 0;
	@%p173 bra 	$L__BB9_65;
	shr.u32 	%r307, %r2, 1;
	and.b32  	%r308, %r307, 496;
	mov.u32 	%r309, _ZZN3cub18CUB_300001_SM_10006detail6reduce28DeviceReduceSingleTileKernelINS2_10policy_hubIN4cuda3std3__45tupleIJblEEEyN6thrust24THRUST_300001_SM_1000_NS8cuda_cub9__find_if7functorIS9_EEE10Policy1000ENSB_12zip_iteratorINS8_IJNSD_26transform_input_iterator_tIbNSC_6detail35transform_pair_of_input_iterators_tIbNSB_10device_ptrIfEESN_12approx_equalEENS7_10__not_fn_tINS7_10__identityEEEEENSB_17counting_iteratorIlNSB_11use_defaultESV_SV_EEEEEEEPS9_ySF_S9_S9_SR_EEvT0_T1_T2_T3_T4_T6_E12temp_storage;
	add.s32 	%r310, %r309, %r308;
	st.shared.u8 	[%r310+8], %rs391;
	st.shared.u64 	[%r310+16], %rd415;
$L__BB9_65:
	bar.sync 	0;
	setp.ne.s32 	%p174, %r2, 0;
	@%p174 bra 	$L__BB9_124;
	setp.lt.u64 	%p175, %rd124, 33;
	@%p175 bra 	$L__BB9_68;
	ld.shared.u8 	%rs310, [_ZZN3cub18CUB_300001_SM_10006detail6reduce28DeviceReduceSingleTileKernelINS2_10policy_hubIN4cuda3std3__45tupleIJblEEEyN6thrust24THRUST_300001_SM_1000_NS8cuda_cub9__find_if7functorIS9_EEE10Policy1000ENSB_12zip_iteratorINS8_IJNSD_26transform_input_iterator_tIbNSC_6detail35transform_pair_of_input_iterators_tIbNSB_10device_ptrIfEESN_12approx_equalEENS7_10__not_fn_tINS7_10__identityEEEEENSB_17counting_iteratorIlNSB_11use_defaultESV_SV_EEEEEEEPS9_ySF_S9_S9_SR_EEvT0_T1_T2_T3_T4_T6_E12temp_storage+24];
	ld.shared.u64 	%rd355, [_ZZN3cub18CUB_300001_SM_10006detail6reduce28DeviceReduceSingleTileKernelINS2_10policy_hubIN4cuda3std3__45tupleIJblEEEyN6thrust24THRUST_300001_SM_1000_NS8cuda_cub9__find_if7functorIS9_EEE10Policy1000ENSB_12zip_iteratorINS8_IJNSD_26transform_input_iterator_tIbNSC_6detail35transform_pair_of_input_iterators_tIbNSB_10device_ptrIfEESN_12approx_equalEENS7_10__not_fn_tINS7_10__identityEEEEENSB_17counting_iteratorIlNSB_11use_defaultESV_SV_EEEEEEEPS9_ySF_S9_S9_SR_EEvT0_T1_T2_T3_T4_T6_E12temp_storage+32];
	and.b16  	%rs311, %rs391, 255;
	setp.eq.s16 	%p176, %rs311, 0;
	setp.eq.s16 	%p177, %rs310, 0;
	min.s64 	%rd356, %rd355, %rd415;
	selp.b16 	%rs312, %rs391, 1, %p177;
	selp.b16 	%rs391, %rs310, %rs312, %p176;
	selp.b64 	%rd357, %rd415, %rd356, %p177;
	selp.b64 	%rd415, %rd355, %rd357, %p176;
$L__BB9_68:
	setp.lt.u64 	%p178, %rd124, 65;
	@%p178 bra 	$L__BB9_70;
	ld.shared.u8 	%rs313, [_ZZN3cub18CUB_300001_SM_10006detail6reduce28DeviceReduceSingleTileKernelINS2_10policy_hubIN4cuda3std3__45tupleIJblEEEyN6thrust24THRUST_300001_SM_1000_NS8cuda_cub9__find_if7functorIS9_EEE10Policy1000ENSB_12zip_iteratorINS8_IJNSD_26transform_input_iterator_tIbNSC_6detail35transform_pair_of_input_iterators_tIbNSB_10device_ptrIfEESN_12approx_equalEENS7_10__not_fn_tINS7_10__identityEEEEENSB_17counting_iteratorIlNSB_11use_defaultESV_SV_EEEEEEEPS9_ySF_S9_S9_SR_EEvT0_T1_T2_T3_T4_T6_E12temp_storage+40];
	ld.shared.u64 	%rd358, [_ZZN3cub18CUB_300001_SM_10006detail6reduce28DeviceReduceSingleTileKernelINS2_10policy_hubIN4cuda3std3__45tupleIJblEEEyN6thrust24THRUST_300001_SM_1000_NS8cuda_cub9__find_if7functorIS9_EEE10Policy1000ENSB_12zip_iteratorINS8_IJNSD_26transform_input_iterator_tIbNSC_6detail35transform_pair_of_input_iterators_tIbNSB_10device_ptrIfEESN_12approx_equalEENS7_10__not_fn_tINS7_10__identityEEEEENSB_17counting_iteratorIlNSB_11use_defaultESV_SV_EEEEEEEPS9_ySF_S9_S9_SR_EEvT0_T1_T2_T3_T4_T6_E12temp_storage+48];
	and.b16  	%rs314, %rs391, 255;
	setp.eq.s16 	%p179, %rs314, 0;
	setp.eq.s16 	%p180, %rs313, 0;
	min.s64 	%rd359, %rd358, %rd415;
	selp.b16 	%rs315, %rs391, 1, %p180;
	selp.b16 	%rs391, %rs313, %rs315, %p179;
	selp.b64 	%rd360, %rd415, %rd359, %p180;
	selp.b64 	%rd415, %rd358, %rd360, %p179;
$L__BB9_70:
	setp.lt.u64 	%p181, %rd124, 97;
	@%p181 bra 	$L__BB9_72;
	ld.shared.u8 	%rs316, [_ZZN3cub18CUB_300001_SM_10006detail6reduce28DeviceReduceSingleTileKernelINS2_10policy_hubIN4cuda3std3__45tupleIJblEEEyN6thrust24THRUST_300001_SM_1000_NS8cuda_cub9__find_if7functorIS9_EEE10Policy1000ENSB_12zip_iteratorINS8_IJNSD_26transform_input_iterator_tIbNSC_6detail35transform_pair_of_input_iterators_tIbNSB_10device_ptrIfEESN_12approx_equalEENS7_10__not_fn_tINS7_10__identityEEEEENSB_17counting_iteratorIlNSB_11use_defaultESV_SV_EEEEEEEPS9_ySF_S9_S9_SR_EEvT0_T1_T2_T3_T4_T6_E12temp_storage+56];
	ld.shared.u64 	%rd361, [_ZZN3cub18CUB_300001_SM_10006detail6reduce28DeviceReduceSingleTileKernelINS2_10policy_hubIN4cuda3std3__45tupleIJblEEEyN6thrust24THRUST_300001_SM_1000_NS8cuda_cub9__find_if7functorIS9_EEE10Policy1000ENSB_12zip_iteratorINS8_IJNSD_26transform_input_iterator_tIbNSC_6detail35transform_pair_of_input_iterators_tIbNSB_10device_ptrIfEESN_12approx_equalEENS7_10__not_fn_tINS7_10__identityEEEEENSB_17counting_iteratorIlNSB_11use_defaultESV_SV_EEEEEEEPS9_ySF_S9_S9_SR_EEvT0_T1_T2_T3_T4_T6_E12temp_storage+64];
	and.b16  	%rs317, %rs391, 255;
	setp.eq.s16 	%p182, %rs317, 0;
	setp.eq.s16 	%p183, %rs316, 0;
	min.s64 	%rd362, %rd361, %rd415;
	selp.b16 	%rs318, %rs391, 1, %p183;
	selp.b16 	%rs391, %rs316, %rs318, %p182;
	selp.b64 	%rd363, %rd415, %rd362, %p183;
	selp.b64 	%rd415, %rd361, %rd363, %p182;
$L__BB9_72:
	setp.lt.u64 	%p184, %rd124, 129;
	@%p184 bra 	$L__BB9_74;
	ld.shared.u8 	%rs319, [_ZZN3cub18CUB_300001_SM_10006detail6reduce28DeviceReduceSingleTileKernelINS2_10policy_hubIN4cuda3std3__45tupleIJblEEEyN6thrust24THRUST_300001_SM_1000_NS8cuda_cub9__find_if7functorIS9_EEE10Policy1000ENSB_12zip_iteratorINS8_IJNSD_26transform_input_iterator_tIbNSC_6detail35transform_pair_of_input_iterators_tIbNSB_10device_ptrIfEESN_12approx_equalEENS7_10__not_fn_tINS7_10__identityEEEEENSB_17counting_iteratorIlNSB_11use_defaultESV_SV_EEEEEEEPS9_ySF_S9_S9_SR_EEvT0_T1_T2_T3_T4_T6_E12temp_storage+72];
	ld.shared.u64 	%rd364, [_ZZN3cub18CUB_300001_SM_10006detail6reduce28DeviceReduceSingleTileKernelINS2_10policy_hubIN4cuda3std3__45tupleIJblEEEyN6thrust24THRUST_300001_SM_1000_NS8cuda_cub9__find_if7functorIS9_EEE10Policy1000ENSB_12zip_iteratorINS8_IJNSD_26transform_input_iterator_tIbNSC_6detail35transform_pair_of_input_iterators_tIbNSB_10device_ptrIfEESN_12approx_equalEENS7_10__not_fn_tINS7_10__identityEEEEENSB_17counting_iteratorIlNSB_11use_defaultESV_SV_EEEEEEEPS9_ySF_S9_S9_SR_EEvT0_T1_T2_T3_T4_T6_E12temp_storage+80];
	and.b16  	%rs320, %rs391, 255;
	setp.eq.s16 	%p185, %rs320, 0;
	setp.eq.s16 	%p186, %rs319, 0;
	min.s64 	%rd365, %rd364, %rd415;
	selp.b16 	%rs321, %rs391, 1, %p186;
	selp.b16 	%rs391, %rs319, %rs321, %p185;
	selp.b64 	%rd366, %rd415, %rd365, %p186;
	selp.b64 	%rd415, %rd364, %rd366, %p185;
$L__BB9_74:
	setp.lt.u64 	%p187, %rd124, 161;
	@%p187 bra 	$L__BB9_76;
	ld.shared.u8 	%rs322, [_ZZN3cub18CUB_300001_SM_10006detail6reduce28DeviceReduceSingleTileKernelINS2_10policy_hubIN4cuda3std3__45tupleIJblEEEyN6thrust24THRUST_300001_SM_1000_NS8cuda_cub9__find_if7functorIS9_EEE10Policy1000ENSB_12zip_iteratorINS8_IJNSD_26transform_input_iterator_tIbNSC_6detail35transform_pair_of_input_iterators_tIbNSB_10device_ptrIfEESN_12approx_equalEENS7_10__not_fn_tINS7_10__identityEEEEENSB_17counting_iteratorIlNSB_11use_defaultESV_SV_EEEEEEEPS9_ySF_S9_S9_SR_EEvT0_T1_T2_T3_T4_T6_E12temp_storage+88];
	ld.shared.u64 	%rd367, [_ZZN3cub18CUB_300001_SM_10006detail6reduce28DeviceReduceSingleTileKernelINS2_10policy_hubIN4cuda3std3__45tupleIJblEEEyN6thrust24THRUST_300001_SM_1000_NS8cuda_cub9__find_if7functorIS9_EEE10Policy1000ENSB_12zip_iteratorINS8_IJNSD_26transform_input_iterator_tIbNSC_6detail35transform_pair_of_input_iterators_tIbNSB_10device_ptrIfEESN_12approx_equalEENS7_10__not_fn_tINS7_10__identityEEEEENSB_17counting_iteratorIlNSB_11use_defaultESV_SV_EEEEEEEPS9_ySF_S9_S9_SR_EEvT0_T1_T2_T3_T4_T6_E12temp_storage+96];
	and.b16  	%rs323, %rs391, 255;
	setp.eq.s16 	%p188, %rs323, 0;
	setp.eq.s16 	%p189, %rs322, 0;
	min.s64 	%rd368, %rd367, %rd415;
	selp.b16 	%rs324, %rs391, 1, %p189;
	selp.b16 	%rs391, %rs322, %rs324, %p188;
	selp.b64 	%rd369, %rd415, %rd368, %p189;
	selp.b64 	%rd415, %rd367, %rd369, %p188;
$L__BB9_76:
	setp.lt.u64 	%p190, %rd124, 193;
	@%p190 bra 	$L__BB9_78;
	ld.shared.u8 	%rs325, [_ZZN3cub18CUB_300001_SM_10006detail6reduce28DeviceReduceSingleTileKernelINS2_10policy_hubIN4cuda3std3__45tupleIJblEEEyN6thrust24THRUST_300001_SM_1000_NS8cuda_cub9__find_if7functorIS9_EEE10Policy1000ENSB_12zip_iteratorINS8_IJNSD_26transform_input_iterator_tIbNSC_6detail35transform_pair_of_input_iterators_tIbNSB_10device_ptrIfEESN_12approx_equalEENS7_10__not_fn_tINS7_10__identityEEEEENSB_17counting_iteratorIlNSB_11use_defaultESV_SV_EEEEEEEPS9_ySF_S9_S9_SR_EEvT0_T1_T2_T3_T4_T6_E12temp_storage+104];
	ld.shared.u64 	%rd370, [_ZZN3cub18CUB_300001_SM_10006detail6reduce28DeviceReduceSingleTileKernelINS2_10policy_hubIN4cuda3std3__45tupleIJblEEEyN6thrust24THRUST_300001_SM_1000_NS8cuda_cub9__find_if7functorIS9_EEE10Policy1000ENSB_12zip_iteratorINS8_IJNSD_26transform_input_iterator_tIbNSC_6detail35transform_pair_of_input_iterators_tIbNSB_10device_ptrIfEESN_12approx_equalEENS7_10__not_fn_tINS7_10__identityEEEEENSB_17counting_iteratorIlNSB_11use_defaultESV_SV_EEEEEEEPS9_ySF_S9_S9_SR_EEvT0_T1_T2_T3_T4_T6_E12temp_storage+112];
	and.b16  	%rs326, %rs391, 255;
	setp.eq.s16 	%p191, %rs326, 0;
	setp.eq.s16 	%p192, %rs325, 0;
	min.s64 	%rd371, %rd370, %rd415;
	selp.b16 	%rs327, %rs391, 1, %p192;
	selp.b16 	%rs391, %rs325, %rs327, %p191;
	selp.b64 	%rd372, %rd415, %rd371, %p192;
	selp.b64 	%rd415, %rd370, %rd372, %p191;
$L__BB9_78:
	setp.lt.u64 	%p193, %rd124, 225;
	@%p193 bra 	$L__BB9_124;
	ld.shared.u8 	%rs328, [_ZZN3cub18CUB_300001_SM_10006detail6reduce28DeviceReduceSingleTileKernelINS2_10policy_hubIN4cuda3std3__45tupleIJblEEEyN6thrust24THRUST_300001_SM_1000_NS8cuda_cub9__find_if7functorIS9_EEE10Policy1000ENSB_12zip_iteratorINS8_IJNSD_26transform_input_iterator_tIbNSC_6detail35transform_pair_of_input_iterators_tIbNSB_10device_ptrIfEESN_12approx_equalEENS7_10__not_fn_tINS7_10__identityEEEEENSB_17counting_iteratorIlNSB_11use_defaultESV_SV_EEEEEEEPS9_ySF_S9_S9_SR_EEvT0_T1_T2_T3_T4_T6_E12temp_storage+120];
	ld.shared.u64 	%rd373, [_ZZN3cub18CUB_300001_SM_10006detail6reduce28DeviceReduceSingleTileKernelINS2_10policy_hubIN4cuda3std3__45tupleIJblEEEyN6thrust24THRUST_300001_SM_1000_NS8cuda_cub9__find_if7functorIS9_EEE10Policy1000ENSB_12zip_iteratorINS8_IJNSD_26transform_input_iterator_tIbNSC_6detail35transform_pair_of_input_iterators_tIbNSB_10device_ptrIfEESN_12approx_equalEENS7_10__not_fn_tINS7_10__identityEEEEENSB_17counting_iteratorIlNSB_11use_defaultESV_SV_EEEEEEEPS9_ySF_S9_S9_SR_EEvT0_T1_T2_T3_T4_T6_E12temp_storage+128];
	and.b16  	%rs329, %rs391, 255;
	setp.eq.s16 	%p194, %rs329, 0;
	setp.eq.s16 	%p195, %rs328, 0;
	min.s64 	%rd374, %rd373, %rd415;
	selp.b16 	%rs330, %rs391, 1, %p195;
	selp.b16 	%rs391, %rs328, %rs330, %p194;
	selp.b64 	%rd375, %rd415, %rd374, %p195;
	selp.b64 	%rd415, %rd373, %rd375, %p194;
	bra.uni 	$L__BB9_124;
$L__BB9_80:
	mov.u32 	%r21, %tid.x;
	cvt.u64.u32 	%rd73, %r21;
	mul.wide.u32 	%rd128, %r21, 4;
	add.s64 	%rd74, %rd2, %rd128;
	add.s64 	%rd75, %rd3, %rd128;
	ld.global.f32 	%f4, [%rd74];
	ld.global.f32 	%f5, [%rd75];
	sub.f32 	%f6, %f4, %f5;
	abs.f32 	%f7, %f6;
	cvt.f64.f32 	%fd2, %f7;
	setp.lt.f64 	%p3, %fd2, 0d3EB0C6F7A0B5ED8D;
	add.s32 	%r56, %r21, 256;
	cvt.u64.u32 	%rd129, %r56;
	ld.global.f32 	%f8, [%rd74+1024];
	ld.global.f32 	%f9, [%rd75+1024];
	sub.f32 	%f10, %f8, %f9;
	abs.f32 	%f11, %f10;
	cvt.f64.f32 	%fd3, %f11;
	setp.lt.f64 	%p4, %fd3, 0d3EB0C6F7A0B5ED8D;
	add.s32 	%r57, %r21, 512;
	cvt.u64.u32 	%rd130, %r57;
	add.s64 	%rd131, %rd123, %rd130;
	ld.global.f32 	%f12, [%rd74+2048];
	ld.global.f32 	%f13, [%rd75+2048];
	sub.f32 	%f14, %f12, %f13;
	abs.f32 	%f15, %f14;
	cvt.f64.f32 	%fd5, %f15;
	setp.lt.f64 	%p5, %fd5, 0d3EB0C6F7A0B5ED8D;
	add.s64 	%rd132, %rd131, 256;
	ld.global.f32 	%f16, [%rd74+3072];
	ld.global.f32 	%f17, [%rd75+3072];
	sub.f32 	%f18, %f16, %f17;
	abs.f32 	%f19, %f18;
	cvt.f64.f32 	%fd6, %f19;
	setp.geu.f64 	%p7, %fd6, 0d3EB0C6F7A0B5ED8D;
	and.pred  	%p9, %p3, %p4;
	selp.b64 	%rd133, %rd129, %rd73, %p3;
	add.s64 	%rd134, %rd123, %rd133;
	min.s64 	%rd135, %rd131, %rd134;
	and.pred  	%p10, %p9, %p5;
	selp.b64 	%rd136, %rd134, %rd135, %p5;
	selp.b64 	%rd137, %rd131, %rd136, %p9;
	min.s64 	%rd138, %rd132, %rd137;
	not.pred 	%p11, %p10;
	or.pred  	%p12, %p11, %p7;
	selp.u16 	%rs391, 1, 0, %p12;
	selp.b64 	%rd139, %rd138, %rd137, %p7;
	selp.b64 	%rd415, %rd132, %rd139, %p10;
	add.s64 	%rd77, %rd124, -1024;
	setp.lt.u64 	%p13, %rd77, 1024;
	mov.b64 	%rd435, 1024;
	@%p13 bra 	$L__BB9_88;
	mov.b64 	%rd435, 1024;
$L__BB9_82:
	add.s64 	%rd141, %rd435, %rd73;
	shl.b64 	%rd142, %rd435, 2;
	add.s64 	%rd143, %rd74, %rd142;
	add.s64 	%rd144, %rd75, %rd142;
	add.s64 	%rd80, %rd141, %rd123;
	ld.global.f32 	%f20, [%rd143];
	ld.global.f32 	%f21, [%rd144];
	sub.f32 	%f22, %f20, %f21;
	abs.f32 	%f23, %f22;
	cvt.f64.f32 	%fd1, %f23;
	ld.global.f32 	%f24, [%rd143+1024];
	ld.global.f32 	%f25, [%rd144+1024];
	sub.f32 	%f26, %f24, %f25;
	abs.f32 	%f1, %f26;
	ld.global.f32 	%f27, [%rd143+2048];
	ld.global.f32 	%f28, [%rd144+2048];
	sub.f32 	%f29, %f27, %f28;
	abs.f32 	%f2, %f29;
	ld.global.f32 	%f30, [%rd143+3072];
	ld.global.f32 	%f31, [%rd144+3072];
	sub.f32 	%f32, %f30, %f31;
	abs.f32 	%f3, %f32;
	and.b16  	%rs111, %rs391, 255;
	setp.eq.s16 	%p14, %rs111, 0;
	@%p14 bra 	$L__BB9_85;
	setp.lt.f64 	%p15, %fd1, 0d3EB0C6F7A0B5ED8D;
	@%p15 bra 	$L__BB9_86;
	min.s64 	%rd415, %rd80, %rd415;
	mov.b16 	%rs391, 1;
	bra.uni 	$L__BB9_86;
$L__BB9_85:
	setp.geu.f64 	%p16, %fd1, 0d3EB0C6F7A0B5ED8D;
	selp.u16 	%rs391, 1, 0, %p16;
	mov.u64 	%rd415, %rd80;
$L__BB9_86:
	add.s64 	%rd145, %rd80, 256;
	cvt.f64.f32 	%fd7, %f1;
	add.s64 	%rd146, %rd80, 512;
	cvt.f64.f32 	%fd8, %f2;
	add.s64 	%rd147, %rd80, 768;
	cvt.f64.f32 	%fd9, %f3;
	setp.geu.f64 	%p17, %fd9, 0d3EB0C6F7A0B5ED8D;
	setp.geu.f64 	%p18, %fd8, 0d3EB0C6F7A0B5ED8D;
	setp.geu.f64 	%p19, %fd7, 0d3EB0C6F7A0B5ED8D;
	and.b16  	%rs113, %rs391, 255;
	setp.eq.s16 	%p20, %rs113, 0;
	min.s64 	%rd148, %rd145, %rd415;
	selp.b16 	%rs114, 1, %rs391, %p19;
	selp.u16 	%rs115, 1, 0, %p19;
	selp.b16 	%rs116, %rs115, %rs114, %p20;
	and.b16  	%rs117, %rs116, 255;
	selp.b64 	%rd149, %rd148, %rd415, %p19;
	selp.b64 	%rd150, %rd145, %rd149, %p20;
	setp.eq.s16 	%p21, %rs117, 0;
	min.s64 	%rd151, %rd146, %rd150;
	selp.b16 	%rs118, 1, %rs116, %p18;
	selp.u16 	%rs119, 1, 0, %p18;
	selp.b16 	%rs120, %rs119, %rs118, %p21;
	and.b16  	%rs121, %rs120, 255;
	selp.b64 	%rd152, %rd151, %rd150, %p18;
	selp.b64 	%rd153, %rd146, %rd152, %p21;
	setp.eq.s16 	%p22, %rs121, 0;
	min.s64 	%rd154, %rd147, %rd153;
	selp.b16 	%rs122, 1, %rs120, %p17;
	selp.u16 	%rs123, 1, 0, %p17;
	selp.b16 	%rs391, %rs123, %rs122, %p22;
	selp.b64 	%rd155, %rd154, %rd153, %p17;
	selp.b64 	%rd415, %rd147, %rd155, %p22;
	sub.s64 	%rd156, %rd124, %rd435;
	setp.lt.u64 	%p23, %rd156, 1024;
	@%p23 bra 	$L__BB9_100;
	add.s64 	%rd435, %rd435, 1024;
	setp.le.u64 	%p24, %rd435, %rd77;
	@%p24 bra 	$L__BB9_82;
$L__BB9_88:
	setp.le.u64 	%p25, %rd124, %rd435;
	cvt.u32.u64 	%r58, %rd435;
	cvt.u32.u64 	%r59, %rd124;
	sub.s32 	%r60, %r59, %r58;
	setp.ge.s32 	%p26, %r21, %r60;
	or.pred  	%p27, %p25, %p26;
	@%p27 bra 	$L__BB9_100;
	not.b32 	%r63, %r21;
	add.s32 	%r64, %r63, %r59;
	sub.s32 	%r22, %r64, %r58;
	shr.u32 	%r66, %r22, 8;
	add.s32 	%r23, %r66, 1;
	and.b32  	%r24, %r23, 7;
	setp.lt.u32 	%p28, %r22, 1792;
	mov.u32 	%r431, %r21;
	@%p28 bra 	$L__BB9_92;
	and.b32  	%r67, %r23, 33554424;
	neg.s32 	%r429, %r67;
	mov.u32 	%r431, %r21;
$L__BB9_91:
	.pragma "nounroll";
	cvt.u64.u32 	%rd158, %r431;
	add.s64 	%rd159, %rd435, %rd158;
	shl.b64 	%rd160, %rd159, 2;
	add.s64 	%rd161, %rd2, %rd160;
	add.s64 	%rd162, %rd3, %rd160;
	add.s64 	%rd163, %rd159, %rd123;
	ld.global.f32 	%f33, [%rd161];
	ld.global.f32 	%f34, [%rd162];
	sub.f32 	%f35, %f33, %f34;
	abs.f32 	%f36, %f35;
	cvt.f64.f32 	%fd10, %f36;
	setp.geu.f64 	%p29, %fd10, 0d3EB0C6F7A0B5ED8D;
	selp.u16 	%rs125, 1, 0, %p29;
	and.b16  	%rs126, %rs391, 255;
	setp.eq.s16 	%p30, %rs126, 0;
	min.s64 	%rd164, %rd163, %rd415;
	selp.b16 	%rs127, 1, %rs391, %p29;
	selp.b16 	%rs128, %rs125, %rs127, %p30;
	and.b16  	%rs129, %rs128, 255;
	selp.b64 	%rd165, %rd164, %rd415, %p29;
	selp.b64 	%rd166, %rd163, %rd165, %p30;
	add.s64 	%rd167, %rd163, 256;
	ld.global.f32 	%f37, [%rd161+1024];
	ld.global.f32 	%f38, [%rd162+1024];
	sub.f32 	%f39, %f37, %f38;
	abs.f32 	%f40, %f39;
	cvt.f64.f32 	%fd11, %f40;
	setp.geu.f64 	%p31, %fd11, 0d3EB0C6F7A0B5ED8D;
	selp.u16 	%rs130, 1, 0, %p31;
	setp.eq.s16 	%p32, %rs129, 0;
	min.s64 	%rd168, %rd167, %rd166;
	selp.b16 	%rs131, 1, %rs128, %p31;
	selp.b16 	%rs132, %rs130, %rs131, %p32;
	and.b16  	%rs133, %rs132, 255;
	selp.b64 	%rd169, %rd168, %rd166, %p31;
	selp.b64 	%rd170, %rd167, %rd169, %p32;
	add.s64 	%rd171, %rd163, 512;
	ld.global.f32 	%f41, [%rd161+2048];
	ld.global.f32 	%f42, [%rd162+2048];
	sub.f32 	%f43, %f41, %f42;
	abs.f32 	%f44, %f43;
	cvt.f64.f32 	%fd12, %f44;
	setp.geu.f64 	%p33, %fd12, 0d3EB0C6F7A0B5ED8D;
	selp.u16 	%rs134, 1, 0, %p33;
	setp.eq.s16 	%p34, %rs133, 0;
	min.s64 	%rd172, %rd171, %rd170;
	selp.b16 	%rs135, 1, %rs132, %p33;
	selp.b16 	%rs136, %rs134, %rs135, %p34;
	and.b16  	%rs137, %rs136, 255;
	selp.b64 	%rd173, %rd172, %rd170, %p33;
	selp.b64 	%rd174, %rd171, %rd173, %p34;
	add.s64 	%rd175, %rd163, 768;
	ld.global.f32 	%f45, [%rd161+3072];
	ld.global.f32 	%f46, [%rd162+3072];
	sub.f32 	%f47, %f45, %f46;
	abs.f32 	%f48, %f47;
	cvt.f64.f32 	%fd13, %f48;
	setp.geu.f64 	%p35, %fd13, 0d3EB0C6F7A0B5ED8D;
	selp.u16 	%rs138, 1, 0, %p35;
	setp.eq.s16 	%p36, %rs137, 0;
	min.s64 	%rd176, %rd175, %rd174;
	selp.b16 	%rs139, 1, %rs136, %p35;
	selp.b16 	%rs140, %rs138, %rs139, %p36;
	and.b16  	%rs141, %rs140, 255;
	selp.b64 	%rd177, %rd176, %rd174, %p35;
	selp.b64 	%rd178, %rd175, %rd177, %p36;
	add.s64 	%rd179, %rd163, 1024;
	ld.global.f32 	%f49, [%rd161+4096];
	ld.global.f32 	%f50, [%rd162+4096];
	sub.f32 	%f51, %f49, %f50;
	abs.f32 	%f52, %f51;
	cvt.f64.f32 	%fd14, %f52;
	setp.geu.f64 	%p37, %fd14, 0d3EB0C6F7A0B5ED8D;
	selp.u16 	%rs142, 1, 0, %p37;
	setp.eq.s16 	%p38, %rs141, 0;
	min.s64 	%rd180, %rd179, %rd178;
	selp.b16 	%rs143, 1, %rs140, %p37;
	selp.b16 	%rs144, %rs142, %rs143, %p38;
	and.b16  	%rs145, %rs144, 255;
	selp.b64 	%rd181, %rd180, %rd178, %p37;
	selp.b64 	%rd182, %rd179, %rd181, %p38;
	add.s64 	%rd183, %rd163, 1280;
	ld.global.f32 	%f53, [%rd161+5120];
	ld.global.f32 	%f54, [%rd162+5120];
	sub.f32 	%f55, %f53, %f54;
	abs.f32 	%f56, %f55;
	cvt.f64.f32 	%fd15, %f56;
	setp.geu.f64 	%p39, %fd15, 0d3EB0C6F7A0B5ED8D;
	selp.u16 	%rs146, 1, 0, %p39;
	setp.eq.s16 	%p40, %rs145, 0;
	min.s64 	%rd184, %rd183, %rd182;
	selp.b16 	%rs147, 1, %rs144, %p39;
	selp.b16 	%rs148, %rs146, %rs147, %p40;
	and.b16  	%rs149, %rs148, 255;
	selp.b64 	%rd185, %rd184, %rd182, %p39;
	selp.b64 	%rd186, %rd183, %rd185, %p40;
	add.s64 	%rd187, %rd163, 1536;
	ld.global.f32 	%f57, [%rd161+6144];
	ld.global.f32 	%f58, [%rd162+6144];
	sub.f32 	%f59, %f57, %f58;
	abs.f32 	%f60, %f59;
	cvt.f64.f32 	%fd16, %f60;
	setp.geu.f64 	%p41, %fd16, 0d3EB0C6F7A0B5ED8D;
	selp.u16 	%rs150, 1, 0, %p41;
	setp.eq.s16 	%p42, %rs149, 0;
	min.s64 	%rd188, %rd187, %rd186;
	selp.b16 	%rs151, 1, %rs148, %p41;
	selp.b16 	%rs152, %rs150, %rs151, %p42;
	and.b16  	%rs153, %rs152, 255;
	selp.b64 	%rd189, %rd188, %rd186, %p41;
	selp.b64 	%rd190, %rd187, %rd189, %p42;
	add.s64 	%rd191, %rd163, 1792;
	ld.global.f32 	%f61, [%rd161+7168];
	ld.global.f32 	%f62, [%rd162+7168];
	sub.f32 	%f63, %f61, %f62;
	abs.f32 	%f64, %f63;
	cvt.f64.f32 	%fd17, %f64;
	setp.geu.f64 	%p43, %fd17, 0d3EB0C6F7A0B5ED8D;
	selp.u16 	%rs154, 1, 0, %p43;
	setp.eq.s16 	%p44, %rs153, 0;
	min.s64 	%rd192, %rd191, %rd190;
	selp.b16 	%rs155, 1, %rs152, %p43;
	selp.b16 	%rs391, %rs154, %rs155, %p44;
	selp.b64 	%rd193, %rd192, %rd190, %p43;
	selp.b64 	%rd415, %rd191, %rd193, %p44;
	add.s32 	%r431, %r431, 2048;
	add.s32 	%r429, %r429, 8;
	setp.ne.s32 	%p45, %r429, 0;
	@%p45 bra 	$L__BB9_91;
$L__BB9_92:
	setp.eq.s32 	%p46, %r24, 0;
	@%p46 bra 	$L__BB9_100;
	setp.lt.u32 	%p47, %r24, 4;
	@%p47 bra 	$L__BB9_95;
	cvt.u64.u32 	%rd195, %r431;
	add.s64 	%rd196, %rd435, %rd195;
	shl.b64 	%rd197, %rd196, 2;
	add.s64 	%rd198, %rd2, %rd197;
	add.s64 	%rd199, %rd3, %rd197;
	add.s64 	%rd200, %rd196, %rd123;
	ld.global.f32 	%f65, [%rd198];
	ld.global.f32 	%f66, [%rd199];
	sub.f32 	%f67, %f65, %f66;
	abs.f32 	%f68, %f67;
	cvt.f64.f32 	%fd18, %f68;
	setp.geu.f64 	%p48, %fd18, 0d3EB0C6F7A0B5ED8D;
	selp.u16 	%rs157, 1, 0, %p48;
	and.b16  	%rs158, %rs391, 255;
	setp.eq.s16 	%p49, %rs158, 0;
	min.s64 	%rd201, %rd200, %rd415;
	selp.b16 	%rs159, 1, %rs391, %p48;
	selp.b16 	%rs160, %rs157, %rs159, %p49;
	and.b16  	%rs161, %rs160, 255;
	selp.b64 	%rd202, %rd201, %rd415, %p48;
	selp.b64 	%rd203, %rd200, %rd202, %p49;
	add.s32 	%r68, %r431, 256;
	cvt.u64.u32 	%rd204, %r68;
	add.s64 	%rd205, %rd435, %rd204;
	add.s64 	%rd206, %rd205, %rd123;
	ld.global.f32 	%f69, [%rd198+1024];
	ld.global.f32 	%f70, [%rd199+1024];
	sub.f32 	%f71, %f69, %f70;
	abs.f32 	%f72, %f71;
	cvt.f64.f32 	%fd19, %f72;
	setp.geu.f64 	%p50, %fd19, 0d3EB0C6F7A0B5ED8D;
	selp.u16 	%rs162, 1, 0, %p50;
	setp.eq.s16 	%p51, %rs161, 0;
	min.s64 	%rd207, %rd206, %rd203;
	selp.b16 	%rs163, 1, %rs160, %p50;
	selp.b16 	%rs164, %rs162, %rs163, %p51;
	and.b16  	%rs165, %rs164, 255;
	selp.b64 	%rd208, %rd207, %rd203, %p50;
	selp.b64 	%rd209, %rd206, %rd208, %p51;
	add.s32 	%r69, %r431, 512;
	cvt.u64.u32 	%rd210, %r69;
	add.s64 	%rd211, %rd435, %rd210;
	add.s64 	%rd212, %rd211, %rd123;
	ld.global.f32 	%f73, [%rd198+2048];
	ld.global.f32 	%f74, [%rd199+2048];
	sub.f32 	%f75, %f73, %f74;
	abs.f32 	%f76, %f75;
	cvt.f64.f32 	%fd20, %f76;
	setp.geu.f64 	%p52, %fd20, 0d3EB0C6F7A0B5ED8D;
	selp.u16 	%rs166, 1, 0, %p52;
	setp.eq.s16 	%p53, %rs165, 0;
	min.s64 	%rd213, %rd212, %rd209;
	selp.b16 	%rs167, 1, %rs164, %p52;
	selp.b16 	%rs168, %rs166, %rs167, %p53;
	and.b16  	%rs169, %rs168, 255;
	selp.b64 	%rd214, %rd213, %rd209, %p52;
	selp.b64 	%rd215, %rd212, %rd214, %p53;
	add.s32 	%r70, %r431, 768;
	cvt.u64.u32 	%rd216, %r70;
	add.s64 	%rd217, %rd435, %rd216;
	add.s64 	%rd218, %rd217, %rd123;
	ld.global.f32 	%f77, [%rd198+3072];
	ld.global.f32 	%f78, [%rd199+3072];
	sub.f32 	%f79, %f77, %f78;
	abs.f32 	%f80, %f79;
	cvt.f64.f32 	%fd21, %f80;
	setp.geu.f64 	%p54, %fd21, 0d3EB0C6F7A0B5ED8D;
	selp.u16 	%rs170, 1, 0, %p54;
	setp.eq.s16 	%p55, %rs169, 0;
	min.s64 	%rd219, %rd218, %rd215;
	selp.b16 	%rs171, 1, %rs168, %p54;
	selp.b16 	%rs391, %rs170, %rs171, %p55;
	selp.b64 	%rd220, %rd219, %rd215, %p54;
	selp.b64 	%rd415, %rd218, %rd220, %p55;
	add.s32 	%r431, %r431, 1024;
$L__BB9_95:
	and.b32  	%r71, %r23, 3;
	setp.eq.s32 	%p56, %r71, 0;
	@%p56 bra 	$L__BB9_100;
	setp.eq.s32 	%p57, %r71, 1;
	@%p57 bra 	$L__BB9_98;
	cvt.u64.u32 	%rd222, %r431;
	add.s64 	%rd223, %rd435, %rd222;
	shl.b64 	%rd224, %rd223, 2;
	add.s64 	%rd225, %rd2, %rd224;
	add.s64 	%rd226, %rd3, %rd224;
	add.s64 	%rd227, %rd223, %rd123;
	ld.global.f32 	%f81, [%rd225];
	ld.global.f32 	%f82, [%rd226];
	sub.f32 	%f83, %f81, %f82;
	abs.f32 	%f84, %f83;
	cvt.f64.f32 	%fd22, %f84;
	setp.geu.f64 	%p58, %fd22, 0d3EB0C6F7A0B5ED8D;
	selp.u16 	%rs173, 1, 0, %p58;
	and.b16  	%rs174, %rs391, 255;
	setp.eq.s16 	%p59, %rs174, 0;
	min.s64 	%rd228, %rd227, %rd415;
	selp.b16 	%rs175, 1, %rs391, %p58;
	selp.b16 	%rs176, %rs173, %rs175, %p59;
	and.b16  	%rs177, %rs176, 255;
	selp.b64 	%rd229, %rd228, %rd415, %p58;
	selp.b64 	%rd230, %rd227, %rd229, %p59;
	add.s32 	%r72, %r431, 256;
	cvt.u64.u32 	%rd231, %r72;
	add.s64 	%rd232, %rd435, %rd231;
	add.s64 	%rd233, %rd232, %rd123;
	ld.global.f32 	%f85, [%rd225+1024];
	ld.global.f32 	%f86, [%rd226+1024];
	sub.f32 	%f87, %f85, %f86;
	abs.f32 	%f88, %f87;
	cvt.f64.f32 	%fd23, %f88;
	setp.geu.f64 	%p60, %fd23, 0d3EB0C6F7A0B5ED8D;
	selp.u16 	%rs178, 1, 0, %p60;
	setp.eq.s16 	%p61, %rs177, 0;
	min.s64 	%rd234, %rd233, %rd230;
	selp.b16 	%rs179, 1, %rs176, %p60;
	selp.b16 	%rs391, %rs178, %rs179, %p61;
	selp.b64 	%rd235, %rd234, %rd230, %p60;
	selp.b64 	%rd415, %rd233, %rd235, %p61;
	add.s32 	%r431, %r431, 512;
$L__BB9_98:
	and.b32  	%r73, %r22, 256;
	setp.ne.s32 	%p62, %r73, 0;
	@%p62 bra 	$L__BB9_100;
	cvt.u64.u32 	%rd236, %r431;
	add.s64 	%rd237, %rd435, %rd236;
	shl.b64 	%rd238, %rd237, 2;
	add.s64 	%rd239, %rd2, %rd238;
	add.s64 	%rd240, %rd3, %rd238;
	add.s64 	%rd241, %rd237, %rd123;
	ld.global.f32 	%f89, [%rd239];
	ld.global.f32 	%f90, [%rd240];
	sub.f32 	%f91, %f89, %f90;
	abs.f32 	%f92, %f91;
	cvt.f64.f32 	%fd24, %f92;
	setp.geu.f64 	%p63, %fd24, 0d3EB0C6F7A0B5ED8D;
	selp.u16 	%rs180, 1, 0, %p63;
	and.b16  	%rs181, %rs391, 255;
	setp.eq.s16 	%p64, %rs181, 0;
	min.s64 	%rd242, %rd241, %rd415;
	selp.b16 	%rs182, 1, %rs391, %p63;
	selp.b16 	%rs391, %rs180, %rs182, %p64;
	selp.b64 	%rd243, %rd242, %rd415, %p63;
	selp.b64 	%rd415, %rd241, %rd243, %p64;
$L__BB9_100:
	// begin inline asm
	mov.u32 %r74, %laneid;
	// end inline asm
	cvt.u32.u16 	%r95, %rs391;
	and.b32  	%r76, %r95, 255;
	mov.b32 	%r92, 1;
	mov.b32 	%r93, 31;
	mov.b32 	%r94, -1;
	// begin inline asm
	shfl.sync.down.b32 %r75, %r76, %r92, %r93, %r94;
	// end inline asm
	// begin inline asm
	shfl.sync.down.b32 %r80, %r81, %r92, %r93, %r94;
	// end inline asm
	mov.b64 	{%r86, %r91}, %rd415;
	// begin inline asm
	shfl.sync.down.b32 %r85, %r86, %r92, %r93, %r94;
	// end inline asm
	// begin inline asm
	shfl.sync.down.b32 %r90, %r91, %r92, %r93, %r94;
	// end inline asm
	mov.b64 	%rd99, {%r85, %r90};
	cvt.u16.u32 	%rs77, %r75;
	setp.gt.s32 	%p65, %r74, 30;
	@%p65 bra 	$L__BB9_104;
	and.b16  	%rs183, %rs391, 255;
	setp.eq.s16 	%p66, %rs183, 0;
	and.b16  	%rs184, %rs77, 255;
	setp.eq.s16 	%p67, %rs184, 0;
	or.pred  	%p68, %p66, %p67;
	@%p68 bra 	$L__BB9_103;
	min.s64 	%rd415, %rd99, %rd415;
	mov.b16 	%rs391, 1;
	bra.uni 	$L__BB9_104;
$L__BB9_103:
	setp.eq.s16 	%p69, %rs183, 0;
	selp.b16 	%rs391, %rs77, %rs391, %p69;
	selp.b64 	%rd415, %rd99, %rd415, %p69;
$L__BB9_104:
	cvt.u32.u16 	%r116, %rs391;
	and.b32  	%r97, %r116, 255;
	mov.b32 	%r113, 2;
	mov.b32 	%r114, 31;
	mov.b32 	%r115, -1;
	// begin inline asm
	shfl.sync.down.b32 %r96, %r97, %r113, %r114, %r115;
	// end inline asm
	// begin inline asm
	shfl.sync.down.b32 %r101, %r102, %r113, %r114, %r115;
	// end inline asm
	mov.b64 	{%r107, %r112}, %rd415;
	// begin inline asm
	shfl.sync.down.b32 %r106, %r107, %r113, %r114, %r115;
	// end inline asm
	// begin inline asm
	shfl.sync.down.b32 %r111, %r112, %r113, %r114, %r115;
	// end inline asm
	mov.b64 	%rd103, {%r106, %r111};
	cvt.u16.u32 	%rs80, %r96;
	setp.gt.s32 	%p70, %r74, 29;
	@%p70 bra 	$L__BB9_108;
	and.b16  	%rs187, %rs391, 255;
	setp.eq.s16 	%p71, %rs187, 0;
	and.b16  	%rs188, %rs80, 255;
	setp.eq.s16 	%p72, %rs188, 0;
	or.pred  	%p73, %p71, %p72;
	@%p73 bra 	$L__BB9_107;
	min.s64 	%rd415, %rd103, %rd415;
	mov.b16 	%rs391, 1;
	bra.uni 	$L__BB9_108;
$L__BB9_107:
	setp.eq.s16 	%p74, %rs187, 0;
	selp.b16 	%rs391, %rs80, %rs391, %p74;
	selp.b64 	%rd415, %rd103, %rd415, %p74;
$L__BB9_108:
	cvt.u32.u16 	%r137, %rs391;
	and.b32  	%r118, %r137, 255;
	mov.b32 	%r134, 4;
	mov.b32 	%r135, 31;
	mov.b32 	%r136, -1;
	// begin inline asm
	shfl.sync.down.b32 %r117, %r118, %r134, %r135, %r136;
	// end inline asm
	// begin inline asm
	shfl.sync.down.b32 %r122, %r123, %r134, %r135, %r136;
	// end inline asm
	mov.b64 	{%r128, %r133}, %rd415;
	// begin inline asm
	shfl.sync.down.b32 %r127, %r128, %r134, %r135, %r136;
	// end inline asm
	// begin inline asm
	shfl.sync.down.b32 %r132, %r133, %r134, %r135, %r136;
	// end inline asm
	mov.b64 	%rd107, {%r127, %r132};
	cvt.u16.u32 	%rs83, %r117;
	setp.gt.s32 	%p75, %r74, 27;
	@%p75 bra 	$L__BB9_112;
	and.b16  	%rs191, %rs391, 255;
	setp.eq.s16 	%p76, %rs191, 0;
	and.b16  	%rs192, %rs83, 255;
	setp.eq.s16 	%p77, %rs192, 0;
	or.pred  	%p78, %p76, %p77;
	@%p78 bra 	$L__BB9_111;
	min.s64 	%rd415, %rd107, %rd415;
	mov.b16 	%rs391, 1;
	bra.uni 	$L__BB9_112;
$L__BB9_111:
	setp.eq.s16 	%p79, %rs191, 0;
	selp.b16 	%rs391, %rs83, %rs391, %p79;
	selp.b64 	%rd415, %rd107, %rd415, %p79;
$L__BB9_112:
	cvt.u32.u16 	%r158, %rs391;
	and.b32  	%r139, %r158, 255;
	mov.b32 	%r155, 8;
	mov.b32 	%r156, 31;
	mov.b32 	%r157, -1;
	// begin inline asm
	shfl.sync.down.b32 %r138, %r139, %r155, %r156, %r157;
	// end inline asm
	// begin inline asm
	shfl.sync.down.b32 %r143, %r144, %r155, %r156, %r157;
	// end inline asm
	mov.b64 	{%r149, %r154}, %rd415;
	// begin inline asm
	shfl.sync.down.b32 %r148, %r149, %r155, %r156, %r157;
	// end inline asm
	// begin inline asm
	shfl.sync.down.b32 %r153, %r154, %r155, %r156, %r157;
	// end inline asm
	mov.b64 	%rd111, {%r148, %r153};
	cvt.u16.u32 	%rs86, %r138;
	setp.gt.s32 	%p80, %r74, 23;
	@%p80 bra 	$L__BB9_116;
	and.b16  	%rs195, %rs391, 255;
	setp.eq.s16 	%p81, %rs195, 0;
	and.b16  	%rs196, %rs86, 255;
	setp.eq.s16 	%p82, %rs196, 0;
	or.pred  	%p83, %p81, %p82;
	@%p83 bra 	$L__BB9_115;
	min.s64 	%rd415, %rd111, %rd415;
	mov.b16 	%rs391, 1;
	bra.uni 	$L__BB9_116;
$L__BB9_115:
	setp.eq.s16 	%p84, %rs195, 0;
	selp.b16 	%rs391, %rs86, %rs391, %p84;
	selp.b64 	%rd415, %rd111, %rd415, %p84;
$L__BB9_116:
	cvt.u32.u16 	%r179, %rs391;
	and.b32  	%r160, %r179, 255;
	mov.b32 	%r176, 16;
	mov.b32 	%r177, 31;
	mov.b32 	%r178, -1;
	// begin inline asm
	shfl.sync.down.b32 %r159, %r160, %r176, %r177, %r178;
	// end inline asm
	// begin inline asm
	shfl.sync.down.b32 %r164, %r165, %r176, %r177, %r178;
	// end inline asm
	mov.b64 	{%r170, %r175}, %rd415;
	// begin inline asm
	shfl.sync.down.b32 %r169, %r170, %r176, %r177, %r178;
	// end inline asm
	// begin inline asm
	shfl.sync.down.b32 %r174, %r175, %r176, %r177, %r178;
	// end inline asm
	mov.b64 	%rd115, {%r169, %r174};
	cvt.u16.u32 	%rs89, %r159;
	setp.gt.s32 	%p85, %r74, 15;
	@%p85 bra 	$L__BB9_120;
	and.b16  	%rs199, %rs391, 255;
	setp.eq.s16 	%p86, %rs199, 0;
	and.b16  	%rs200, %rs89, 255;
	setp.eq.s16 	%p87, %rs200, 0;
	or.pred  	%p88, %p86, %p87;
	@%p88 bra 	$L__BB9_119;
	min.s64 	%rd415, %rd115, %rd415;
	mov.b16 	%rs391, 1;
	bra.uni 	$L__BB9_120;
$L__BB9_119:
	setp.eq.s16 	%p89, %rs199, 0;
	selp.b16 	%rs391, %rs89, %rs391, %p89;
	selp.b64 	%rd415, %rd115, %rd415, %p89;
$L__BB9_120:
	setp.ne.s32 	%p90, %r74, 0;
	@%p90 bra 	$L__BB9_122;
	shr.u32 	%r180, %r21, 1;
	and.b32  	%r181, %r180, 496;
	mov.u32 	%r182, _ZZN3cub18CUB_300001_SM_10006detail6reduce28DeviceReduceSingleTileKernelINS2_10policy_hubIN4cuda3std3__45tupleIJblEEEyN6thrust24THRUST_300001_SM_1000_NS8cuda_cub9__find_if7functorIS9_EEE10Policy1000ENSB_12zip_iteratorINS8_IJNSD_26transform_input_iterator_tIbNSC_6detail35transform_pair_of_input_iterators_tIbNSB_10device_ptrIfEESN_12approx_equalEENS7_10__not_fn_tINS7_10__identityEEEEENSB_17counting_iteratorIlNSB_11use_defaultESV_SV_EEEEEEEPS9_ySF_S9_S9_SR_EEvT0_T1_T2_T3_T4_T6_E12temp_storage;
	add.s32 	%r183, %r182, %r181;
	st.shared.u8 	[%r183+8], %rs391;
	st.shared.u64 	[%r183+16], %rd415;
$L__BB9_122:
	bar.sync 	0;
	setp.ne.s32 	%p91, %r21, 0;
	@%p91 bra 	$L__BB9_124;
	ld.shared.u8 	%rs203, [_ZZN3cub18CUB_300001_SM_10006detail6reduce28DeviceReduceSingleTileKernelINS2_10policy_hubIN4cuda3std3__45tupleIJblEEEyN6thrust24THRUST_300001_SM_1000_NS8cuda_cub9__find_if7functorIS9_EEE10Policy1000ENSB_12zip_iteratorINS8_IJNSD_26transform_input_iterator_tIbNSC_6detail35transform_pair_of_input_iterators_tIbNSB_10device_ptrIfEESN_12approx_equalEENS7_10__not_fn_tINS7_10__identityEEEEENSB_17counting_iteratorIlNSB_11use_defaultESV_SV_EEEEEEEPS9_ySF_S9_S9_SR_EEvT0_T1_T2_T3_T4_T6_E12temp_storage+24];
	ld.shared.u64 	%rd244, [_ZZN3cub18CUB_300001_SM_10006detail6reduce28DeviceReduceSingleTileKernelINS2_10policy_hubIN4cuda3std3__45tupleIJblEEEyN6thrust24THRUST_300001_SM_1000_NS8cuda_cub9__find_if7functorIS9_EEE10Policy1000ENSB_12zip_iteratorINS8_IJNSD_26transform_input_iterator_tIbNSC_6detail35transform_pair_of_input_iterators_tIbNSB_10device_ptrIfEESN_12approx_equalEENS7_10__not_fn_tINS7_10__identityEEEEENSB_17counting_iteratorIlNSB_11use_defaultESV_SV_EEEEEEEPS9_ySF_S9_S9_SR_EEvT0_T1_T2_T3_T4_T6_E12temp_storage+32];
	and.b16  	%rs204, %rs391, 255;
	setp.eq.s16 	%p92, %rs204, 0;
	setp.eq.s16 	%p93, %rs203, 0;
	min.s64 	%rd245, %rd244, %rd415;
	selp.b16 	%rs205, %rs391, 1, %p93;
	selp.b16 	%rs206, %rs203, %rs205, %p92;
	and.b16  	%rs207, %rs206, 255;
	selp.b64 	%rd246, %rd415, %rd245, %p93;
	selp.b64 	%rd247, %rd244, %rd246, %p92;
	ld.shared.u8 	%rs208, [_ZZN3cub18CUB_300001_SM_10006detail6reduce28DeviceReduceSingleTileKernelINS2_10policy_hubIN4cuda3std3__45tupleIJblEEEyN6thrust24THRUST_300001_SM_1000_NS8cuda_cub9__find_if7functorIS9_EEE10Policy1000ENSB_12zip_iteratorINS8_IJNSD_26transform_input_iterator_tIbNSC_6detail35transform_pair_of_input_iterators_tIbNSB_10device_ptrIfEESN_12approx_equalEENS7_10__not_fn_tINS7_10__identityEEEEENSB_17counting_iteratorIlNSB_11use_defaultESV_SV_EEEEEEEPS9_ySF_S9_S9_SR_EEvT0_T1_T2_T3_T4_T6_E12temp_storage+40];
	ld.shared.u64 	%rd248, [_ZZN3cub18CUB_300001_SM_10006detail6reduce28DeviceReduceSingleTileKernelINS2_10policy_hubIN4cuda3std3__45tupleIJblEEEyN6thrust24THRUST_300001_SM_1000_NS8cuda_cub9__find_if7functorIS9_EEE10Policy1000ENSB_12zip_iteratorINS8_IJNSD_26transform_input_iterator_tIbNSC_6detail35transform_pair_of_input_iterators_tIbNSB_10device_ptrIfEESN_12approx_equalEENS7_10__not_fn_tINS7_10__identityEEEEENSB_17counting_iteratorIlNSB_11use_defaultESV_SV_EEEEEEEPS9_ySF_S9_S9_SR_EEvT0_T1_T2_T3_T4_T6_E12temp_storage+48];
	setp.eq.s16 	%p94, %rs207, 0;
	setp.eq.s16 	%p95, %rs208, 0;
	min.s64 	%rd249, %rd248, %rd247;
	selp.b16 	%rs209, %rs206, 1, %p95;
	selp.b16 	%rs210, %rs208, %rs209, %p94;
	and.b16  	%rs211, %rs210, 255;
	selp.b64 	%rd250, %rd247, %rd249, %p95;
	selp.b64 	%rd251, %rd248, %rd250, %p94;
	ld.shared.u8 	%rs212, [_ZZN3cub18CUB_300001_SM_10006detail6reduce28DeviceReduceSingleTileKernelINS2_10policy_hubIN4cuda3std3__45tupleIJblEEEyN6thrust24THRUST_300001_SM_1000_NS8cuda_cub9__find_if7functorIS9_EEE10Policy1000ENSB_12zip_iteratorINS8_IJNSD_26transform_input_iterator_tIbNSC_6detail35transform_pair_of_input_iterators_tIbNSB_10device_ptrIfEESN_12approx_equalEENS7_10__not_fn_tINS7_10__identityEEEEENSB_17counting_iteratorIlNSB_11use_defaultESV_SV_EEEEEEEPS9_ySF_S9_S9_SR_EEvT0_T1_T2_T3_T4_T6_E12temp_storage+56];
	ld.shared.u64 	%rd252, [_ZZN3cub18CUB_300001_SM_10006detail6reduce28DeviceReduceSingleTileKernelINS2_10policy_hubIN4cuda3std3__45tupleIJblEEEyN6thrust24THRUST_300001_SM_1000_NS8cuda_cub9__find_if7functorIS9_EEE10Policy1000ENSB_12zip_iteratorINS8_IJNSD_26transform_input_iterator_tIbNSC_6detail35transform_pair_of_input_iterators_tIbNSB_10device_ptrIfEESN_12approx_equalEENS7_10__not_fn_tINS7_10__identityEEEEENSB_17counting_iteratorIlNSB_11use_defaultESV_SV_EEEEEEEPS9_ySF_S9_S9_SR_EEvT0_T1_T2_T3_T4_T6_E12temp_storage+64];
	setp.eq.s16 	%p96, %rs211, 0;
	setp.eq.s16 	%p97, %rs212, 0;
	min.s64 	%rd253, %rd252, %rd251;
	selp.b16 	%rs213, %rs210, 1, %p97;
	selp.b16 	%rs214, %rs212, %rs213, %p96;
	and.b16  	%rs215, %rs214, 255;
	selp.b64 	%rd254, %rd251, %rd253, %p97;
	selp.b64 	%rd255, %rd252, %rd254, %p96;
	ld.shared.u8 	%rs216, [_ZZN3cub18CUB_300001_SM_10006detail6reduce28DeviceReduceSingleTileKernelINS2_10policy_hubIN4cuda3std3__45tupleIJblEEEyN6thrust24THRUST_300001_SM_1000_NS8cuda_cub9__find_if7functorIS9_EEE10Policy1000ENSB_12zip_iteratorINS8_IJNSD_26transform_input_iterator_tIbNSC_6detail35transform_pair_of_input_iterators_tIbNSB_10device_ptrIfEESN_12approx_equalEENS7_10__not_fn_tINS7_10__identityEEEEENSB_17counting_iteratorIlNSB_11use_defaultESV_SV_EEEEEEEPS9_ySF_S9_S9_SR_EEvT0_T1_T2_T3_T4_T6_E12temp_storage+72];
	ld.shared.u64 	%rd256, [_ZZN3cub18CUB_300001_SM_10006detail6reduce28DeviceReduceSingleTileKernelINS2_10policy_hubIN4cuda3std3__45tupleIJblEEEyN6thrust24THRUST_300001_SM_1000_NS8cuda_cub9__find_if7functorIS9_EEE10Policy1000ENSB_12zip_iteratorINS8_IJNSD_26transform_input_iterator_tIbNSC_6detail35transform_pair_of_input_iterators_tIbNSB_10device_ptrIfEESN_12approx_equalEENS7_10__not_fn_tINS7_10__identityEEEEENSB_17counting_iteratorIlNSB_11use_defaultESV_SV_EEEEEEEPS9_ySF_S9_S9_SR_EEvT0_T1_T2_T3_T4_T6_E12temp_storage+80];
	setp.eq.s16 	%p98, %rs215, 0;
	setp.eq.s16 	%p99, %rs216, 0;
	min.s64 	%rd257, %rd256, %rd255;
	selp.b16 	%rs217, %rs214, 1, %p99;
	selp.b16 	%rs218, %rs216, %rs217, %p98;
	and.b16  	%rs219, %rs218, 255;
	selp.b64 	%rd258, %rd255, %rd257, %p99;
	selp.b64 	%rd259, %rd256, %rd258, %p98;
	ld.shared.u8 	%rs220, [_ZZN3cub18CUB_300001_SM_10006detail6reduce28DeviceReduceSingleTileKernelINS2_10policy_hubIN4cuda3std3__45tupleIJblEEEyN6thrust24THRUST_300001_SM_1000_NS8cuda_cub9__find_if7functorIS9_EEE10Policy1000ENSB_12zip_iteratorINS8_IJNSD_26transform_input_iterator_tIbNSC_6detail35transform_pair_of_input_iterators_tIbNSB_10device_ptrIfEESN_12approx_equalEENS7_10__not_fn_tINS7_10__identityEEEEENSB_17counting_iteratorIlNSB_11use_defaultESV_SV_EEEEEEEPS9_ySF_S9_S9_SR_EEvT0_T1_T2_T3_T4_T6_E12temp_storage+88];
	ld.shared.u64 	%rd260, [_ZZN3cub18CUB_300001_SM_10006detail6reduce28DeviceReduceSingleTileKernelINS2_10policy_hubIN4cuda3std3__45tupleIJblEEEyN6thrust24THRUST_300001_SM_1000_NS8cuda_cub9__find_if7functorIS9_EEE10Policy1000ENSB_12zip_iteratorINS8_IJNSD_26transform_input_iterator_tIbNSC_6detail35transform_pair_of_input_iterators_tIbNSB_10device_ptrIfEESN_12approx_equalEENS7_10__not_fn_tINS7_10__identityEEEEENSB_17counting_iteratorIlNSB_11use_defaultESV_SV_EEEEEEEPS9_ySF_S9_S9_SR_EEvT0_T1_T2_T3_T4_T6_E12temp_storage+96];
	setp.eq.s16 	%p100, %rs219, 0;
	setp.eq.s16 	%p101, %rs220, 0;
	min.s64 	%rd261, %rd260, %rd259;
	selp.b16 	%rs221, %rs218, 1, %p101;
	selp.b16 	%rs222, %rs220, %rs221, %p100;
	and.b16  	%rs223, %rs222, 255;
	selp.b64 	%rd262, %rd259, %rd261, %p101;
	selp.b64 	%rd263, %rd260, %rd262, %p100;
	ld.shared.u8 	%rs224, [_ZZN3cub18CUB_300001_SM_10006detail6reduce28DeviceReduceSingleTileKernelINS2_10policy_hubIN4cuda3std3__45tupleIJblEEEyN6thrust24THRUST_300001_SM_1000_NS8cuda_cub9__find_if7functorIS9_EEE10Policy1000ENSB_12zip_iteratorINS8_IJNSD_26transform_input_iterator_tIbNSC_6detail35transform_pair_of_input_iterators_tIbNSB_10device_ptrIfEESN_12approx_equalEENS7_10__not_fn_tINS7_10__identityEEEEENSB_17counting_iteratorIlNSB_11use_defaultESV_SV_EEEEEEEPS9_ySF_S9_S9_SR_EEvT0_T1_T2_T3_T4_T6_E12temp_storage+104];
	ld.shared.u64 	%rd264, [_ZZN3cub18CUB_300001_SM_10006detail6reduce28DeviceReduceSingleTileKernelINS2_10policy_hubIN4cuda3std3__45tupleIJblEEEyN6thrust24THRUST_300001_SM_1000_NS8cuda_cub9__find_if7functorIS9_EEE10Policy1000ENSB_12zip_iteratorINS8_IJNSD_26transform_input_iterator_tIbNSC_6detail35transform_pair_of_input_iterators_tIbNSB_10device_ptrIfEESN_12approx_equalEENS7_10__not_fn_tINS7_10__identityEEEEENSB_17counting_iteratorIlNSB_11use_defaultESV_SV_EEEEEEEPS9_ySF_S9_S9_SR_EEvT0_T1_T2_T3_T4_T6_E12temp_storage+112];
	setp.eq.s16 	%p102, %rs223, 0;
	setp.eq.s16 	%p103, %rs224, 0;
	min.s64 	%rd265, %rd264, %rd263;
	selp.b16 	%rs225, %rs222, 1, %p103;
	selp.b16 	%rs226, %rs224, %rs225, %p102;
	and.b16  	%rs227, %rs226, 255;
	selp.b64 	%rd266, %rd263, %rd265, %p103;
	selp.b64 	%rd267, %rd264, %rd266, %p102;
	ld.shared.u8 	%rs228, [_ZZN3cub18CUB_300001_SM_10006detail6reduce28DeviceReduceSingleTileKernelINS2_10policy_hubIN4cuda3std3__45tupleIJblEEEyN6thrust24THRUST_300001_SM_1000_NS8cuda_cub9__find_if7functorIS9_EEE10Policy1000ENSB_12zip_iteratorINS8_IJNSD_26transform_input_iterator_tIbNSC_6detail35transform_pair_of_input_iterators_tIbNSB_10device_ptrIfEESN_12approx_equalEENS7_10__not_fn_tINS7_10__identityEEEEENSB_17counting_iteratorIlNSB_11use_defaultESV_SV_EEEEEEEPS9_ySF_S9_S9_SR_EEvT0_T1_T2_T3_T4_T6_E12temp_storage+120];
	ld.shared.u64 	%rd268, [_ZZN3cub18CUB_300001_SM_10006detail6reduce28DeviceReduceSingleTileKernelINS2_10policy_hubIN4cuda3std3__45tupleIJblEEEyN6thrust24THRUST_300001_SM_1000_NS8cuda_cub9__find_if7functorIS9_EEE10Policy1000ENSB_12zip_iteratorINS8_IJNSD_26transform_input_iterator_tIbNSC_6detail35transform_pair_of_input_iterators_tIbNSB_10device_ptrIfEESN_12approx_equalEENS7_10__not_fn_tINS7_10__identityEEEEENSB_17counting_iteratorIlNSB_11use_defaultESV_SV_EEEEEEEPS9_ySF_S9_S9_SR_EEvT0_T1_T2_T3_T4_T6_E12temp_storage+128];
	setp.eq.s16 	%p104, %rs227, 0;
	setp.eq.s16 	%p105, %rs228, 0;
	min.s64 	%rd269, %rd268, %rd267;
	selp.b16 	%rs229, %rs226, 1, %p105;
	selp.b16 	%rs391, %rs228, %rs229, %p104;
	selp.b64 	%rd270, %rd267, %rd269, %p105;
	selp.b64 	%rd415, %rd268, %rd270, %p104;
$L__BB9_124:
	mov.u32 	%r421, %tid.x;
	setp.ne.s32 	%p237, %r421, 0;
	@%p237 bra 	$L__BB9_126;
	setp.eq.s16 	%p238, %rs110, 0;
	and.b16  	%rs379, %rs391, 255;
	setp.eq.s16 	%p239, %rs379, 0;
	min.s64 	%rd403, %rd415, %rd125;
	selp.b16 	%rs380, %rs110, 1, %p239;
	selp.b16 	%rs381, %rs391, %rs380, %p238;
	selp.b64 	%rd404, %rd125, %rd403, %p239;
	selp.b64 	%rd405, %rd415, %rd404, %p238;
	st.global.u8 	[%rd1], %rs381;
	st.global.u64 	[%rd1+8], %rd405;
$L__BB9_126:
	ret;

}
	// .globl	_ZN3cub18CUB_300001_SM_10006detail6reduce18DeviceReduceKernelINS2_10policy_hubIN4cuda3std3__45tupleIJblEEEyN6thrust24THRUST_300001_SM_1000_NS8cuda_cub9__find_if7functorIS9_EEE10Policy1000ENSB_12zip_iteratorINS8_IJNSD_26transform_input_iterator_tIbNSC_6detail35transform_pair_of_input_iterators_tIbNSB_10device_ptrIfEESN_12approx_equalEENS7_10__not_fn_tINS7_10__identityEEEEENSB_17counting_iteratorIlNSB_11use_defaultESV_SV_EEEEEEEySF_S9_SR_EEvT0_PT3_T1_NS0_13GridEvenShareIS12_EET2_T4_
.visible .entry _ZN3cub18CUB_300001_SM_10006detail6reduce18DeviceReduceKernelINS2_10policy_hubIN4cuda3std3__45tupleIJblEEEyN6thrust24THRUST_300001_SM_1000_NS8cuda_cub9__find_if7functorIS9_EEE10Policy1000ENSB_12zip_iteratorINS8_IJNSD_26transform_input_iterator_tIbNSC_6detail35transform_pair_of_input_iterators_tIbNSB_10device_ptrIfEESN_12approx_equalEENS7_10__not_fn_tINS7_10__identityEEEEENSB_17counting_iteratorIlNSB_11use_defaultESV_SV_EEEEEEEySF_S9_SR_EEvT0_PT3_T1_NS0_13GridEvenShareIS12_EET2_T4_(
	.param .align 8 .b8 _ZN3cub18CUB_300001_SM_10006detail6reduce18DeviceReduceKernelINS2_10policy_hubIN4cuda3std3__45tupleIJblEEEyN6thrust24THRUST_300001_SM_1000_NS8cuda_cub9__find_if7functorIS9_EEE10Policy1000ENSB_12zip_iteratorINS8_IJNSD_26transform_input_iterator_tIbNSC_6detail35transform_pair_of_input_iterators_tIbNSB_10device_ptrIfEESN_12approx_equalEENS7_10__not_fn_tINS7_10__identityEEEEENSB_17counting_iteratorIlNSB_11use_defaultESV_SV_EEEEEEEySF_S9_SR_EEvT0_PT3_T1_NS0_13GridEvenShareIS12_EET2_T4__param_0[40],
	.param .u64 .ptr .align 1 _ZN3cub18CUB_300001_SM_10006detail6reduce18DeviceReduceKernelINS2_10policy_hubIN4cuda3std3__45tupleIJblEEEyN6thrust24THRUST_300001_SM_1000_NS8cuda_cub9__find_if7functorIS9_EEE10Policy1000ENSB_12zip_iteratorINS8_IJNSD_26transform_input_iterator_tIbNSC_6detail35transform_pair_of_input_iterators_tIbNSB_10device_ptrIfEESN_12approx_equalEENS7_10__not_fn_tINS7_10__identityEEEEENSB_17counting_iteratorIlNSB_11use_defaultESV_SV_EEEEEEEySF_S9_SR_EEvT0_PT3_T1_NS0_13GridEvenShareIS12_EET2_T4__param_1,
	.param .u64 _ZN3cub18CUB_300001_SM_10006detail6reduce18DeviceReduceKernelINS2_10policy_hubIN4cuda3std3__45tupleIJblEEEyN6thrust24THRUST_300001_SM_1000_NS8cuda_cub9__find_if7functorIS9_EEE10Policy1000ENSB_12zip_iteratorINS8_IJNSD_26transform_input_iterator_tIbNSC_6detail35transform_pair_of_input_iterators_tIbNSB_10device_ptrIfEESN_12approx_equalEENS7_10__not_fn_tINS7_10__identityEEEEENSB_17counting_iteratorIlNSB_11use_defaultESV_SV_EEEEEEEySF_S9_SR_EEvT0_PT3_T1_NS0_13GridEvenShareIS12_EET2_T4__param_2,
	.param .align 8 .b8 _ZN3cub18CUB_300001_SM_10006detail6reduce18DeviceReduceKernelINS2_10policy_hubIN4cuda3std3__45tupleIJblEEEyN6thrust24THRUST_300001_SM_1000_NS8cuda_cub9__find_if7functorIS9_EEE10Policy1000ENSB_12zip_iteratorINS8_IJNSD_26transform_input_iterator_tIbNSC_6detail35transform_pair_of_input_iterators_tIbNSB_10device_ptrIfEESN_12approx_equalEENS7_10__not_fn_tINS7_10__identityEEEEENSB_17counting_iteratorIlNSB_11use_defaultESV_SV_EEEEEEEySF_S9_SR_EEvT0_PT3_T1_NS0_13GridEvenShareIS12_EET2_T4__param_3[72],
	.param .align 1 .b8 _ZN3cub18CUB_300001_SM_10006detail6reduce18DeviceReduceKernelINS2_10policy_hubIN4cuda3std3__45tupleIJblEEEyN6thrust24THRUST_300001_SM_1000_NS8cuda_cub9__find_if7functorIS9_EEE10Policy1000ENSB_12zip_iteratorINS8_IJNSD_26transform_input_iterator_tIbNSC_6detail35transform_pair_of_input_iterators_tIbNSB_10device_ptrIfEESN_12approx_equalEENS7_10__not_fn_tINS7_10__identityEEEEENSB_17counting_iteratorIlNSB_11use_defaultESV_SV_EEEEEEEySF_S9_SR_EEvT0_PT3_T1_NS0_13GridEvenShareIS12_EET2_T4__param_4[1],
	.param .align 1 .b8 _ZN3cub18CUB_300001_SM_10006detail6reduce18DeviceReduceKernelINS2_10policy_hubIN4cuda3std3__45tupleIJblEEEyN6thrust24THRUST_300001_SM_1000_NS8cuda_cub9__find_if7functorIS9_EEE10Policy1000ENSB_12zip_iteratorINS8_IJNSD_26transform_input_iterator_tIbNSC_6detail35transform_pair_of_input_iterators_tIbNSB_10device_ptrIfEESN_12approx_equalEENS7_10__not_fn_tINS7_10__identityEEEEENSB_17counting_iteratorIlNSB_11use_defaultESV_SV_EEEEEEEySF_S9_SR_EEvT0_PT3_T1_NS0_13GridEvenShareIS12_EET2_T4__param_5[1]
)
.maxntid 256
{
	.reg .pred 	%p<237>;
	.reg .b16 	%rs<401>;
	.reg .b32 	%r<453>;
	.reg .b32 	%f<157>;
	.reg .b64 	%rd<471>;
	.reg .b64 	%fd<41>;
	// demoted variable
	.shared .align 8 .b8 _ZZN3cub18CUB_300001_SM_10006detail6reduce18DeviceReduceKernelINS2_10policy_hubIN4cuda3std3__45tupleIJblEEEyN6thrust24THRUST_300001_SM_1000_NS8cuda_cub9__find_if7functorIS9_EEE10Policy1000ENSB_12zip_iteratorINS8_IJNSD_26transform_input_iterator_tIbNSC_6detail35transform_pair_of_input_iterators_tIbNSB_10device_ptrIfEESN_12approx_equalEENS7_10__not_fn_tINS7_10__identityEEEEENSB_17counting_iteratorIlNSB_11use_defaultESV_SV_EEEEEEEySF_S9_SR_EEvT0_PT3_T1_NS0_13GridEvenShareIS12_EET2_T4_E12temp_storage[152];
	ld.param.u64 	%rd4, [_ZN3cub18CUB_300001_SM_10006detail6reduce18DeviceReduceKernelINS2_10policy_hubIN4cuda3std3__45tupleIJblEEEyN6thrust24THRUST_300001_SM_1000_NS8cuda_cub9__find_if7functorIS9_EEE10Policy1000ENSB_12zip_iteratorINS8_IJNSD_26transform_input_iterator_tIbNSC_6detail35transform_pair_of_input_iterators_tIbNSB_10device_ptrIfEESN_12approx_equalEENS7_10__not_fn_tINS7_10__identityEEEEENSB_17counting_iteratorIlNSB_11use_defaultESV_SV_EEEEEEEySF_S9_SR_EEvT0_PT3_T1_NS0_13GridEvenShareIS12_EET2_T4__param_0+32];
	ld.param.u64 	%rd1, [_ZN3cub18CUB_300001_SM_10006detail6reduce18DeviceReduceKernelINS2_10policy_hubIN4cuda3std3__45tupleIJblEEEyN6thrust24THRUST_300001_SM_1000_NS8cuda_cub9__find_if7functorIS9_EEE10Policy1000ENSB_12zip_iteratorINS8_IJNSD_26transform_input_iterator_tIbNSC_6detail35transform_pair_of_input_iterators_tIbNSB_10device_ptrIfEESN_12approx_equalEENS7_10__not_fn_tINS7_10__identityEEEEENSB_17counting_iteratorIlNSB_11use_defaultESV_SV_EEEEEEEySF_S9_SR_EEvT0_PT3_T1_NS0_13GridEvenShareIS12_EET2_T4__param_3+32];
	ld.param.u32 	%r1, [_ZN3cub18CUB_300001_SM_10006detail6reduce18DeviceReduceKernelINS2_10policy_hubIN4cuda3std3__45tupleIJblEEEyN6thrust24THRUST_300001_SM_1000_NS8cuda_cub9__find_if7functorIS9_EEE10Policy1000ENSB_12zip_iteratorINS8_IJNSD_26transform_input_iterator_tIbNSC_6detail35transform_pair_of_input_iterators_tIbNSB_10device_ptrIfEESN_12approx_equalEENS7_10__not_fn_tINS7_10__identityEEEEENSB_17counting_iteratorIlNSB_11use_defaultESV_SV_EEEEEEEySF_S9_SR_EEvT0_PT3_T1_NS0_13GridEvenShareIS12_EET2_T4__param_3+40];
	ld.param.u64 	%rd120, [_ZN3cub18CUB_300001_SM_10006detail6reduce18DeviceReduceKernelINS2_10policy_hubIN4cuda3std3__45tupleIJblEEEyN6thrust24THRUST_300001_SM_1000_NS8cuda_cub9__find_if7functorIS9_EEE10Policy1000ENSB_12zip_iteratorINS8_IJNSD_26transform_input_iterator_tIbNSC_6detail35transform_pair_of_input_iterators_tIbNSB_10device_ptrIfEESN_12approx_equalEENS7_10__not_fn_tINS7_10__identityEEEEENSB_17counting_iteratorIlNSB_11use_defaultESV_SV_EEEEEEEySF_S9_SR_EEvT0_PT3_T1_NS0_13GridEvenShareIS12_EET2_T4__param_0+8];
	ld.param.u64 	%rd121, [_ZN3cub18CUB_300001_SM_10006detail6reduce18DeviceReduceKernelINS2_10policy_hubIN4cuda3std3__45tupleIJblEEEyN6thrust24THRUST_300001_SM_1000_NS8cuda_cub9__find_if7functorIS9_EEE10Policy1000ENSB_12zip_iteratorINS8_IJNSD_26transform_input_iterator_tIbNSC_6detail35transform_pair_of_input_iterators_tIbNSB_10device_ptrIfEESN_12approx_equalEENS7_10__not_fn_tINS7_10__identityEEEEENSB_17counting_iteratorIlNSB_11use_defaultESV_SV_EEEEEEEySF_S9_SR_EEvT0_PT3_T1_NS0_13GridEvenShareIS12_EET2_T4__param_0];
	cvta.to.global.u64 	%rd2, %rd121;
	cvta.to.global.u64 	%rd3, %rd120;
	mov.u32 	%r2, %ctaid.x;
	shl.b32 	%r47, %r1, 10;
	cvt.s64.s32 	%rd5, %r47;
	shl.b32 	%r48, %r2, 10;
	cvt.u64.u32 	%rd6, %r48;
	sub.s64 	%rd7, %rd1, %rd6;
	setp.gt.u64 	%p1, %rd7, 1023;
	@%p1 bra 	$L__BB10_78;
	cvt.u32.u64 	%r190, %rd6;
	cvt.u32.u64 	%r3, %rd1;
	sub.s32 	%r4, %r3, %r190;
	mov.u32 	%r5, %tid.x;
	setp.ge.s32 	%p105, %r5, %r4;
	mov.b16 	%rs369, 0;
	mov.b64 	%rd438, 0;
	mov.u32 	%r443, %r5;
	@%p105 bra 	$L__BB10_3;
	add.s32 	%r192, %r190, %r5;
	cvt.u64.u32 	%rd272, %r192;
	mul.wide.u32 	%rd273, %r192, 4;
	add.s64 	%rd274, %rd2, %rd273;
	add.s64 	%rd275, %rd3, %rd273;
	add.s64 	%rd438, %rd4, %rd272;
	ld.global.f32 	%f93, [%rd274];
	ld.global.f32 	%f94, [%rd275];
	sub.f32 	%f95, %f93, %f94;
	abs.f32 	%f96, %f95;
	cvt.f64.f32 	%fd25, %f96;
	setp.geu.f64 	%p106, %fd25, 0d3EB0C6F7A0B5ED8D;
	selp.u16 	%rs369, 1, 0, %p106;
	add.s32 	%r443, %r5, 256;
$L__BB10_3:
	setp.ge.s32 	%p107, %r443, %r4;
	@%p107 bra 	$L__BB10_16;
	not.b32 	%r194, %r443;
	add.s32 	%r8, %r194, %r3;
	sub.s32 	%r195, %r8, %r190;
	shr.u32 	%r196, %r195, 8;
	add.s32 	%r9, %r196, 1;
	and.b32  	%r10, %r9, 7;
	setp.lt.u32 	%p108, %r195, 1792;
	@%p108 bra 	$L__BB10_8;
	add.s32 	%r442, %r443, 1024;
	and.b32  	%r197, %r9, 33554424;
	neg.s32 	%r441, %r197;
$L__BB10_6:
	.pragma "nounroll";
	add.s32 	%r198, %r442, -1024;
	cvt.s64.s32 	%rd277, %r198;
	add.s64 	%rd278, %rd277, %rd6;
	shl.b64 	%rd279, %rd278, 2;
	add.s64 	%rd280, %rd2, %rd279;
	add.s64 	%rd281, %rd3, %rd279;
	add.s64 	%rd282, %rd278, %rd4;
	ld.global.f32 	%f97, [%rd280];
	ld.global.f32 	%f98, [%rd281];
	sub.f32 	%f99, %f97, %f98;
	abs.f32 	%f100, %f99;
	cvt.f64.f32 	%fd26, %f100;
	setp.geu.f64 	%p109, %fd26, 0d3EB0C6F7A0B5ED8D;
	selp.u16 	%rs214, 1, 0, %p109;
	and.b16  	%rs215, %rs369, 255;
	setp.eq.s16 	%p110, %rs215, 0;
	min.s64 	%rd283, %rd282, %rd438;
	selp.b64 	%rd284, %rd283, %rd438, %p109;
	selp.b64 	%rd285, %rd282, %rd284, %p110;
	selp.b16 	%rs216, 1, %rs369, %p109;
	selp.b16 	%rs217, %rs214, %rs216, %p110;
	and.b16  	%rs218, %rs217, 255;
	add.s32 	%r199, %r442, -768;
	cvt.s64.s32 	%rd286, %r199;
	add.s64 	%rd287, %rd286, %rd6;
	add.s64 	%rd288, %rd287, %rd4;
	ld.global.f32 	%f101, [%rd280+1024];
	ld.global.f32 	%f102, [%rd281+1024];
	sub.f32 	%f103, %f101, %f102;
	abs.f32 	%f104, %f103;
	cvt.f64.f32 	%fd27, %f104;
	setp.geu.f64 	%p111, %fd27, 0d3EB0C6F7A0B5ED8D;
	selp.u16 	%rs219, 1, 0, %p111;
	setp.eq.s16 	%p112, %rs218, 0;
	min.s64 	%rd289, %rd288, %rd285;
	selp.b64 	%rd290, %rd289, %rd285, %p111;
	selp.b64 	%rd291, %rd288, %rd290, %p112;
	selp.b16 	%rs220, 1, %rs217, %p111;
	selp.b16 	%rs221, %rs219, %rs220, %p112;
	and.b16  	%rs222, %rs221, 255;
	add.s32 	%r200, %r442, -512;
	cvt.s64.s32 	%rd292, %r200;
	add.s64 	%rd293, %rd292, %rd6;
	add.s64 	%rd294, %rd293, %rd4;
	ld.global.f32 	%f105, [%rd280+2048];
	ld.global.f32 	%f106, [%rd281+2048];
	sub.f32 	%f107, %f105, %f106;
	abs.f32 	%f108, %f107;
	cvt.f64.f32 	%fd28, %f108;
	setp.geu.f64 	%p113, %fd28, 0d3EB0C6F7A0B5ED8D;
	selp.u16 	%rs223, 1, 0, %p113;
	setp.eq.s16 	%p114, %rs222, 0;
	min.s64 	%rd295, %rd294, %rd291;
	selp.b64 	%rd296, %rd295, %rd291, %p113;
	selp.b64 	%rd297, %rd294, %rd296, %p114;
	selp.b16 	%rs224, 1, %rs221, %p113;
	selp.b16 	%rs225, %rs223, %rs224, %p114;
	and.b16  	%rs226, %rs225, 255;
	add.s32 	%r201, %r442, -256;
	cvt.s64.s32 	%rd298, %r201;
	add.s64 	%rd299, %rd298, %rd6;
	add.s64 	%rd300, %rd299, %rd4;
	ld.global.f32 	%f109, [%rd280+3072];
	ld.global.f32 	%f110, [%rd281+3072];
	sub.f32 	%f111, %f109, %f110;
	abs.f32 	%f112, %f111;
	cvt.f64.f32 	%fd29, %f112;
	setp.geu.f64 	%p115, %fd29, 0d3EB0C6F7A0B5ED8D;
	selp.u16 	%rs227, 1, 0, %p115;
	setp.eq.s16 	%p116, %rs226, 0;
	min.s64 	%rd301, %rd300, %rd297;
	selp.b64 	%rd302, %rd301, %rd297, %p115;
	selp.b64 	%rd303, %rd300, %rd302, %p116;
	selp.b16 	%rs228, 1, %rs225, %p115;
	selp.b16 	%rs229, %rs227, %rs228, %p116;
	and.b16  	%rs230, %rs229, 255;
	add.s32 	%r202, %r442, 768;
	cvt.s64.s32 	%rd304, %r442;
	add.s64 	%rd305, %rd304, %rd6;
	add.s64 	%rd306, %rd305, %rd4;
	ld.global.f32 	%f113, [%rd280+4096];
	ld.global.f32 	%f114, [%rd281+4096];
	sub.f32 	%f115, %f113, %f114;
	abs.f32 	%f116, %f115;
	cvt.f64.f32 	%fd30, %f116;
	setp.geu.f64 	%p117, %fd30, 0d3EB0C6F7A0B5ED8D;
	selp.u16 	%rs231, 1, 0, %p117;
	setp.eq.s16 	%p118, %rs230, 0;
	min.s64 	%rd307, %rd306, %rd303;
	selp.b64 	%rd308, %rd307, %rd303, %p117;
	selp.b64 	%rd309, %rd306, %rd308, %p118;
	selp.b16 	%rs232, 1, %rs229, %p117;
	selp.b16 	%rs233, %rs231, %rs232, %p118;
	and.b16  	%rs234, %rs233, 255;
	add.s32 	%r203, %r442, 256;
	cvt.s64.s32 	%rd310, %r203;
	add.s64 	%rd311, %rd310, %rd6;
	add.s64 	%rd312, %rd311, %rd4;
	ld.global.f32 	%f117, [%rd280+5120];
	ld.global.f32 	%f118, [%rd281+5120];
	sub.f32 	%f119, %f117, %f118;
	abs.f32 	%f120, %f119;
	cvt.f64.f32 	%fd31, %f120;
	setp.geu.f64 	%p119, %fd31, 0d3EB0C6F7A0B5ED8D;
	selp.u16 	%rs235, 1, 0, %p119;
	setp.eq.s16 	%p120, %rs234, 0;
	min.s64 	%rd313, %rd312, %rd309;
	selp.b64 	%rd314, %rd313, %rd309, %p119;
	selp.b64 	%rd315, %rd312, %rd314, %p120;
	selp.b16 	%rs236, 1, %rs233, %p119;
	selp.b16 	%rs237, %rs235, %rs236, %p120;
	and.b16  	%rs238, %rs237, 255;
	add.s32 	%r204, %r442, 512;
	cvt.s64.s32 	%rd316, %r204;
	add.s64 	%rd317, %rd316, %rd6;
	add.s64 	%rd318, %rd317, %rd4;
	ld.global.f32 	%f121, [%rd280+6144];
	ld.global.f32 	%f122, [%rd281+6144];
	sub.f32 	%f123, %f121, %f122;
	abs.f32 	%f124, %f123;
	cvt.f64.f32 	%fd32, %f124;
	setp.geu.f64 	%p121, %fd32, 0d3EB0C6F7A0B5ED8D;
	selp.u16 	%rs239, 1, 0, %p121;
	setp.eq.s16 	%p122, %rs238, 0;
	min.s64 	%rd319, %rd318, %rd315;
	selp.b64 	%rd320, %rd319, %rd315, %p121;
	selp.b64 	%rd321, %rd318, %rd320, %p122;
	selp.b16 	%rs240, 1, %rs237, %p121;
	selp.b16 	%rs241, %rs239, %rs240, %p122;
	and.b16  	%rs242, %rs241, 255;
	cvt.s64.s32 	%rd322, %r202;
	add.s64 	%rd323, %rd322, %rd6;
	add.s64 	%rd324, %rd323, %rd4;
	ld.global.f32 	%f125, [%rd280+7168];
	ld.global.f32 	%f126, [%rd281+7168];
	sub.f32 	%f127, %f125, %f126;
	abs.f32 	%f128, %f127;
	cvt.f64.f32 	%fd33, %f128;
	setp.geu.f64 	%p123, %fd33, 0d3EB0C6F7A0B5ED8D;
	selp.u16 	%rs243, 1, 0, %p123;
	setp.eq.s16 	%p124, %rs242, 0;
	min.s64 	%rd325, %rd324, %rd321;
	selp.b64 	%rd326, %rd325, %rd321, %p123;
	selp.b64 	%rd438, %rd324, %rd326, %p124;
	selp.b16 	%rs244, 1, %rs241, %p123;
	selp.b16 	%rs369, %rs243, %rs244, %p124;
	add.s32 	%r442, %r442, 2048;
	add.s32 	%r441, %r441, 8;
	setp.ne.s32 	%p125, %r441, 0;
	@%p125 bra 	$L__BB10_6;
	add.s32 	%r443, %r442, -1024;
$L__BB10_8:
	setp.eq.s32 	%p126, %r10, 0;
	@%p126 bra 	$L__BB10_16;
	setp.lt.u32 	%p127, %r10, 4;
	@%p127 bra 	$L__BB10_11;
	cvt.s64.s32 	%rd328, %r443;
	add.s64 	%rd329, %rd328, %rd6;
	shl.b64 	%rd330, %rd329, 2;
	add.s64 	%rd331, %rd2, %rd330;
	add.s64 	%rd332, %rd3, %rd330;
	add.s64 	%rd333, %rd329, %rd4;
	ld.global.f32 	%f129, [%rd331];
	ld.global.f32 	%f130, [%rd332];
	sub.f32 	%f131, %f129, %f130;
	abs.f32 	%f132, %f131;
	cvt.f64.f32 	%fd34, %f132;
	setp.geu.f64 	%p128, %fd34, 0d3EB0C6F7A0B5ED8D;
	selp.u16 	%rs246, 1, 0, %p128;
	and.b16  	%rs247, %rs369, 255;
	setp.eq.s16 	%p129, %rs247, 0;
	min.s64 	%rd334, %rd333, %rd438;
	selp.b64 	%rd335, %rd334, %rd438, %p128;
	selp.b64 	%rd336, %rd333, %rd335, %p129;
	selp.b16 	%rs248, 1, %rs369, %p128;
	selp.b16 	%rs249, %rs246, %rs248, %p129;
	and.b16  	%rs250, %rs249, 255;
	add.s32 	%r205, %r443, 256;
	cvt.s64.s32 	%rd337, %r205;
	add.s64 	%rd338, %rd337, %rd6;
	add.s64 	%rd339, %rd338, %rd4;
	ld.global.f32 	%f133, [%rd331+1024];
	ld.global.f32 	%f134, [%rd332+1024];
	sub.f32 	%f135, %f133, %f134;
	abs.f32 	%f136, %f135;
	cvt.f64.f32 	%fd35, %f136;
	setp.geu.f64 	%p130, %fd35, 0d3EB0C6F7A0B5ED8D;
	selp.u16 	%rs251, 1, 0, %p130;
	setp.eq.s16 	%p131, %rs250, 0;
	min.s64 	%rd340, %rd339, %rd336;
	selp.b64 	%rd341, %rd340, %rd336, %p130;
	selp.b64 	%rd342, %rd339, %rd341, %p131;
	selp.b16 	%rs252, 1, %rs249, %p130;
	selp.b16 	%rs253, %rs251, %rs252, %p131;
	and.b16  	%rs254, %rs253, 255;
	add.s32 	%r206, %r443, 512;
	cvt.s64.s32 	%rd343, %r206;
	add.s64 	%rd344, %rd343, %rd6;
	add.s64 	%rd345, %rd344, %rd4;
	ld.global.f32 	%f137, [%rd331+2048];
	ld.global.f32 	%f138, [%rd332+2048];
	sub.f32 	%f139, %f137, %f138;
	abs.f32 	%f140, %f139;
	cvt.f64.f32 	%fd36, %f140;
	setp.geu.f64 	%p132, %fd36, 0d3EB0C6F7A0B5ED8D;
	selp.u16 	%rs255, 1, 0, %p132;
	setp.eq.s16 	%p133, %rs254, 0;
	min.s64 	%rd346, %rd345, %rd342;
	selp.b64 	%rd347, %rd346, %rd342, %p132;
	selp.b64 	%rd348, %rd345, %rd347, %p133;
	selp.b16 	%rs256, 1, %rs253, %p132;
	selp.b16 	%rs257, %rs255, %rs256, %p133;
	and.b16  	%rs258, %rs257, 255;
	add.s32 	%r207, %r443, 768;
	cvt.s64.s32 	%rd349, %r207;
	add.s64 	%rd350, %rd349, %rd6;
	add.s64 	%rd351, %rd350, %rd4;
	ld.global.f32 	%f141, [%rd331+3072];
	ld.global.f32 	%f142, [%rd332+3072];
	sub.f32 	%f143, %f141, %f142;
	abs.f32 	%f144, %f143;
	cvt.f64.f32 	%fd37, %f144;
	setp.geu.f64 	%p134, %fd37, 0d3EB0C6F7A0B5ED8D;
	selp.u16 	%rs259, 1, 0, %p134;
	setp.eq.s16 	%p135, %rs258, 0;
	min.s64 	%rd352, %rd351, %rd348;
	selp.b64 	%rd353, %rd352, %rd348, %p134;
	selp.b64 	%rd438, %rd351, %rd353, %p135;
	selp.b16 	%rs260, 1, %rs257, %p134;
	selp.b16 	%rs369, %rs259, %rs260, %p135;
	add.s32 	%r443, %r443, 1024;
$L__BB10_11:
	and.b32  	%r208, %r9, 3;
	setp.eq.s32 	%p136, %r208, 0;
	@%p136 bra 	$L__BB10_16;
	setp.eq.s32 	%p137, %r208, 1;
	@%p137 bra 	$L__BB10_14;
	cvt.s64.s32 	%rd355, %r443;
	add.s64 	%rd356, %rd355, %rd6;
	shl.b64 	%rd357, %rd356, 2;
	add.s64 	%rd358, %rd2, %rd357;
	add.s64 	%rd359, %rd3, %rd357;
	add.s64 	%rd360, %rd356, %rd4;
	ld.global.f32 	%f145, [%rd358];
	ld.global.f32 	%f146, [%rd359];
	sub.f32 	%f147, %f145, %f146;
	abs.f32 	%f148, %f147;
	cvt.f64.f32 	%fd38, %f148;
	setp.geu.f64 	%p138, %fd38, 0d3EB0C6F7A0B5ED8D;
	selp.u16 	%rs262, 1, 0, %p138;
	and.b16  	%rs263, %rs369, 255;
	setp.eq.s16 	%p139, %rs263, 0;
	min.s64 	%rd361, %rd360, %rd438;
	selp.b64 	%rd362, %rd361, %rd438, %p138;
	selp.b64 	%rd363, %rd360, %rd362, %p139;
	selp.b16 	%rs264, 1, %rs369, %p138;
	selp.b16 	%rs265, %rs262, %rs264, %p139;
	and.b16  	%rs266, %rs265, 255;
	add.s32 	%r209, %r443, 256;
	cvt.s64.s32 	%rd364, %r209;
	add.s64 	%rd365, %rd364, %rd6;
	add.s64 	%rd366, %rd365, %rd4;
	ld.global.f32 	%f149, [%rd358+1024];
	ld.global.f32 	%f150, [%rd359+1024];
	sub.f32 	%f151, %f149, %f150;
	abs.f32 	%f152, %f151;
	cvt.f64.f32 	%fd39, %f152;
	setp.geu.f64 	%p140, %fd39, 0d3EB0C6F7A0B5ED8D;
	selp.u16 	%rs267, 1, 0, %p140;
	setp.eq.s16 	%p141, %rs266, 0;
	min.s64 	%rd367, %rd366, %rd363;
	selp.b64 	%rd368, %rd367, %rd363, %p140;
	selp.b64 	%rd438, %rd366, %rd368, %p141;
	selp.b16 	%rs268, 1, %rs265, %p140;
	selp.b16 	%rs369, %rs267, %rs268, %p141;
	add.s32 	%r443, %r443, 512;
$L__BB10_14:
	and.b32  	%r210, %r8, 256;
	setp.ne.s32 	%p142, %r210, 0;
	@%p142 bra 	$L__BB10_16;
	cvt.s64.s32 	%rd369, %r443;
	add.s64 	%rd370, %rd369, %rd6;
	shl.b64 	%rd371, %rd370, 2;
	add.s64 	%rd372, %rd2, %rd371;
	add.s64 	%rd373, %rd3, %rd371;
	add.s64 	%rd374, %rd370, %rd4;
	ld.global.f32 	%f153, [%rd372];
	ld.global.f32 	%f154, [%rd373];
	sub.f32 	%f155, %f153, %f154;
	abs.f32 	%f156, %f155;
	cvt.f64.f32 	%fd40, %f156;
	setp.geu.f64 	%p143, %fd40, 0d3EB0C6F7A0B5ED8D;
	selp.u16 	%rs269, 1, 0, %p143;
	and.b16  	%rs270, %rs369, 255;
	setp.eq.s16 	%p144, %rs270, 0;
	min.s64 	%rd375, %rd374, %rd438;
	selp.b64 	%rd376, %rd375, %rd438, %p143;
	selp.b64 	%rd438, %rd374, %rd376, %p144;
	selp.b16 	%rs271, 1, %rs369, %p143;
	selp.b16 	%rs369, %rs269, %rs271, %p144;
$L__BB10_16:
	setp.lt.s32 	%p145, %r4, 256;
	@%p145 bra 	$L__BB10_41;
	// begin inline asm
	mov.u32 %r329, %laneid;
	// end inline asm
	cvt.u32.u16 	%r350, %rs369;
	and.b32  	%r331, %r350, 255;
	mov.b32 	%r347, 1;
	mov.b32 	%r348, 31;
	mov.b32 	%r349, -1;
	// begin inline asm
	shfl.sync.down.b32 %r330, %r331, %r347, %r348, %r349;
	// end inline asm
	// begin inline asm
	shfl.sync.down.b32 %r335, %r336, %r347, %r348, %r349;
	// end inline asm
	mov.b64 	{%r341, %r346}, %rd438;
	// begin inline asm
	shfl.sync.down.b32 %r340, %r341, %r347, %r348, %r349;
	// end inline asm
	// begin inline asm
	shfl.sync.down.b32 %r345, %r346, %r347, %r348, %r349;
	// end inline asm
	mov.b64 	%rd22, {%r340, %r345};
	cvt.u16.u32 	%rs15, %r330;
	setp.gt.s32 	%p195, %r329, 30;
	@%p195 bra 	$L__BB10_21;
	and.b16  	%rs313, %rs369, 255;
	setp.eq.s16 	%p196, %rs313, 0;
	and.b16  	%rs314, %rs15, 255;
	setp.eq.s16 	%p197, %rs314, 0;
	or.pred  	%p198, %p196, %p197;
	@%p198 bra 	$L__BB10_20;
	min.s64 	%rd438, %rd22, %rd438;
	mov.b16 	%rs369, 1;
	bra.uni 	$L__BB10_21;
$L__BB10_20:
	setp.eq.s16 	%p199, %rs313, 0;
	selp.b64 	%rd438, %rd22, %rd438, %p199;
	selp.b16 	%rs369, %rs15, %rs369, %p199;
$L__BB10_21:
	cvt.u32.u16 	%r371, %rs369;
	and.b32  	%r352, %r371, 255;
	mov.b32 	%r368, 2;
	mov.b32 	%r369, 31;
	mov.b32 	%r370, -1;
	// begin inline asm
	shfl.sync.down.b32 %r351, %r352, %r368, %r369, %r370;
	// end inline asm
	// begin inline asm
	shfl.sync.down.b32 %r356, %r357, %r368, %r369, %r370;
	// end inline asm
	mov.b64 	{%r362, %r367}, %rd438;
	// begin inline asm
	shfl.sync.down.b32 %r361, %r362, %r368, %r369, %r370;
	// end inline asm
	// begin inline asm
	shfl.sync.down.b32 %r366, %r367, %r368, %r369, %r370;
	// end inline asm
	mov.b64 	%rd26, {%r361, %r366};
	cvt.u16.u32 	%rs18, %r351;
	setp.gt.s32 	%p200, %r329, 29;
	@%p200 bra 	$L__BB10_25;
	and.b16  	%rs317, %rs369, 255;
	setp.eq.s16 	%p201, %rs317, 0;
	and.b16  	%rs318, %rs18, 255;
	setp.eq.s16 	%p202, %rs318, 0;
	or.pred  	%p203, %p201, %p202;
	@%p203 bra 	$L__BB10_24;
	min.s64 	%rd438, %rd26, %rd438;
	mov.b16 	%rs369, 1;
	bra.uni 	$L__BB10_25;
$L__BB10_24:
	setp.eq.s16 	%p204, %rs317, 0;
	selp.b64 	%rd438, %rd26, %rd438, %p204;
	selp.b16 	%rs369, %rs18, %rs369, %p204;
$L__BB10_25:
	cvt.u32.u16 	%r392, %rs369;
	and.b32  	%r373, %r392, 255;
	mov.b32 	%r389, 4;
	mov.b32 	%r390, 31;
	mov.b32 	%r391, -1;
	// begin inline asm
	shfl.sync.down.b32 %r372, %r373, %r389, %r390, %r391;
	// end inline asm
	// begin inline asm
	shfl.sync.down.b32 %r377, %r378, %r389, %r390, %r391;
	// end inline asm
	mov.b64 	{%r383, %r388}, %rd438;
	// begin inline asm
	shfl.sync.down.b32 %r382, %r383, %r389, %r390, %r391;
	// end inline asm
	// begin inline asm
	shfl.sync.down.b32 %r387, %r388, %r389, %r390, %r391;
	// end inline asm
	mov.b64 	%rd30, {%r382, %r387};
	cvt.u16.u32 	%rs21, %r372;
	setp.gt.s32 	%p205, %r329, 27;
	@%p205 bra 	$L__BB10_29;
	and.b16  	%rs321, %rs369, 255;
	setp.eq.s16 	%p206, %rs321, 0;
	and.b16  	%rs322, %rs21, 255;
	setp.eq.s16 	%p207, %rs322, 0;
	or.pred  	%p208, %p206, %p207;
	@%p208 bra 	$L__BB10_28;
	min.s64 	%rd438, %rd30, %rd438;
	mov.b16 	%rs369, 1;
	bra.uni 	$L__BB10_29;
$L__BB10_28:
	setp.eq.s16 	%p209, %rs321, 0;
	selp.b16 	%rs369, %rs21, %rs369, %p209;
	selp.b64 	%rd438, %rd30, %rd438, %p209;
$L__BB10_29:
	cvt.u32.u16 	%r413, %rs369;
	and.b32  	%r394, %r413, 255;
	mov.b32 	%r410, 8;
	mov.b32 	%r411, 31;
	mov.b32 	%r412, -1;
	// begin inline asm
	shfl.sync.down.b32 %r393, %r394, %r410, %r411, %r412;
	// end inline asm
	// begin inline asm
	shfl.sync.down.b32 %r398, %r399, %r410, %r411, %r412;
	// end inline asm
	mov.b64 	{%r404, %r409}, %rd438;
	// begin inline asm
	shfl.sync.down.b32 %r403, %r404, %r410, %r411, %r412;
	// end inline asm
	// begin inline asm
	shfl.sync.down.b32 %r408, %r409, %r410, %r411, %r412;
	// end inline asm
	mov.b64 	%rd34, {%r403, %r408};
	cvt.u16.u32 	%rs24, %r393;
	setp.gt.s32 	%p210, %r329, 23;
	@%p210 bra 	$L__BB10_33;
	and.b16  	%rs325, %rs369, 255;
	setp.eq.s16 	%p211, %rs325, 0;
	and.b16  	%rs326, %rs24, 255;
	setp.eq.s16 	%p212, %rs326, 0;
	or.pred  	%p213, %p211, %p212;
	@%p213 bra 	$L__BB10_32;
	min.s64 	%rd438, %rd34, %rd438;
	mov.b16 	%rs369, 1;
	bra.uni 	$L__BB10_33;
$L__BB10_32:
	setp.eq.s16 	%p214, %rs325, 0;
	selp.b16 	%rs369, %rs24, %rs369, %p214;
	selp.b64 	%rd438, %rd34, %rd438, %p214;
$L__BB10_33:
	cvt.u32.u16 	%r434, %rs369;
	and.b32  	%r415, %r434, 255;
	mov.b32 	%r431, 16;
	mov.b32 	%r432, 31;
	mov.b32 	%r433, -1;
	// begin inline asm
	shfl.sync.down.b32 %r414, %r415, %r431, %r432, %r433;
	// end inline asm
	// begin inline asm
	shfl.sync.down.b32 %r419, %r420, %r431, %r432, %r433;
	// end inline asm
	mov.b64 	{%r425, %r430}, %rd438;
	// begin inline asm
	shfl.sync.down.b32 %r424, %r425, %r431, %r432, %r433;
	// end inline asm
	// begin inline asm
	shfl.sync.down.b32 %r429, %r430, %r431, %r432, %r433;
	// end inline asm
	mov.b64 	%rd38, {%r424, %r429};
	cvt.u16.u32 	%rs27, %r414;
	setp.gt.s32 	%p215, %r329, 15;
	@%p215 bra 	$L__BB10_37;
	and.b16  	%rs329, %rs369, 255;
	setp.eq.s16 	%p216, %rs329, 0;
	and.b16  	%rs330, %rs27, 255;
	setp.eq.s16 	%p217, %rs330, 0;
	or.pred  	%p218, %p216, %p217;
	@%p218 bra 	$L__BB10_36;
	min.s64 	%rd438, %rd38, %rd438;
	mov.b16 	%rs369, 1;
	bra.uni 	$L__BB10_37;
$L__BB10_36:
	setp.eq.s16 	%p219, %rs329, 0;
	selp.b16 	%rs369, %rs27, %rs369, %p219;
	selp.b64 	%rd438, %rd38, %rd438, %p219;
$L__BB10_37:
	setp.ne.s32 	%p220, %r329, 0;
	@%p220 bra 	$L__BB10_39;
	shr.u32 	%r435, %r5, 1;
	and.b32  	%r436, %r435, 496;
	mov.u32 	%r437, _ZZN3cub18CUB_300001_SM_10006detail6reduce18DeviceReduceKernelINS2_10policy_hubIN4cuda3std3__45tupleIJblEEEyN6thrust24THRUST_300001_SM_1000_NS8cuda_cub9__find_if7functorIS9_EEE10Policy1000ENSB_12zip_iteratorINS8_IJNSD_26transform_input_iterator_tIbNSC_6detail35transform_pair_of_input_iterators_tIbNSB_10device_ptrIfEESN_12approx_equalEENS7_10__not_fn_tINS7_10__identityEEEEENSB_17counting_iteratorIlNSB_11use_defaultESV_SV_EEEEEEEySF_S9_SR_EEvT0_PT3_T1_NS0_13GridEvenShareIS12_EET2_T4_E12temp_storage;
	add.s32 	%r438, %r437, %r436;
	st.shared.u8 	[%r438+8], %rs369;
	st.shared.u64 	[%r438+16], %rd438;
$L__BB10_39:
	bar.sync 	0;
	setp.ne.s32 	%p221, %r5, 0;
	@%p221 bra 	$L__BB10_122;
	ld.shared.u8 	%rs333, [_ZZN3cub18CUB_300001_SM_10006detail6reduce18DeviceReduceKernelINS2_10policy_hubIN4cuda3std3__45tupleIJblEEEyN6thrust24THRUST_300001_SM_1000_NS8cuda_cub9__find_if7functorIS9_EEE10Policy1000ENSB_12zip_iteratorINS8_IJNSD_26transform_input_iterator_tIbNSC_6detail35transform_pair_of_input_iterators_tIbNSB_10device_ptrIfEESN_12approx_equalEENS7_10__not_fn_tINS7_10__identityEEEEENSB_17counting_iteratorIlNSB_11use_defaultESV_SV_EEEEEEEySF_S9_SR_EEvT0_PT3_T1_NS0_13GridEvenShareIS12_EET2_T4_E12temp_storage+24];
	ld.shared.u64 	%rd398, [_ZZN3cub18CUB_300001_SM_10006detail6reduce18DeviceReduceKernelINS2_10policy_hubIN4cuda3std3__45tupleIJblEEEyN6thrust24THRUST_300001_SM_1000_NS8cuda_cub9__find_if7functorIS9_EEE10Policy1000ENSB_12zip_iteratorINS8_IJNSD_26transform_input_iterator_tIbNSC_6detail35transform_pair_of_input_iterators_tIbNSB_10device_ptrIfEESN_12approx_equalEENS7_10__not_fn_tINS7_10__identityEEEEENSB_17counting_iteratorIlNSB_11use_defaultESV_SV_EEEEEEEySF_S9_SR_EEvT0_PT3_T1_NS0_13GridEvenShareIS12_EET2_T4_E12temp_storage+32];
	and.b16  	%rs334, %rs369, 255;
	setp.eq.s16 	%p222, %rs334, 0;
	setp.eq.s16 	%p223, %rs333, 0;
	min.s64 	%rd399, %rd398, %rd438;
	selp.b16 	%rs335, %rs369, 1, %p223;
	selp.b16 	%rs336, %rs333, %rs335, %p222;
	and.b16  	%rs337, %rs336, 255;
	selp.b64 	%rd400, %rd438, %rd399, %p223;
	selp.b64 	%rd401, %rd398, %rd400, %p222;
	ld.shared.u8 	%rs338, [_ZZN3cub18CUB_300001_SM_10006detail6reduce18DeviceReduceKernelINS2_10policy_hubIN4cuda3std3__45tupleIJblEEEyN6thrust24THRUST_300001_SM_1000_NS8cuda_cub9__find_if7functorIS9_EEE10Policy1000ENSB_12zip_iteratorINS8_IJNSD_26transform_input_iterator_tIbNSC_6detail35transform_pair_of_input_iterators_tIbNSB_10device_ptrIfEESN_12approx_equalEENS7_10__not_fn_tINS7_10__identityEEEEENSB_17counting_iteratorIlNSB_11use_defaultESV_SV_EEEEEEEySF_S9_SR_EEvT0_PT3_T1_NS0_13GridEvenShareIS12_EET2_T4_E12temp_storage+40];
	ld.shared.u64 	%rd402, [_ZZN3cub18CUB_300001_SM_10006detail6reduce18DeviceReduceKernelINS2_10policy_hubIN4cuda3std3__45tupleIJblEEEyN6thrust24THRUST_300001_SM_1000_NS8cuda_cub9__find_if7functorIS9_EEE10Policy1000ENSB_12zip_iteratorINS8_IJNSD_26transform_input_iterator_tIbNSC_6detail35transform_pair_of_input_iterators_tIbNSB_10device_ptrIfEESN_12approx_equalEENS7_10__not_fn_tINS7_10__identityEEEEENSB_17counting_iteratorIlNSB_11use_defaultESV_SV_EEEEEEEySF_S9_SR_EEvT0_PT3_T1_NS0_13GridEvenShareIS12_EET2_T4_E12temp_storage+48];
	setp.eq.s16 	%p224, %rs337, 0;
	setp.eq.s16 	%p225, %rs338, 0;
	min.s64 	%rd403, %rd402, %rd401;
	selp.b16 	%rs339, %rs336, 1, %p225;
	selp.b16 	%rs340, %rs338, %rs339, %p224;
	and.b16  	%rs341, %rs340, 255;
	selp.b64 	%rd404, %rd401, %rd403, %p225;
	selp.b64 	%rd405, %rd402, %rd404, %p224;
	ld.shared.u8 	%rs342, [_ZZN3cub18CUB_300001_SM_10006detail6reduce18DeviceReduceKernelINS2_10policy_hubIN4cuda3std3__45tupleIJblEEEyN6thrust24THRUST_300001_SM_1000_NS8cuda_cub9__find_if7functorIS9_EEE10Policy1000ENSB_12zip_iteratorINS8_IJNSD_26transform_input_iterator_tIbNSC_6detail35transform_pair_of_input_iterators_tIbNSB_10device_ptrIfEESN_12approx_equalEENS7_10__not_fn_tINS7_10__identityEEEEENSB_17counting_iteratorIlNSB_11use_defaultESV_SV_EEEEEEEySF_S9_SR_EEvT0_PT3_T1_NS0_13GridEvenShareIS12_EET2_T4_E12temp_storage+56];
	ld.shared.u64 	%rd406, [_ZZN3cub18CUB_300001_SM_10006detail6reduce18DeviceReduceKernelINS2_10policy_hubIN4cuda3std3__45tupleIJblEEEyN6thrust24THRUST_300001_SM_1000_NS8cuda_cub9__find_if7functorIS9_EEE10Policy1000ENSB_12zip_iteratorINS8_IJNSD_26transform_input_iterator_tIbNSC_6detail35transform_pair_of_input_iterators_tIbNSB_10device_ptrIfEESN_12approx_equalEENS7_10__not_fn_tINS7_10__identityEEEEENSB_17counting_iteratorIlNSB_11use_defaultESV_SV_EEEEEEEySF_S9_SR_EEvT0_PT3_T1_NS0_13GridEvenShareIS12_EET2_T4_E12temp_storage+64];
	setp.eq.s16 	%p226, %rs341, 0;
	setp.eq.s16 	%p227, %rs342, 0;
	min.s64 	%rd407, %rd406, %rd405;
	selp.b16 	%rs343, %rs340, 1, %p227;
	selp.b16 	%rs344, %rs342, %rs343, %p226;
	and.b16  	%rs345, %rs344, 255;
	selp.b64 	%rd408, %rd405, %rd407, %p227;
	selp.b64 	%rd409, %rd406, %rd408, %p226;
	ld.shared.u8 	%rs346, [_ZZN3cub18CUB_300001_SM_10006detail6reduce18DeviceReduceKernelINS2_10policy_hubIN4cuda3std3__45tupleIJblEEEyN6thrust24THRUST_300001_SM_1000_NS8cuda_cub9__find_if7functorIS9_EEE10Policy1000ENSB_12zip_iteratorINS8_IJNSD_26transform_input_iterator_tIbNSC_6detail35transform_pair_of_input_iterators_tIbNSB_10device_ptrIfEESN_12approx_equalEENS7_10__not_fn_tINS7_10__identityEEEEENSB_17counting_iteratorIlNSB_11use_defaultESV_SV_EEEEEEEySF_S9_SR_EEvT0_PT3_T1_NS0_13GridEvenShareIS12_EET2_T4_E12temp_storage+72];
	ld.shared.u64 	%rd410, [_ZZN3cub18CUB_300001_SM_10006detail6reduce18DeviceReduceKernelINS2_10policy_hubIN4cuda3std3__45tupleIJblEEEyN6thrust24THRUST_300001_SM_1000_NS8cuda_cub9__find_if7functorIS9_EEE10Policy1000ENSB_12zip_iteratorINS8_IJNSD_26transform_input_iterator_tIbNSC_6detail35transform_pair_of_input_iterators_tIbNSB_10device_ptrIfEESN_12approx_equalEENS7_10__not_fn_tINS7_10__identityEEEEENSB_17counting_iteratorIlNSB_11use_defaultESV_SV_EEEEEEEySF_S9_SR_EEvT0_PT3_T1_NS0_13GridEvenShareIS12_EET2_T4_E12temp_storage+80];
	setp.eq.s16 	%p228, %rs345, 0;
	setp.eq.s16 	%p229, %rs346, 0;
	min.s64 	%rd411, %rd410, %rd409;
	selp.b16 	%rs347, %rs344, 1, %p229;
	selp.b16 	%rs348, %rs346, %rs347, %p228;
	and.b16  	%rs349, %rs348, 255;
	selp.b64 	%rd412, %rd409, %rd411, %p229;
	selp.b64 	%rd413, %rd410, %rd412, %p228;
	ld.shared.u8 	%rs350, [_ZZN3cub18CUB_300001_SM_10006detail6reduce18DeviceReduceKernelINS2_10policy_hubIN4cuda3std3__45tupleIJblEEEyN6thrust24THRUST_300001_SM_1000_NS8cuda_cub9__find_if7functorIS9_EEE10Policy1000ENSB_12zip_iteratorINS8_IJNSD_26transform_input_iterator_tIbNSC_6detail35transform_pair_of_input_iterators_tIbNSB_10device_ptrIfEESN_12approx_equalEENS7_10__not_fn_tINS7_10__identityEEEEENSB_17counting_iteratorIlNSB_11use_defaultESV_SV_EEEEEEEySF_S9_SR_EEvT0_PT3_T1_NS0_13GridEvenShareIS12_EET2_T4_E12temp_storage+88];
	ld.shared.u64 	%rd414, [_ZZN3cub18CUB_300001_SM_10006detail6reduce18DeviceReduceKernelINS2_10policy_hubIN4cuda3std3__45tupleIJblEEEyN6thrust24THRUST_300001_SM_1000_NS8cuda_cub9__find_if7functorIS9_EEE10Policy1000ENSB_12zip_iteratorINS8_IJNSD_26transform_input_iterator_tIbNSC_6detail35transform_pair_of_input_iterators_tIbNSB_10device_ptrIfEESN_12approx_equalEENS7_10__not_fn_tINS7_10__identityEEEEENSB_17counting_iteratorIlNSB_11use_defaultESV_SV_EEEEEEEySF_S9_SR_EEvT0_PT3_T1_NS0_13GridEvenShareIS12_EET2_T4_E12temp_storage+96];
	setp.eq.s16 	%p230, %rs349, 0;
	setp.eq.s16 	%p231, %rs350, 0;
	min.s64 	%rd415, %rd414, %rd413;
	selp.b16 	%rs351, %rs348, 1, %p231;
	selp.b16 	%rs352, %rs350, %rs351, %p230;
	and.b16  	%rs353, %rs352, 255;
	selp.b64 	%rd416, %rd413, %rd415, %p231;
	selp.b64 	%rd417, %rd414, %rd416, %p230;
	ld.shared.u8 	%rs354, [_ZZN3cub18CUB_300001_SM_10006detail6reduce18DeviceReduceKernelINS2_10policy_hubIN4cuda3std3__45tupleIJblEEEyN6thrust24THRUST_300001_SM_1000_NS8cuda_cub9__find_if7functorIS9_EEE10Policy1000ENSB_12zip_iteratorINS8_IJNSD_26transform_input_iterator_tIbNSC_6detail35transform_pair_of_input_iterators_tIbNSB_10device_ptrIfEESN_12approx_equalEENS7_10__not_fn_tINS7_10__identityEEEEENSB_17counting_iteratorIlNSB_11use_defaultESV_SV_EEEEEEEySF_S9_SR_EEvT0_PT3_T1_NS0_13GridEvenShareIS12_EET2_T4_E12temp_storage+104];
	ld.shared.u64 	%rd418, [_ZZN3cub18CUB_300001_SM_10006detail6reduce18DeviceReduceKernelINS2_10policy_hubIN4cuda3std3__45tupleIJblEEEyN6thrust24THRUST_300001_SM_1000_NS8cuda_cub9__find_if7functorIS9_EEE10Policy1000ENSB_12zip_iteratorINS8_IJNSD_26transform_input_iterator_tIbNSC_6detail35transform_pair_of_input_iterators_tIbNSB_10device_ptrIfEESN_12approx_equalEENS7_10__not_fn_tINS7_10__identityEEEEENSB_17counting_iteratorIlNSB_11use_defaultESV_SV_EEEEEEEySF_S9_SR_EEvT0_PT3_T1_NS0_13GridEvenShareIS12_EET2_T4_E12temp_storage+112];
	setp.eq.s16 	%p232, %rs353, 0;
	setp.eq.s16 	%p233, %rs354, 0;
	min.s64 	%rd419, %rd418, %rd417;
	selp.b16 	%rs355, %rs352, 1, %p233;
	selp.b16 	%rs356, %rs354, %rs355, %p232;
	and.b16  	%rs357, %rs356, 255;
	selp.b64 	%rd420, %rd417, %rd419, %p233;
	selp.b64 	%rd421, %rd418, %rd420, %p232;
	ld.shared.u8 	%rs358, [_ZZN3cub18CUB_300001_SM_10006detail6reduce18DeviceReduceKernelINS2_10policy_hubIN4cuda3std3__45tupleIJblEEEyN6thrust24THRUST_300001_SM_1000_NS8cuda_cub9__find_if7functorIS9_EEE10Policy1000ENSB_12zip_iteratorINS8_IJNSD_26transform_input_iterator_tIbNSC_6detail35transform_pair_of_input_iterators_tIbNSB_10device_ptrIfEESN_12approx_equalEENS7_10__not_fn_tINS7_10__identityEEEEENSB_17counting_iteratorIlNSB_11use_defaultESV_SV_EEEEEEEySF_S9_SR_EEvT0_PT3_T1_NS0_13GridEvenShareIS12_EET2_T4_E12temp_storage+120];
	ld.shared.u64 	%rd422, [_ZZN3cub18CUB_300001_SM_10006detail6reduce18DeviceReduceKernelINS2_10policy_hubIN4cuda3std3__45tupleIJblEEEyN6thrust24THRUST_300001_SM_1000_NS8cuda_cub9__find_if7functorIS9_EEE10Policy1000ENSB_12zip_iteratorINS8_IJNSD_26transform_input_iterator_tIbNSC_6detail35transform_pair_of_input_iterators_tIbNSB_10device_ptrIfEESN_12approx_equalEENS7_10__not_fn_tINS7_10__identityEEEEENSB_17counting_iteratorIlNSB_11use_defaultESV_SV_EEEEEEEySF_S9_SR_EEvT0_PT3_T1_NS0_13GridEvenShareIS12_EET2_T4_E12temp_storage+128];
	setp.eq.s16 	%p234, %rs357, 0;
	setp.eq.s16 	%p235, %rs358, 0;
	min.s64 	%rd423, %rd422, %rd421;
	selp.b16 	%rs359, %rs356, 1, %p235;
	selp.b16 	%rs369, %rs358, %rs359, %p234;
	selp.b64 	%rd424, %rd421, %rd423, %p235;
	selp.b64 	%rd438, %rd422, %rd424, %p234;
	bra.uni 	$L__BB10_122;
$L__BB10_41:
	// begin inline asm
	mov.u32 %r211, %laneid;
	// end inline asm
	and.b32  	%r232, %r5, 992;
	add.s32 	%r233, %r232, 32;
	setp.gt.s32 	%p146, %r233, %r4;
	not.b32 	%r234, %r232;
	add.s32 	%r235, %r4, %r234;
	selp.b32 	%r230, %r235, 31, %p146;
	cvt.u32.u16 	%r236, %rs369;
	and.b32  	%r213, %r236, 255;
	mov.b32 	%r229, 1;
	mov.b32 	%r231, -1;
	// begin inline asm
	shfl.sync.down.b32 %r212, %r213, %r229, %r230, %r231;
	// end inline asm
	// begin inline asm
	shfl.sync.down.b32 %r217, %r218, %r229, %r230, %r231;
	// end inline asm
	mov.b64 	{%r223, %r228}, %rd438;
	// begin inline asm
	shfl.sync.down.b32 %r222, %r223, %r229, %r230, %r231;
	// end inline asm
	// begin inline asm
	shfl.sync.down.b32 %r227, %r228, %r229, %r230, %r231;
	// end inline asm
	mov.b64 	%rd43, {%r222, %r227};
	cvt.u16.u32 	%rs31, %r212;
	setp.ge.s32 	%p147, %r211, %r230;
	@%p147 bra 	$L__BB10_45;
	and.b16  	%rs272, %rs369, 255;
	setp.eq.s16 	%p148, %rs272, 0;
	and.b16  	%rs273, %rs31, 255;
	setp.eq.s16 	%p149, %rs273, 0;
	or.pred  	%p150, %p148, %p149;
	@%p150 bra 	$L__BB10_44;
	min.s64 	%rd438, %rd43, %rd438;
	mov.b16 	%rs369, 1;
	bra.uni 	$L__BB10_45;
$L__BB10_44:
	setp.eq.s16 	%p151, %rs272, 0;
	selp.b16 	%rs369, %rs31, %rs369, %p151;
	selp.b64 	%rd438, %rd43, %rd438, %p151;
$L__BB10_45:
	cvt.u32.u16 	%r257, %rs369;
	and.b32  	%r238, %r257, 255;
	mov.b32 	%r254, 2;
	mov.b32 	%r256, -1;
	// begin inline asm
	shfl.sync.down.b32 %r237, %r238, %r254, %r230, %r256;
	// end inline asm
	// begin inline asm
	shfl.sync.down.b32 %r242, %r243, %r254, %r230, %r256;
	// end inline asm
	mov.b64 	{%r248, %r253}, %rd438;
	// begin inline asm
	shfl.sync.down.b32 %r247, %r248, %r254, %r230, %r256;
	// end inline asm
	// begin inline asm
	shfl.sync.down.b32 %r252, %r253, %r254, %r230, %r256;
	// end inline asm
	mov.b64 	%rd47, {%r247, %r252};
	cvt.u16.u32 	%rs34, %r237;
	add.s32 	%r258, %r211, 2;
	setp.gt.s32 	%p152, %r258, %r230;
	@%p152 bra 	$L__BB10_49;
	and.b16  	%rs276, %rs369, 255;
	setp.eq.s16 	%p153, %rs276, 0;
	and.b16  	%rs277, %rs34, 255;
	setp.eq.s16 	%p154, %rs277, 0;
	or.pred  	%p155, %p153, %p154;
	@%p155 bra 	$L__BB10_48;
	min.s64 	%rd438, %rd47, %rd438;
	mov.b16 	%rs369, 1;
	bra.uni 	$L__BB10_49;
$L__BB10_48:
	setp.eq.s16 	%p156, %rs276, 0;
	selp.b16 	%rs369, %rs34, %rs369, %p156;
	selp.b64 	%rd438, %rd47, %rd438, %p156;
$L__BB10_49:
	cvt.u32.u16 	%r279, %rs369;
	and.b32  	%r260, %r279, 255;
	mov.b32 	%r276, 4;
	mov.b32 	%r278, -1;
	// begin inline asm
	shfl.sync.down.b32 %r259, %r260, %r276, %r230, %r278;
	// end inline asm
	// begin inline asm
	shfl.sync.down.b32 %r264, %r265, %r276, %r230, %r278;
	// end inline asm
	mov.b64 	{%r270, %r275}, %rd438;
	// begin inline asm
	shfl.sync.down.b32 %r269, %r270, %r276, %r230, %r278;
	// end inline asm
	// begin inline asm
	shfl.sync.down.b32 %r274, %r275, %r276, %r230, %r278;
	// end inline asm
	mov.b64 	%rd51, {%r269, %r274};
	cvt.u16.u32 	%rs37, %r259;
	add.s32 	%r280, %r211, 4;
	setp.gt.s32 	%p157, %r280, %r230;
	@%p157 bra 	$L__BB10_53;
	and.b16  	%rs280, %rs369, 255;
	setp.eq.s16 	%p158, %rs280, 0;
	and.b16  	%rs281, %rs37, 255;
	setp.eq.s16 	%p159, %rs281, 0;
	or.pred  	%p160, %p158, %p159;
	@%p160 bra 	$L__BB10_52;
	min.s64 	%rd438, %rd51, %rd438;
	mov.b16 	%rs369, 1;
	bra.uni 	$L__BB10_53;
$L__BB10_52:
	setp.eq.s16 	%p161, %rs280, 0;
	selp.b16 	%rs369, %rs37, %rs369, %p161;
	selp.b64 	%rd438, %rd51, %rd438, %p161;
$L__BB10_53:
	cvt.u32.u16 	%r301, %rs369;
	and.b32  	%r282, %r301, 255;
	mov.b32 	%r298, 8;
	mov.b32 	%r300, -1;
	// begin inline asm
	shfl.sync.down.b32 %r281, %r282, %r298, %r230, %r300;
	// end inline asm
	// begin inline asm
	shfl.sync.down.b32 %r286, %r287, %r298, %r230, %r300;
	// end inline asm
	mov.b64 	{%r292, %r297}, %rd438;
	// begin inline asm
	shfl.sync.down.b32 %r291, %r292, %r298, %r230, %r300;
	// end inline asm
	// begin inline asm
	shfl.sync.down.b32 %r296, %r297, %r298, %r230, %r300;
	// end inline asm
	mov.b64 	%rd55, {%r291, %r296};
	cvt.u16.u32 	%rs40, %r281;
	add.s32 	%r302, %r211, 8;
	setp.gt.s32 	%p162, %r302, %r230;
	@%p162 bra 	$L__BB10_57;
	and.b16  	%rs284, %rs369, 255;
	setp.eq.s16 	%p163, %rs284, 0;
	and.b16  	%rs285, %rs40, 255;
	setp.eq.s16 	%p164, %rs285, 0;
	or.pred  	%p165, %p163, %p164;
	@%p165 bra 	$L__BB10_56;
	min.s64 	%rd438, %rd55, %rd438;
	mov.b16 	%rs369, 1;
	bra.uni 	$L__BB10_57;
$L__BB10_56:
	setp.eq.s16 	%p166, %rs284, 0;
	selp.b16 	%rs369, %rs40, %rs369, %p166;
	selp.b64 	%rd438, %rd55, %rd438, %p166;
$L__BB10_57:
	cvt.u32.u16 	%r323, %rs369;
	and.b32  	%r304, %r323, 255;
	mov.b32 	%r320, 16;
	mov.b32 	%r322, -1;
	// begin inline asm
	shfl.sync.down.b32 %r303, %r304, %r320, %r230, %r322;
	// end inline asm
	// begin inline asm
	shfl.sync.down.b32 %r308, %r309, %r320, %r230, %r322;
	// end inline asm
	mov.b64 	{%r314, %r319}, %rd438;
	// begin inline asm
	shfl.sync.down.b32 %r313, %r314, %r320, %r230, %r322;
	// end inline asm
	// begin inline asm
	shfl.sync.down.b32 %r318, %r319, %r320, %r230, %r322;
	// end inline asm
	mov.b64 	%rd59, {%r313, %r318};
	cvt.u16.u32 	%rs43, %r303;
	add.s32 	%r324, %r211, 16;
	setp.gt.s32 	%p167, %r324, %r230;
	@%p167 bra 	$L__BB10_61;
	and.b16  	%rs288, %rs369, 255;
	setp.eq.s16 	%p168, %rs288, 0;
	and.b16  	%rs289, %rs43, 255;
	setp.eq.s16 	%p169, %rs289, 0;
	or.pred  	%p170, %p168, %p169;
	@%p170 bra 	$L__BB10_60;
	min.s64 	%rd438, %rd59, %rd438;
	mov.b16 	%rs369, 1;
	bra.uni 	$L__BB10_61;
$L__BB10_60:
	setp.eq.s16 	%p171, %rs288, 0;
	selp.b16 	%rs369, %rs43, %rs369, %p171;
	selp.b64 	%rd438, %rd59, %rd438, %p171;
$L__BB10_61:
	setp.ne.s32 	%p172, %r211, 0;
	@%p172 bra 	$L__BB10_63;
	shr.u32 	%r325, %r5, 1;
	and.b32  	%r326, %r325, 496;
	mov.u32 	%r327, _ZZN3cub18CUB_300001_SM_10006detail6reduce18DeviceReduceKernelINS2_10policy_hubIN4cuda3std3__45tupleIJblEEEyN6thrust24THRUST_300001_SM_1000_NS8cuda_cub9__find_if7functorIS9_EEE10Policy1000ENSB_12zip_iteratorINS8_IJNSD_26transform_input_iterator_tIbNSC_6detail35transform_pair_of_input_iterators_tIbNSB_10device_ptrIfEESN_12approx_equalEENS7_10__not_fn_tINS7_10__identityEEEEENSB_17counting_iteratorIlNSB_11use_defaultESV_SV_EEEEEEEySF_S9_SR_EEvT0_PT3_T1_NS0_13GridEvenShareIS12_EET2_T4_E12temp_storage;
	add.s32 	%r328, %r327, %r326;
	st.shared.u8 	[%r328+8], %rs369;
	st.shared.u64 	[%r328+16], %rd438;
$L__BB10_63:
	bar.sync 	0;
	setp.ne.s32 	%p173, %r5, 0;
	@%p173 bra 	$L__BB10_122;
	setp.lt.s32 	%p174, %r4, 33;
	@%p174 bra 	$L__BB10_66;
	ld.shared.u8 	%rs292, [_ZZN3cub18CUB_300001_SM_10006detail6reduce18DeviceReduceKernelINS2_10policy_hubIN4cuda3std3__45tupleIJblEEEyN6thrust24THRUST_300001_SM_1000_NS8cuda_cub9__find_if7functorIS9_EEE10Policy1000ENSB_12zip_iteratorINS8_IJNSD_26transform_input_iterator_tIbNSC_6detail35transform_pair_of_input_iterators_tIbNSB_10device_ptrIfEESN_12approx_equalEENS7_10__not_fn_tINS7_10__identityEEEEENSB_17counting_iteratorIlNSB_11use_defaultESV_SV_EEEEEEEySF_S9_SR_EEvT0_PT3_T1_NS0_13GridEvenShareIS12_EET2_T4_E12temp_storage+24];
	ld.shared.u64 	%rd377, [_ZZN3cub18CUB_300001_SM_10006detail6reduce18DeviceReduceKernelINS2_10policy_hubIN4cuda3std3__45tupleIJblEEEyN6thrust24THRUST_300001_SM_1000_NS8cuda_cub9__find_if7functorIS9_EEE10Policy1000ENSB_12zip_iteratorINS8_IJNSD_26transform_input_iterator_tIbNSC_6detail35transform_pair_of_input_iterators_tIbNSB_10device_ptrIfEESN_12approx_equalEENS7_10__not_fn_tINS7_10__identityEEEEENSB_17counting_iteratorIlNSB_11use_defaultESV_SV_EEEEEEEySF_S9_SR_EEvT0_PT3_T1_NS0_13GridEvenShareIS12_EET2_T4_E12temp_storage+32];
	and.b16  	%rs293, %rs369, 255;
	setp.eq.s16 	%p175, %rs293, 0;
	setp.eq.s16 	%p176, %rs292, 0;
	min.s64 	%rd378, %rd377, %rd438;
	selp.b16 	%rs294, %rs369, 1, %p176;
	selp.b16 	%rs369, %rs292, %rs294, %p175;
	selp.b64 	%rd379, %rd438, %rd378, %p176;
	selp.b64 	%rd438, %rd377, %rd379, %p175;
$L__BB10_66:
	setp.lt.s32 	%p177, %r4, 65;
	@%p177 bra 	$L__BB10_68;
	ld.shared.u8 	%rs295, [_ZZN3cub18CUB_300001_SM_10006detail6reduce18DeviceReduceKernelINS2_10policy_hubIN4cuda3std3__45tupleIJblEEEyN6thrust24THRUST_300001_SM_1000_NS8cuda_cub9__find_if7functorIS9_EEE10Policy1000ENSB_12zip_iteratorINS8_IJNSD_26transform_input_iterator_tIbNSC_6detail35transform_pair_of_input_iterators_tIbNSB_10device_ptrIfEESN_12approx_equalEENS7_10__not_fn_tINS7_10__identityEEEEENSB_17counting_iteratorIlNSB_11use_defaultESV_SV_EEEEEEEySF_S9_SR_EEvT0_PT3_T1_NS0_13GridEvenShareIS12_EET2_T4_E12temp_storage+40];
	ld.shared.u64 	%rd380, [_ZZN3cub18CUB_300001_SM_10006detail6reduce18DeviceReduceKernelINS2_10policy_hubIN4cuda3std3__45tupleIJblEEEyN6thrust24THRUST_300001_SM_1000_NS8cuda_cub9__find_if7functorIS9_EEE10Policy1000ENSB_12zip_iteratorINS8_IJNSD_26transform_input_iterator_tIbNSC_6detail35transform_pair_of_input_iterators_tIbNSB_10device_ptrIfEESN_12approx_equalEENS7_10__not_fn_tINS7_10__identityEEEEENSB_17counting_iteratorIlNSB_11use_defaultESV_SV_EEEEEEEySF_S9_SR_EEvT0_PT3_T1_NS0_13GridEvenShareIS12_EET2_T4_E12temp_storage+48];
	and.b16  	%rs296, %rs369, 255;
	setp.eq.s16 	%p178, %rs296, 0;
	setp.eq.s16 	%p179, %rs295, 0;
	min.s64 	%rd381, %rd380, %rd438;
	selp.b16 	%rs297, %rs369, 1, %p179;
	selp.b16 	%rs369, %rs295, %rs297, %p178;
	selp.b64 	%rd382, %rd438, %rd381, %p179;
	selp.b64 	%rd438, %rd380, %rd382, %p178;
$L__BB10_68:
	setp.lt.s32 	%p180, %r4, 97;
	@%p180 bra 	$L__BB10_70;
	ld.shared.u8 	%rs298, [_ZZN3cub18CUB_300001_SM_10006detail6reduce18DeviceReduceKernelINS2_10policy_hubIN4cuda3std3__45tupleIJblEEEyN6thrust24THRUST_300001_SM_1000_NS8cuda_cub9__find_if7functorIS9_EEE10Policy1000ENSB_12zip_iteratorINS8_IJNSD_26transform_input_iterator_tIbNSC_6detail35transform_pair_of_input_iterators_tIbNSB_10device_ptrIfEESN_12approx_equalEENS7_10__not_fn_tINS7_10__identityEEEEENSB_17counting_iteratorIlNSB_11use_defaultESV_SV_EEEEEEEySF_S9_SR_EEvT0_PT3_T1_NS0_13GridEvenShareIS12_EET2_T4_E12temp_storage+56];
	ld.shared.u64 	%rd383, [_ZZN3cub18CUB_300001_SM_10006detail6reduce18DeviceReduceKernelINS2_10policy_hubIN4cuda3std3__45tupleIJblEEEyN6thrust24THRUST_300001_SM_1000_NS8cuda_cub9__find_if7functorIS9_EEE10Policy1000ENSB_12zip_iteratorINS8_IJNSD_26transform_input_iterator_tIbNSC_6detail35transform_pair_of_input_iterators_tIbNSB_10device_ptrIfEESN_12approx_equalEENS7_10__not_fn_tINS7_10__identityEEEEENSB_17counting_iteratorIlNSB_11use_defaultESV_SV_EEEEEEEySF_S9_SR_EEvT0_PT3_T1_NS0_13GridEvenShareIS12_EET2_T4_E12temp_storage+64];
	and.b16  	%rs299, %rs369, 255;
	setp.eq.s16 	%p181, %rs299, 0;
	setp.eq.s16 	%p182, %rs298, 0;
	min.s64 	%rd384, %rd383, %rd438;
	selp.b16 	%rs300, %rs369, 1, %p182;
	selp.b16 	%rs369, %rs298, %rs300, %p181;
	selp.b64 	%rd385, %rd438, %rd384, %p182;
	selp.b64 	%rd438, %rd383, %rd385, %p181;
$L__BB10_70:
	setp.lt.s32 	%p183, %r4, 129;
	@%p183 bra 	$L__BB10_72;
	ld.shared.u8 	%rs301, [_ZZN3cub18CUB_300001_SM_10006detail6reduce18DeviceReduceKernelINS2_10policy_hubIN4cuda3std3__45tupleIJblEEEyN6thrust24THRUST_300001_SM_1000_NS8cuda_cub9__find_if7functorIS9_EEE10Policy1000ENSB_12zip_iteratorINS8_IJNSD_26transform_input_iterator_tIbNSC_6detail35transform_pair_of_input_iterators_tIbNSB_10device_ptrIfEESN_12approx_equalEENS7_10__not_fn_tINS7_10__identityEEEEENSB_17counting_iteratorIlNSB_11use_defaultESV_SV_EEEEEEEySF_S9_SR_EEvT0_PT3_T1_NS0_13GridEvenShareIS12_EET2_T4_E12temp_storage+72];
	ld.shared.u64 	%rd386, [_ZZN3cub18CUB_300001_SM_10006detail6reduce18DeviceReduceKernelINS2_10policy_hubIN4cuda3std3__45tupleIJblEEEyN6thrust24THRUST_300001_SM_1000_NS8cuda_cub9__find_if7functorIS9_EEE10Policy1000ENSB_12zip_iteratorINS8_IJNSD_26transform_input_iterator_tIbNSC_6detail35transform_pair_of_input_iterators_tIbNSB_10device_ptrIfEESN_12approx_equalEENS7_10__not_fn_tINS7_10__identityEEEEENSB_17counting_iteratorIlNSB_11use_defaultESV_SV_EEEEEEEySF_S9_SR_EEvT0_PT3_T1_NS0_13GridEvenShareIS12_EET2_T4_E12temp_storage+80];
	and.b16  	%rs302, %rs369, 255;
	setp.eq.s16 	%p184, %rs302, 0;
	setp.eq.s16 	%p185, %rs301, 0;
	min.s64 	%rd387, %rd386, %rd438;
	selp.b16 	%rs303, %rs369, 1, %p185;
	selp.b16 	%rs369, %rs301, %rs303, %p184;
	selp.b64 	%rd388, %rd438, %rd387, %p185;
	selp.b64 	%rd438, %rd386, %rd388, %p184;
$L__BB10_72:
	setp.lt.s32 	%p186, %r4, 161;
	@%p186 bra 	$L__BB10_74;
	ld.shared.u8 	%rs304, [_ZZN3cub18CUB_300001_SM_10006detail6reduce18DeviceReduceKernelINS2_10policy_hubIN4cuda3std3__45tupleIJblEEEyN6thrust24THRUST_300001_SM_1000_NS8cuda_cub9__find_if7functorIS9_EEE10Policy1000ENSB_12zip_iteratorINS8_IJNSD_26transform_input_iterator_tIbNSC_6detail35transform_pair_of_input_iterators_tIbNSB_10device_ptrIfEESN_12approx_equalEENS7_10__not_fn_tINS7_10__identityEEEEENSB_17counting_iteratorIlNSB_11use_defaultESV_SV_EEEEEEEySF_S9_SR_EEvT0_PT3_T1_NS0_13GridEvenShareIS12_EET2_T4_E12temp_storage+88];
	ld.shared.u64 	%rd389, [_ZZN3cub18CUB_300001_SM_10006detail6reduce18DeviceReduceKernelINS2_10policy_hubIN4cuda3std3__45tupleIJblEEEyN6thrust24THRUST_300001_SM_1000_NS8cuda_cub9__find_if7functorIS9_EEE10Policy1000ENSB_12zip_iteratorINS8_IJNSD_26transform_input_iterator_tIbNSC_6detail35transform_pair_of_input_iterators_tIbNSB_10device_ptrIfEESN_12approx_equalEENS7_10__not_fn_tINS7_10__identityEEEEENSB_17counting_iteratorIlNSB_11use_defaultESV_SV_EEEEEEEySF_S9_SR_EEvT0_PT3_T1_NS0_13GridEvenShareIS12_EET2_T4_E12temp_storage+96];
	and.b16  	%rs305, %rs369, 255;
	setp.eq.s16 	%p187, %rs305, 0;
	setp.eq.s16 	%p188, %rs304, 0;
	min.s64 	%rd390, %rd389, %rd438;
	selp.b16 	%rs306, %rs369, 1, %p188;
	selp.b16 	%rs369, %rs304, %rs306, %p187;
	selp.b64 	%rd391, %rd438, %rd390, %p188;
	selp.b64 	%rd438, %rd389, %rd391, %p187;
$L__BB10_74:
	setp.lt.s32 	%p189, %r4, 193;
	@%p189 bra 	$L__BB10_76;
	ld.shared.u8 	%rs307, [_ZZN3cub18CUB_300001_SM_10006detail6reduce18DeviceReduceKernelINS2_10policy_hubIN4cuda3std3__45tupleIJblEEEyN6thrust24THRUST_300001_SM_1000_NS8cuda_cub9__find_if7functorIS9_EEE10Policy1000ENSB_12zip_iteratorINS8_IJNSD_26transform_input_iterator_tIbNSC_6detail35transform_pair_of_input_iterators_tIbNSB_10device_ptrIfEESN_12approx_equalEENS7_10__not_fn_tINS7_10__identityEEEEENSB_17counting_iteratorIlNSB_11use_defaultESV_SV_EEEEEEEySF_S9_SR_EEvT0_PT3_T1_NS0_13GridEvenShareIS12_EET2_T4_E12temp_storage+104];
	ld.shared.u64 	%rd392, [_ZZN3cub18CUB_300001_SM_10006detail6reduce18DeviceReduceKernelINS2_10policy_hubIN4cuda3std3__45tupleIJblEEEyN6thrust24THRUST_300001_SM_1000_NS8cuda_cub9__find_if7functorIS9_EEE10Policy1000ENSB_12zip_iteratorINS8_IJNSD_26transform_input_iterator_tIbNSC_6detail35transform_pair_of_input_iterators_tIbNSB_10device_ptrIfEESN_12approx_equalEENS7_10__not_fn_tINS7_10__identityEEEEENSB_17counting_iteratorIlNSB_11use_defaultESV_SV_EEEEEEEySF_S9_SR_EEvT0_PT3_T1_NS0_13GridEvenShareIS12_EET2_T4_E12temp_storage+112];
	and.b16  	%rs308, %rs369, 255;
	setp.eq.s16 	%p190, %rs308, 0;
	setp.eq.s16 	%p191, %rs307, 0;
	min.s64 	%rd393, %rd392, %rd438;
	selp.b16 	%rs309, %rs369, 1, %p191;
	selp.b16 	%rs369, %rs307, %rs309, %p190;
	selp.b64 	%rd394, %rd438, %rd393, %p191;
	selp.b64 	%rd438, %rd392, %rd394, %p190;
$L__BB10_76:
	setp.lt.s32 	%p192, %r4, 225;
	@%p192 bra 	$L__BB10_122;
	ld.shared.u8 	%rs310, [_ZZN3cub18CUB_300001_SM_10006detail6reduce18DeviceReduceKernelINS2_10policy_hubIN4cuda3std3__45tupleIJblEEEyN6thrust24THRUST_300001_SM_1000_NS8cuda_cub9__find_if7functorIS9_EEE10Policy1000ENSB_12zip_iteratorINS8_IJNSD_26transform_input_iterator_tIbNSC_6detail35transform_pair_of_input_iterators_tIbNSB_10device_ptrIfEESN_12approx_equalEENS7_10__not_fn_tINS7_10__identityEEEEENSB_17counting_iteratorIlNSB_11use_defaultESV_SV_EEEEEEEySF_S9_SR_EEvT0_PT3_T1_NS0_13GridEvenShareIS12_EET2_T4_E12temp_storage+120];
	ld.shared.u64 	%rd395, [_ZZN3cub18CUB_300001_SM_10006detail6reduce18DeviceReduceKernelINS2_10policy_hubIN4cuda3std3__45tupleIJblEEEyN6thrust24THRUST_300001_SM_1000_NS8cuda_cub9__find_if7functorIS9_EEE10Policy1000ENSB_12zip_iteratorINS8_IJNSD_26transform_input_iterator_tIbNSC_6detail35transform_pair_of_input_iterators_tIbNSB_10device_ptrIfEESN_12approx_equalEENS7_10__not_fn_tINS7_10__identityEEEEENSB_17counting_iteratorIlNSB_11use_defaultESV_SV_EEEEEEEySF_S9_SR_EEvT0_PT3_T1_NS0_13GridEvenShareIS12_EET2_T4_E12temp_storage+128];
	and.b16  	%rs311, %rs369, 255;
	setp.eq.s16 	%p193, %rs311, 0;
	setp.eq.s16 	%p194, %rs310, 0;
	min.s64 	%rd396, %rd395, %rd438;
	selp.b16 	%rs312, %rs369, 1, %p194;
	selp.b16 	%rs369, %rs310, %rs312, %p193;
	selp.b64 	%rd397, %rd438, %rd396, %p194;
	selp.b64 	%rd438, %rd395, %rd397, %p193;
	bra.uni 	$L__BB10_122;
$L__BB10_78:
	mov.u32 	%r26, %tid.x;
	add.s64 	%rd122, %rd4, %rd6;
	cvt.u64.u32 	%rd76, %r26;
	add.s64 	%rd123, %rd76, %rd6;
	shl.b64 	%rd124, %rd123, 2;
	add.s64 	%rd125, %rd2, %rd124;
	add.s64 	%rd126, %rd3, %rd124;
	ld.global.f32 	%f4, [%rd125];
	ld.global.f32 	%f5, [%rd126];
	sub.f32 	%f6, %f4, %f5;
	abs.f32 	%f7, %f6;
	cvt.f64.f32 	%fd2, %f7;
	setp.lt.f64 	%p2, %fd2, 0d3EB0C6F7A0B5ED8D;
	add.s32 	%r49, %r26, 256;
	cvt.u64.u32 	%rd127, %r49;
	ld.global.f32 	%f8, [%rd125+1024];
	ld.global.f32 	%f9, [%rd126+1024];
	sub.f32 	%f10, %f8, %f9;
	abs.f32 	%f11, %f10;
	cvt.f64.f32 	%fd3, %f11;
	setp.lt.f64 	%p3, %fd3, 0d3EB0C6F7A0B5ED8D;
	add.s32 	%r50, %r26, 512;
	cvt.u64.u32 	%rd128, %r50;
	add.s64 	%rd129, %rd122, %rd128;
	ld.global.f32 	%f12, [%rd125+2048];
	ld.global.f32 	%f13, [%rd126+2048];
	sub.f32 	%f14, %f12, %f13;
	abs.f32 	%f15, %f14;
	cvt.f64.f32 	%fd5, %f15;
	setp.lt.f64 	%p4, %fd5, 0d3EB0C6F7A0B5ED8D;
	add.s64 	%rd130, %rd129, 256;
	ld.global.f32 	%f16, [%rd125+3072];
	ld.global.f32 	%f17, [%rd126+3072];
	sub.f32 	%f18, %f16, %f17;
	abs.f32 	%f19, %f18;
	cvt.f64.f32 	%fd6, %f19;
	setp.geu.f64 	%p6, %fd6, 0d3EB0C6F7A0B5ED8D;
	and.pred  	%p8, %p2, %p3;
	selp.b64 	%rd131, %rd127, %rd76, %p2;
	add.s64 	%rd132, %rd122, %rd131;
	min.s64 	%rd133, %rd129, %rd132;
	and.pred  	%p9, %p8, %p4;
	selp.b64 	%rd134, %rd132, %rd133, %p4;
	selp.b64 	%rd135, %rd129, %rd134, %p8;
	min.s64 	%rd136, %rd130, %rd135;
	not.pred 	%p10, %p9;
	or.pred  	%p11, %p10, %p6;
	selp.u16 	%rs369, 1, 0, %p11;
	selp.b64 	%rd137, %rd136, %rd135, %p6;
	selp.b64 	%rd438, %rd130, %rd137, %p9;
	setp.lt.u64 	%p12, %rd7, %rd5;
	@%p12 bra 	$L__BB10_98;
	cvt.u32.u64 	%r52, %rd5;
	cvt.u32.u64 	%r53, %rd6;
	cvt.u32.u64 	%r27, %rd1;
	not.b32 	%r54, %r26;
	add.s32 	%r55, %r54, %r27;
	sub.s32 	%r56, %r55, %r52;
	sub.s32 	%r446, %r56, %r53;
	mov.b32 	%r447, 0;
	mov.u64 	%rd455, %rd6;
$L__BB10_80:
	add.s64 	%rd455, %rd455, %rd5;
	add.s64 	%rd138, %rd1, -1024;
	setp.gt.u64 	%p13, %rd455, %rd138;
	@%p13 bra 	$L__BB10_86;
	add.s64 	%rd139, %rd455, %rd76;
	shl.b64 	%rd140, %rd139, 2;
	add.s64 	%rd141, %rd2, %rd140;
	add.s64 	%rd142, %rd3, %rd140;
	add.s64 	%rd81, %rd139, %rd4;
	ld.global.f32 	%f20, [%rd141];
	ld.global.f32 	%f21, [%rd142];
	sub.f32 	%f22, %f20, %f21;
	abs.f32 	%f23, %f22;
	cvt.f64.f32 	%fd1, %f23;
	ld.global.f32 	%f24, [%rd141+1024];
	ld.global.f32 	%f25, [%rd142+1024];
	sub.f32 	%f26, %f24, %f25;
	abs.f32 	%f1, %f26;
	ld.global.f32 	%f27, [%rd141+2048];
	ld.global.f32 	%f28, [%rd142+2048];
	sub.f32 	%f29, %f27, %f28;
	abs.f32 	%f2, %f29;
	ld.global.f32 	%f30, [%rd141+3072];
	ld.global.f32 	%f31, [%rd142+3072];
	sub.f32 	%f32, %f30, %f31;
	abs.f32 	%f3, %f32;
	and.b16  	%rs93, %rs369, 255;
	setp.eq.s16 	%p14, %rs93, 0;
	@%p14 bra 	$L__BB10_84;
	setp.lt.f64 	%p15, %fd1, 0d3EB0C6F7A0B5ED8D;
	@%p15 bra 	$L__BB10_85;
	min.s64 	%rd438, %rd81, %rd438;
	mov.b16 	%rs369, 1;
	bra.uni 	$L__BB10_85;
$L__BB10_84:
	setp.geu.f64 	%p16, %fd1, 0d3EB0C6F7A0B5ED8D;
	selp.u16 	%rs369, 1, 0, %p16;
	mov.u64 	%rd438, %rd81;
$L__BB10_85:
	add.s64 	%rd143, %rd455, %rd76;
	add.s64 	%rd144, %rd143, %rd4;
	add.s64 	%rd145, %rd144, 256;
	cvt.f64.f32 	%fd7, %f1;
	add.s64 	%rd146, %rd144, 512;
	cvt.f64.f32 	%fd8, %f2;
	add.s64 	%rd147, %rd144, 768;
	cvt.f64.f32 	%fd9, %f3;
	setp.geu.f64 	%p17, %fd9, 0d3EB0C6F7A0B5ED8D;
	setp.geu.f64 	%p18, %fd8, 0d3EB0C6F7A0B5ED8D;
	setp.geu.f64 	%p19, %fd7, 0d3EB0C6F7A0B5ED8D;
	cvt.u32.u64 	%r57, %rd5;
	and.b16  	%rs95, %rs369, 255;
	setp.eq.s16 	%p20, %rs95, 0;
	min.s64 	%rd148, %rd145, %rd438;
	selp.b16 	%rs96, 1, %rs369, %p19;
	selp.u16 	%rs97, 1, 0, %p19;
	selp.b16 	%rs98, %rs97, %rs96, %p20;
	and.b16  	%rs99, %rs98, 255;
	selp.b64 	%rd149, %rd148, %rd438, %p19;
	selp.b64 	%rd150, %rd145, %rd149, %p20;
	setp.eq.s16 	%p21, %rs99, 0;
	min.s64 	%rd151, %rd146, %rd150;
	selp.b16 	%rs100, 1, %rs98, %p18;
	selp.u16 	%rs101, 1, 0, %p18;
	selp.b16 	%rs102, %rs101, %rs100, %p21;
	and.b16  	%rs103, %rs102, 255;
	selp.b64 	%rd152, %rd151, %rd150, %p18;
	selp.b64 	%rd153, %rd146, %rd152, %p21;
	setp.eq.s16 	%p22, %rs103, 0;
	min.s64 	%rd154, %rd147, %rd153;
	selp.b16 	%rs104, 1, %rs102, %p17;
	selp.u16 	%rs105, 1, 0, %p17;
	selp.b16 	%rs369, %rs105, %rs104, %p22;
	selp.b64 	%rd155, %rd154, %rd153, %p17;
	selp.b64 	%rd438, %rd147, %rd155, %p22;
	sub.s64 	%rd156, %rd1, %rd455;
	setp.lt.u64 	%p23, %rd156, %rd5;
	add.s32 	%r447, %r447, 1;
	sub.s32 	%r446, %r446, %r57;
	@%p23 bra 	$L__BB10_98;
	bra.uni 	$L__BB10_80;
$L__BB10_86:
	setp.le.u64 	%p24, %rd1, %rd455;
	cvt.u32.u64 	%r58, %rd455;
	cvt.u32.u64 	%r59, %rd1;
	sub.s32 	%r60, %r59, %r58;
	setp.ge.s32 	%p25, %r26, %r60;
	or.pred  	%p26, %p24, %p25;
	@%p26 bra 	$L__BB10_98;
	cvt.u32.u64 	%r62, %rd5;
	cvt.u32.u64 	%r63, %rd6;
	not.b32 	%r64, %r26;
	add.s32 	%r33, %r64, %r27;
	add.s32 	%r65, %r62, %r63;
	sub.s32 	%r66, %r33, %r65;
	mul.lo.s32 	%r67, %r1, %r447;
	shl.b32 	%r68, %r67, 10;
	sub.s32 	%r69, %r66, %r68;
	shr.u32 	%r70, %r69, 8;
	add.s32 	%r34, %r70, 1;
	and.b32  	%r35, %r34, 7;
	setp.lt.u32 	%p27, %r69, 1792;
	mov.u32 	%r450, %r26;
	@%p27 bra 	$L__BB10_90;
	shr.u32 	%r71, %r446, 8;
	add.s32 	%r72, %r71, 1;
	and.b32  	%r73, %r72, 33554424;
	neg.s32 	%r448, %r73;
	mov.u32 	%r450, %r26;
$L__BB10_89:
	.pragma "nounroll";
	cvt.u64.u32 	%rd158, %r450;
	add.s64 	%rd159, %rd455, %rd158;
	shl.b64 	%rd160, %rd159, 2;
	add.s64 	%rd161, %rd2, %rd160;
	add.s64 	%rd162, %rd3, %rd160;
	add.s64 	%rd163, %rd159, %rd4;
	ld.global.f32 	%f33, [%rd161];
	ld.global.f32 	%f34, [%rd162];
	sub.f32 	%f35, %f33, %f34;
	abs.f32 	%f36, %f35;
	cvt.f64.f32 	%fd10, %f36;
	setp.geu.f64 	%p28, %fd10, 0d3EB0C6F7A0B5ED8D;
	selp.u16 	%rs107, 1, 0, %p28;
	and.b16  	%rs108, %rs369, 255;
	setp.eq.s16 	%p29, %rs108, 0;
	min.s64 	%rd164, %rd163, %rd438;
	selp.b16 	%rs109, 1, %rs369, %p28;
	selp.b16 	%rs110, %rs107, %rs109, %p29;
	and.b16  	%rs111, %rs110, 255;
	selp.b64 	%rd165, %rd164, %rd438, %p28;
	selp.b64 	%rd166, %rd163, %rd165, %p29;
	add.s64 	%rd167, %rd163, 256;
	ld.global.f32 	%f37, [%rd161+1024];
	ld.global.f32 	%f38, [%rd162+1024];
	sub.f32 	%f39, %f37, %f38;
	abs.f32 	%f40, %f39;
	cvt.f64.f32 	%fd11, %f40;
	setp.geu.f64 	%p30, %fd11, 0d3EB0C6F7A0B5ED8D;
	selp.u16 	%rs112, 1, 0, %p30;
	setp.eq.s16 	%p31, %rs111, 0;
	min.s64 	%rd168, %rd167, %rd166;
	selp.b16 	%rs113, 1, %rs110, %p30;
	selp.b16 	%rs114, %rs112, %rs113, %p31;
	and.b16  	%rs115, %rs114, 255;
	selp.b64 	%rd169, %rd168, %rd166, %p30;
	selp.b64 	%rd170, %rd167, %rd169, %p31;
	add.s64 	%rd171, %rd163, 512;
	ld.global.f32 	%f41, [%rd161+2048];
	ld.global.f32 	%f42, [%rd162+2048];
	sub.f32 	%f43, %f41, %f42;
	abs.f32 	%f44, %f43;
	cvt.f64.f32 	%fd12, %f44;
	setp.geu.f64 	%p32, %fd12, 0d3EB0C6F7A0B5ED8D;
	selp.u16 	%rs116, 1, 0, %p32;
	setp.eq.s16 	%p33, %rs115, 0;
	min.s64 	%rd172, %rd171, %rd170;
	selp.b16 	%rs117, 1, %rs114, %p32;
	selp.b16 	%rs118, %rs116, %rs117, %p33;
	and.b16  	%rs119, %rs118, 255;
	selp.b64 	%rd173, %rd172, %rd170, %p32;
	selp.b64 	%rd174, %rd171, %rd173, %p33;
	add.s64 	%rd175, %rd163, 768;
	ld.global.f32 	%f45, [%rd161+3072];
	ld.global.f32 	%f46, [%rd162+3072];
	sub.f32 	%f47, %f45, %f46;
	abs.f32 	%f48, %f47;
	cvt.f64.f32 	%fd13, %f48;
	setp.geu.f64 	%p34, %fd13, 0d3EB0C6F7A0B5ED8D;
	selp.u16 	%rs120, 1, 0, %p34;
	setp.eq.s16 	%p35, %rs119, 0;
	min.s64 	%rd176, %rd175, %rd174;
	selp.b16 	%rs121, 1, %rs118, %p34;
	selp.b16 	%rs122, %rs120, %rs121, %p35;
	and.b16  	%rs123, %rs122, 255;
	selp.b64 	%rd177, %rd176, %rd174, %p34;
	selp.b64 	%rd178, %rd175, %rd177, %p35;
	add.s64 	%rd179, %rd163, 1024;
	ld.global.f32 	%f49, [%rd161+4096];
	ld.global.f32 	%f50, [%rd162+4096];
	sub.f32 	%f51, %f49, %f50;
	abs.f32 	%f52, %f51;
	cvt.f64.f32 	%fd14, %f52;
	setp.geu.f64 	%p36, %fd14, 0d3EB0C6F7A0B5ED8D;
	selp.u16 	%rs124, 1, 0, %p36;
	setp.eq.s16 	%p37, %rs123, 0;
	min.s64 	%rd180, %rd179, %rd178;
	selp.b16 	%rs125, 1, %rs122, %p36;
	selp.b16 	%rs126, %rs124, %rs125, %p37;
	and.b16  	%rs127, %rs126, 255;
	selp.b64 	%rd181, %rd180, %rd178, %p36;
	selp.b64 	%rd182, %rd179, %rd181, %p37;
	add.s64 	%rd183, %rd163, 1280;
	ld.global.f32 	%f53, [%rd161+5120];
	ld.global.f32 	%f54, [%rd162+5120];
	sub.f32 	%f55, %f53, %f54;
	abs.f32 	%f56, %f55;
	cvt.f64.f32 	%fd15, %f56;
	setp.geu.f64 	%p38, %fd15, 0d3EB0C6F7A0B5ED8D;
	selp.u16 	%rs128, 1, 0, %p38;
	setp.eq.s16 	%p39, %rs127, 0;
	min.s64 	%rd184, %rd183, %rd182;
	selp.b16 	%rs129, 1, %rs126, %p38;
	selp.b16 	%rs130, %rs128, %rs129, %p39;
	and.b16  	%rs131, %rs130, 255;
	selp.b64 	%rd185, %rd184, %rd182, %p38;
	selp.b64 	%rd186, %rd183, %rd185, %p39;
	add.s64 	%rd187, %rd163, 1536;
	ld.global.f32 	%f57, [%rd161+6144];
	ld.global.f32 	%f58, [%rd162+6144];
	sub.f32 	%f59, %f57, %f58;
	abs.f32 	%f60, %f59;
	cvt.f64.f32 	%fd16, %f60;
	setp.geu.f64 	%p40, %fd16, 0d3EB0C6F7A0B5ED8D;
	selp.u16 	%rs132, 1, 0, %p40;
	setp.eq.s16 	%p41, %rs131, 0;
	min.s64 	%rd188, %rd187, %rd186;
	selp.b16 	%rs133, 1, %rs130, %p40;
	selp.b16 	%rs134, %rs132, %rs133, %p41;
	and.b16  	%rs135, %rs134, 255;
	selp.b64 	%rd189, %rd188, %rd186, %p40;
	selp.b64 	%rd190, %rd187, %rd189, %p41;
	add.s64 	%rd191, %rd163, 1792;
	ld.global.f32 	%f61, [%rd161+7168];
	ld.global.f32 	%f62, [%rd162+7168];
	sub.f32 	%f63, %f61, %f62;
	abs.f32 	%f64, %f63;
	cvt.f64.f32 	%fd17, %f64;
	setp.geu.f64 	%p42, %fd17, 0d3EB0C6F7A0B5ED8D;
	selp.u16 	%rs136, 1, 0, %p42;
	setp.eq.s16 	%p43, %rs135, 0;
	min.s64 	%rd192, %rd191, %rd190;
	selp.b16 	%rs137, 1, %rs134, %p42;
	selp.b16 	%rs369, %rs136, %rs137, %p43;
	selp.b64 	%rd193, %rd192, %rd190, %p42;
	selp.b64 	%rd438, %rd191, %rd193, %p43;
	add.s32 	%r450, %r450, 2048;
	add.s32 	%r448, %r448, 8;
	setp.ne.s32 	%p44, %r448, 0;
	@%p44 bra 	$L__BB10_89;
$L__BB10_90:
	setp.eq.s32 	%p45, %r35, 0;
	@%p45 bra 	$L__BB10_98;
	setp.lt.u32 	%p46, %r35, 4;
	@%p46 bra 	$L__BB10_93;
	cvt.u64.u32 	%rd195, %r450;
	add.s64 	%rd196, %rd455, %rd195;
	shl.b64 	%rd197, %rd196, 2;
	add.s64 	%rd198, %rd2, %rd197;
	add.s64 	%rd199, %rd3, %rd197;
	add.s64 	%rd200, %rd196, %rd4;
	ld.global.f32 	%f65, [%rd198];
	ld.global.f32 	%f66, [%rd199];
	sub.f32 	%f67, %f65, %f66;
	abs.f32 	%f68, %f67;
	cvt.f64.f32 	%fd18, %f68;
	setp.geu.f64 	%p47, %fd18, 0d3EB0C6F7A0B5ED8D;
	selp.u16 	%rs139, 1, 0, %p47;
	and.b16  	%rs140, %rs369, 255;
	setp.eq.s16 	%p48, %rs140, 0;
	min.s64 	%rd201, %rd200, %rd438;
	selp.b16 	%rs141, 1, %rs369, %p47;
	selp.b16 	%rs142, %rs139, %rs141, %p48;
	and.b16  	%rs143, %rs142, 255;
	selp.b64 	%rd202, %rd201, %rd438, %p47;
	selp.b64 	%rd203, %rd200, %rd202, %p48;
	add.s32 	%r74, %r450, 256;
	cvt.u64.u32 	%rd204, %r74;
	add.s64 	%rd205, %rd455, %rd204;
	add.s64 	%rd206, %rd205, %rd4;
	ld.global.f32 	%f69, [%rd198+1024];
	ld.global.f32 	%f70, [%rd199+1024];
	sub.f32 	%f71, %f69, %f70;
	abs.f32 	%f72, %f71;
	cvt.f64.f32 	%fd19, %f72;
	setp.geu.f64 	%p49, %fd19, 0d3EB0C6F7A0B5ED8D;
	selp.u16 	%rs144, 1, 0, %p49;
	setp.eq.s16 	%p50, %rs143, 0;
	min.s64 	%rd207, %rd206, %rd203;
	selp.b16 	%rs145, 1, %rs142, %p49;
	selp.b16 	%rs146, %rs144, %rs145, %p50;
	and.b16  	%rs147, %rs146, 255;
	selp.b64 	%rd208, %rd207, %rd203, %p49;
	selp.b64 	%rd209, %rd206, %rd208, %p50;
	add.s32 	%r75, %r450, 512;
	cvt.u64.u32 	%rd210, %r75;
	add.s64 	%rd211, %rd455, %rd210;
	add.s64 	%rd212, %rd211, %rd4;
	ld.global.f32 	%f73, [%rd198+2048];
	ld.global.f32 	%f74, [%rd199+2048];
	sub.f32 	%f75, %f73, %f74;
	abs.f32 	%f76, %f75;
	cvt.f64.f32 	%fd20, %f76;
	setp.geu.f64 	%p51, %fd20, 0d3EB0C6F7A0B5ED8D;
	selp.u16 	%rs148, 1, 0, %p51;
	setp.eq.s16 	%p52, %rs147, 0;
	min.s64 	%rd213, %rd212, %rd209;
	selp.b16 	%rs149, 1, %rs146, %p51;
	selp.b16 	%rs150, %rs148, %rs149, %p52;
	and.b16  	%rs151, %rs150, 255;
	selp.b64 	%rd214, %rd213, %rd209, %p51;
	selp.b64 	%rd215, %rd212, %rd214, %p52;
	add.s32 	%r76, %r450, 768;
	cvt.u64.u32 	%rd216, %r76;
	add.s64 	%rd217, %rd455, %rd216;
	add.s64 	%rd218, %rd217, %rd4;
	ld.global.f32 	%f77, [%rd198+3072];
	ld.global.f32 	%f78, [%rd199+3072];
	sub.f32 	%f79, %f77, %f78;
	abs.f32 	%f80, %f79;
	cvt.f64.f32 	%fd21, %f80;
	setp.geu.f64 	%p53, %fd21, 0d3EB0C6F7A0B5ED8D;
	selp.u16 	%rs152, 1, 0, %p53;
	setp.eq.s16 	%p54, %rs151, 0;
	min.s64 	%rd219, %rd218, %rd215;
	selp.b16 	%rs153, 1, %rs150, %p53;
	selp.b16 	%rs369, %rs152, %rs153, %p54;
	selp.b64 	%rd220, %rd219, %rd215, %p53;
	selp.b64 	%rd438, %rd218, %rd220, %p54;
	add.s32 	%r450, %r450, 1024;
$L__BB10_93:
	and.b32  	%r77, %r34, 3;
	setp.eq.s32 	%p55, %r77, 0;
	@%p55 bra 	$L__BB10_98;
	setp.eq.s32 	%p56, %r77, 1;
	@%p56 bra 	$L__BB10_96;
	cvt.u64.u32 	%rd222, %r450;
	add.s64 	%rd223, %rd455, %rd222;
	shl.b64 	%rd224, %rd223, 2;
	add.s64 	%rd225, %rd2, %rd224;
	add.s64 	%rd226, %rd3, %rd224;
	add.s64 	%rd227, %rd223, %rd4;
	ld.global.f32 	%f81, [%rd225];
	ld.global.f32 	%f82, [%rd226];
	sub.f32 	%f83, %f81, %f82;
	abs.f32 	%f84, %f83;
	cvt.f64.f32 	%fd22, %f84;
	setp.geu.f64 	%p57, %fd22, 0d3EB0C6F7A0B5ED8D;
	selp.u16 	%rs155, 1, 0, %p57;
	and.b16  	%rs156, %rs369, 255;
	setp.eq.s16 	%p58, %rs156, 0;
	min.s64 	%rd228, %rd227, %rd438;
	selp.b16 	%rs157, 1, %rs369, %p57;
	selp.b16 	%rs158, %rs155, %rs157, %p58;
	and.b16  	%rs159, %rs158, 255;
	selp.b64 	%rd229, %rd228, %rd438, %p57;
	selp.b64 	%rd230, %rd227, %rd229, %p58;
	add.s32 	%r78, %r450, 256;
	cvt.u64.u32 	%rd231, %r78;
	add.s64 	%rd232, %rd455, %rd231;
	add.s64 	%rd233, %rd232, %rd4;
	ld.global.f32 	%f85, [%rd225+1024];
	ld.global.f32 	%f86, [%rd226+1024];
	sub.f32 	%f87, %f85, %f86;
	abs.f32 	%f88, %f87;
	cvt.f64.f32 	%fd23, %f88;
	setp.geu.f64 	%p59, %fd23, 0d3EB0C6F7A0B5ED8D;
	selp.u16 	%rs160, 1, 0, %p59;
	setp.eq.s16 	%p60, %rs159, 0;
	min.s64 	%rd234, %rd233, %rd230;
	selp.b16 	%rs161, 1, %rs158, %p59;
	selp.b16 	%rs369, %rs160, %rs161, %p60;
	selp.b64 	%rd235, %rd234, %rd230, %p59;
	selp.b64 	%rd438, %rd233, %rd235, %p60;
	add.s32 	%r450, %r450, 512;
$L__BB10_96:
	and.b32  	%r79, %r33, 256;
	setp.ne.s32 	%p61, %r79, 0;
	@%p61 bra 	$L__BB10_98;
	cvt.u64.u32 	%rd236, %r450;
	add.s64 	%rd237, %rd455, %rd236;
	shl.b64 	%rd238, %rd237, 2;
	add.s64 	%rd239, %rd2, %rd238;
	add.s64 	%rd240, %rd3, %rd238;
	add.s64 	%rd241, %rd237, %rd4;
	ld.global.f32 	%f89, [%rd239];
	ld.global.f32 	%f90, [%rd240];
	sub.f32 	%f91, %f89, %f90;
	abs.f32 	%f92, %f91;
	cvt.f64.f32 	%fd24, %f92;
	setp.geu.f64 	%p62, %fd24, 0d3EB0C6F7A0B5ED8D;
	selp.u16 	%rs162, 1, 0, %p62;
	and.b16  	%rs163, %rs369, 255;
	setp.eq.s16 	%p63, %rs163, 0;
	min.s64 	%rd242, %rd241, %rd438;
	selp.b16 	%rs164, 1, %rs369, %p62;
	selp.b16 	%rs369, %rs162, %rs164, %p63;
	selp.b64 	%rd243, %rd242, %rd438, %p62;
	selp.b64 	%rd438, %rd241, %rd243, %p63;
$L__BB10_98:
	// begin inline asm
	mov.u32 %r80, %laneid;
	// end inline asm
	cvt.u32.u16 	%r101, %rs369;
	and.b32  	%r82, %r101, 255;
	mov.b32 	%r98, 1;
	mov.b32 	%r99, 31;
	mov.b32 	%r100, -1;
	// begin inline asm
	shfl.sync.down.b32 %r81, %r82, %r98, %r99, %r100;
	// end inline asm
	// begin inline asm
	shfl.sync.down.b32 %r86, %r87, %r98, %r99, %r100;
	// end inline asm
	mov.b64 	{%r92, %r97}, %rd438;
	// begin inline asm
	shfl.sync.down.b32 %r91, %r92, %r98, %r99, %r100;
	// end inline asm
	// begin inline asm
	shfl.sync.down.b32 %r96, %r97, %r98, %r99, %r100;
	// end inline asm
	mov.b64 	%rd97, {%r91, %r96};
	cvt.u16.u32 	%rs76, %r81;
	setp.gt.s32 	%p64, %r80, 30;
	@%p64 bra 	$L__BB10_102;
	and.b16  	%rs165, %rs369, 255;
	setp.eq.s16 	%p65, %rs165, 0;
	and.b16  	%rs166, %rs76, 255;
	setp.eq.s16 	%p66, %rs166, 0;
	or.pred  	%p67, %p65, %p66;
	@%p67 bra 	$L__BB10_101;
	min.s64 	%rd438, %rd97, %rd438;
	mov.b16 	%rs369, 1;
	bra.uni 	$L__BB10_102;
$L__BB10_101:
	setp.eq.s16 	%p68, %rs165, 0;
	selp.b16 	%rs369, %rs76, %rs369, %p68;
	selp.b64 	%rd438, %rd97, %rd438, %p68;
$L__BB10_102:
	cvt.u32.u16 	%r122, %rs369;
	and.b32  	%r103, %r122, 255;
	mov.b32 	%r119, 2;
	mov.b32 	%r120, 31;
	mov.b32 	%r121, -1;
	// begin inline asm
	shfl.sync.down.b32 %r102, %r103, %r119, %r120, %r121;
	// end inline asm
	// begin inline asm
	shfl.sync.down.b32 %r107, %r108, %r119, %r120, %r121;
	// end inline asm
	mov.b64 	{%r113, %r118}, %rd438;
	// begin inline asm
	shfl.sync.down.b32 %r112, %r113, %r119, %r120, %r121;
	// end inline asm
	// begin inline asm
	shfl.sync.down.b32 %r117, %r118, %r119, %r120, %r121;
	// end inline asm
	mov.b64 	%rd101, {%r112, %r117};
	cvt.u16.u32 	%rs79, %r102;
	setp.gt.s32 	%p69, %r80, 29;
	@%p69 bra 	$L__BB10_106;
	and.b16  	%rs169, %rs369, 255;
	setp.eq.s16 	%p70, %rs169, 0;
	and.b16  	%rs170, %rs79, 255;
	setp.eq.s16 	%p71, %rs170, 0;
	or.pred  	%p72, %p70, %p71;
	@%p72 bra 	$L__BB10_105;
	min.s64 	%rd438, %rd101, %rd438;
	mov.b16 	%rs369, 1;
	bra.uni 	$L__BB10_106;
$L__BB10_105:
	setp.eq.s16 	%p73, %rs169, 0;
	selp.b16 	%rs369, %rs79, %rs369, %p73;
	selp.b64 	%rd438, %rd101, %rd438, %p73;
$L__BB10_106:
	cvt.u32.u16 	%r143, %rs369;
	and.b32  	%r124, %r143, 255;
	mov.b32 	%r140, 4;
	mov.b32 	%r141, 31;
	mov.b32 	%r142, -1;
	// begin inline asm
	shfl.sync.down.b32 %r123, %r124, %r140, %r141, %r142;
	// end inline asm
	// begin inline asm
	shfl.sync.down.b32 %r128, %r129, %r140, %r141, %r142;
	// end inline asm
	mov.b64 	{%r134, %r139}, %rd438;
	// begin inline asm
	shfl.sync.down.b32 %r133, %r134, %r140, %r141, %r142;
	// end inline asm
	// begin inline asm
	shfl.sync.down.b32 %r138, %r139, %r140, %r141, %r142;
	// end inline asm
	mov.b64 	%rd105, {%r133, %r138};
	cvt.u16.u32 	%rs82, %r123;
	setp.gt.s32 	%p74, %r80, 27;
	@%p74 bra 	$L__BB10_110;
	and.b16  	%rs173, %rs369, 255;
	setp.eq.s16 	%p75, %rs173, 0;
	and.b16  	%rs174, %rs82, 255;
	setp.eq.s16 	%p76, %rs174, 0;
	or.pred  	%p77, %p75, %p76;
	@%p77 bra 	$L__BB10_109;
	min.s64 	%rd438, %rd105, %rd438;
	mov.b16 	%rs369, 1;
	bra.uni 	$L__BB10_110;
$L__BB10_109:
	setp.eq.s16 	%p78, %rs173, 0;
	selp.b16 	%rs369, %rs82, %rs369, %p78;
	selp.b64 	%rd438, %rd105, %rd438, %p78;
$L__BB10_110:
	cvt.u32.u16 	%r164, %rs369;
	and.b32  	%r145, %r164, 255;
	mov.b32 	%r161, 8;
	mov.b32 	%r162, 31;
	mov.b32 	%r163, -1;
	// begin inline asm
	shfl.sync.down.b32 %r144, %r145, %r161, %r162, %r163;
	// end inline asm
	// begin inline asm
	shfl.sync.down.b32 %r149, %r150, %r161, %r162, %r163;
	// end inline asm
	mov.b64 	{%r155, %r160}, %rd438;
	// begin inline asm
	shfl.sync.down.b32 %r154, %r155, %r161, %r162, %r163;
	// end inline asm
	// begin inline asm
	shfl.sync.down.b32 %r159, %r160, %r161, %r162, %r163;
	// end inline asm
	mov.b64 	%rd109, {%r154, %r159};
	cvt.u16.u32 	%rs85, %r144;
	setp.gt.s32 	%p79, %r80, 23;
	@%p79 bra 	$L__BB10_114;
	and.b16  	%rs177, %rs369, 255;
	setp.eq.s16 	%p80, %rs177, 0;
	and.b16  	%rs178, %rs85, 255;
	setp.eq.s16 	%p81, %rs178, 0;
	or.pred  	%p82, %p80, %p81;
	@%p82 bra 	$L__BB10_113;
	min.s64 	%rd438, %rd109, %rd438;
	mov.b16 	%rs369, 1;
	bra.uni 	$L__BB10_114;
$L__BB10_113:
	setp.eq.s16 	%p83, %rs177, 0;
	selp.b16 	%rs369, %rs85, %rs369, %p83;
	selp.b64 	%rd438, %rd109, %rd438, %p83;
$L__BB10_114:
	cvt.u32.u16 	%r185, %rs369;
	and.b32  	%r166, %r185, 255;
	mov.b32 	%r182, 16;
	mov.b32 	%r183, 31;
	mov.b32 	%r184, -1;
	// begin inline asm
	shfl.sync.down.b32 %r165, %r166, %r182, %r183, %r184;
	// end inline asm
	// begin inline asm
	shfl.sync.down.b32 %r170, %r171, %r182, %r183, %r184;
	// end inline asm
	mov.b64 	{%r176, %r181}, %rd438;
	// begin inline asm
	shfl.sync.down.b32 %r175, %r176, %r182, %r183, %r184;
	// end inline asm
	// begin inline asm
	shfl.sync.down.b32 %r180, %r181, %r182, %r183, %r184;
	// end inline asm
	mov.b64 	%rd113, {%r175, %r180};
	cvt.u16.u32 	%rs88, %r165;
	setp.gt.s32 	%p84, %r80, 15;
	@%p84 bra 	$L__BB10_118;
	and.b16  	%rs181, %rs369, 255;
	setp.eq.s16 	%p85, %rs181, 0;
	and.b16  	%rs182, %rs88, 255;
	setp.eq.s16 	%p86, %rs182, 0;
	or.pred  	%p87, %p85, %p86;
	@%p87 bra 	$L__BB10_117;
	min.s64 	%rd438, %rd113, %rd438;
	mov.b16 	%rs369, 1;
	bra.uni 	$L__BB10_118;
$L__BB10_117:
	setp.eq.s16 	%p88, %rs181, 0;
	selp.b16 	%rs369, %rs88, %rs369, %p88;
	selp.b64 	%rd438, %rd113, %rd438, %p88;
$L__BB10_118:
	setp.ne.s32 	%p89, %r80, 0;
	@%p89 bra 	$L__BB10_120;
	shr.u32 	%r186, %r26, 1;
	and.b32  	%r187, %r186, 496;
	mov.u32 	%r188, _ZZN3cub18CUB_300001_SM_10006detail6reduce18DeviceReduceKernelINS2_10policy_hubIN4cuda3std3__45tupleIJblEEEyN6thrust24THRUST_300001_SM_1000_NS8cuda_cub9__find_if7functorIS9_EEE10Policy1000ENSB_12zip_iteratorINS8_IJNSD_26transform_input_iterator_tIbNSC_6detail35transform_pair_of_input_iterators_tIbNSB_10device_ptrIfEESN_12approx_equalEENS7_10__not_fn_tINS7_10__identityEEEEENSB_17counting_iteratorIlNSB_11use_defaultESV_SV_EEEEEEEySF_S9_SR_EEvT0_PT3_T1_NS0_13GridEvenShareIS12_EET2_T4_E12temp_storage;
	add.s32 	%r189, %r188, %r187;
	st.shared.u8 	[%r189+8], %rs369;
	st.shared.u64 	[%r189+16], %rd438;
$L__BB10_120:
	bar.sync 	0;
	setp.ne.s32 	%p90, %r26, 0;
	@%p90 bra 	$L__BB10_122;
	ld.shared.u8 	%rs185, [_ZZN3cub18CUB_300001_SM_10006detail6reduce18DeviceReduceKernelINS2_10policy_hubIN4cuda3std3__45tupleIJblEEEyN6thrust24THRUST_300001_SM_1000_NS8cuda_cub9__find_if7functorIS9_EEE10Policy1000ENSB_12zip_iteratorINS8_IJNSD_26transform_input_iterator_tIbNSC_6detail35transform_pair_of_input_iterators_tIbNSB_10device_ptrIfEESN_12approx_equalEENS7_10__not_fn_tINS7_10__identityEEEEENSB_17counting_iteratorIlNSB_11use_defaultESV_SV_EEEEEEEySF_S9_SR_EEvT0_PT3_T1_NS0_13GridEvenShareIS12_EET2_T4_E12temp_storage+24];
	ld.shared.u64 	%rd244, [_ZZN3cub18CUB_300001_SM_10006detail6reduce18DeviceReduceKernelINS2_10policy_hubIN4cuda3std3__45tupleIJblEEEyN6thrust24THRUST_300001_SM_1000_NS8cuda_cub9__find_if7functorIS9_EEE10Policy1000ENSB_12zip_iteratorINS8_IJNSD_26transform_input_iterator_tIbNSC_6detail35transform_pair_of_input_iterators_tIbNSB_10device_ptrIfEESN_12approx_equalEENS7_10__not_fn_tINS7_10__identityEEEEENSB_17counting_iteratorIlNSB_11use_defaultESV_SV_EEEEEEEySF_S9_SR_EEvT0_PT3_T1_NS0_13GridEvenShareIS12_EET2_T4_E12temp_storage+32];
	and.b16  	%rs186, %rs369, 255;
	setp.eq.s16 	%p91, %rs186, 0;
	setp.eq.s16 	%p92, %rs185, 0;
	min.s64 	%rd245, %rd244, %rd438;
	selp.b16 	%rs187, %rs369, 1, %p92;
	selp.b16 	%rs188, %rs185, %rs187, %p91;
	and.b16  	%rs189, %rs188, 255;
	selp.b64 	%rd246, %rd438, %rd245, %p92;
	selp.b64 	%rd247, %rd244, %rd246, %p91;
	ld.shared.u8 	%rs190, [_ZZN3cub18CUB_300001_SM_10006detail6reduce18DeviceReduceKernelINS2_10policy_hubIN4cuda3std3__45tupleIJblEEEyN6thrust24THRUST_300001_SM_1000_NS8cuda_cub9__find_if7functorIS9_EEE10Policy1000ENSB_12zip_iteratorINS8_IJNSD_26transform_input_iterator_tIbNSC_6detail35transform_pair_of_input_iterators_tIbNSB_10device_ptrIfEESN_12approx_equalEENS7_10__not_fn_tINS7_10__identityEEEEENSB_17counting_iteratorIlNSB_11use_defaultESV_SV_EEEEEEEySF_S9_SR_EEvT0_PT3_T1_NS0_13GridEvenShareIS12_EET2_T4_E12temp_storage+40];
	ld.shared.u64 	%rd248, [_ZZN3cub18CUB_300001_SM_10006detail6reduce18DeviceReduceKernelINS2_10policy_hubIN4cuda3std3__45tupleIJblEEEyN6thrust24THRUST_300001_SM_1000_NS8cuda_cub9__find_if7functorIS9_EEE10Policy1000ENSB_12zip_iteratorINS8_IJNSD_26transform_input_iterator_tIbNSC_6detail35transform_pair_of_input_iterators_tIbNSB_10device_ptrIfEESN_12approx_equalEENS7_10__not_fn_tINS7_10__identityEEEEENSB_17counting_iteratorIlNSB_11use_defaultESV_SV_EEEEEEEySF_S9_SR_EEvT0_PT3_T1_NS0_13GridEvenShareIS12_EET2_T4_E12temp_storage+48];
	setp.eq.s16 	%p93, %rs189, 0;
	setp.eq.s16 	%p94, %rs190, 0;
	min.s64 	%rd249, %rd248, %rd247;
	selp.b16 	%rs191, %rs188, 1, %p94;
	selp.b16 	%rs192, %rs190, %rs191, %p93;
	and.b16  	%rs193, %rs192, 255;
	selp.b64 	%rd250, %rd247, %rd249, %p94;
	selp.b64 	%rd251, %rd248, %rd250, %p93;
	ld.shared.u8 	%rs194, [_ZZN3cub18CUB_300001_SM_10006detail6reduce18DeviceReduceKernelINS2_10policy_hubIN4cuda3std3__45tupleIJblEEEyN6thrust24THRUST_300001_SM_1000_NS8cuda_cub9__find_if7functorIS9_EEE10Policy1000ENSB_12zip_iteratorINS8_IJNSD_26transform_input_iterator_tIbNSC_6detail35transform_pair_of_input_iterators_tIbNSB_10device_ptrIfEESN_12approx_equalEENS7_10__not_fn_tINS7_10__identityEEEEENSB_17counting_iteratorIlNSB_11use_defaultESV_SV_EEEEEEEySF_S9_SR_EEvT0_PT3_T1_NS0_13GridEvenShareIS12_EET2_T4_E12temp_storage+56];
	ld.shared.u64 	%rd252, [_ZZN3cub18CUB_300001_SM_10006detail6reduce18DeviceReduceKernelINS2_10policy_hubIN4cuda3std3__45tupleIJblEEEyN6thrust24THRUST_300001_SM_1000_NS8cuda_cub9__find_if7functorIS9_EEE10Policy1000ENSB_12zip_iteratorINS8_IJNSD_26transform_input_iterator_tIbNSC_6detail35transform_pair_of_input_iterators_tIbNSB_10device_ptrIfEESN_12approx_equalEENS7_10__not_fn_tINS7_10__identityEEEEENSB_17counting_iteratorIlNSB_11use_defaultESV_SV_EEEEEEEySF_S9_SR_EEvT0_PT3_T1_NS0_13GridEvenShareIS12_EET2_T4_E12temp_storage+64];
	setp.eq.s16 	%p95, %rs193, 0;
	setp.eq.s16 	%p96, %rs194, 0;
	min.s64 	%rd253, %rd252, %rd251;
	selp.b16 	%rs195, %rs192, 1, %p96;
	selp.b16 	%rs196, %rs194, %rs195, %p95;
	and.b16  	%rs197, %rs196, 255;
	selp.b64 	%rd254, %rd251, %rd253, %p96;
	selp.b64 	%rd255, %rd252, %rd254, %p95;
	ld.shared.u8 	%rs198, [_ZZN3cub18CUB_300001_SM_10006detail6reduce18DeviceReduceKernelINS2_10policy_hubIN4cuda3std3__45tupleIJblEEEyN6thrust24THRUST_300001_SM_1000_NS8cuda_cub9__find_if7functorIS9_EEE10Policy1000ENSB_12zip_iteratorINS8_IJNSD_26transform_input_iterator_tIbNSC_6detail35transform_pair_of_input_iterators_tIbNSB_10device_ptrIfEESN_12approx_equalEENS7_10__not_fn_tINS7_10__identityEEEEENSB_17counting_iteratorIlNSB_11use_defaultESV_SV_EEEEEEEySF_S9_SR_EEvT0_PT3_T1_NS0_13GridEvenShareIS12_EET2_T4_E12temp_storage+72];
	ld.shared.u64 	%rd256, [_ZZN3cub18CUB_300001_SM_10006detail6reduce18DeviceReduceKernelINS2_10policy_hubIN4cuda3std3__45tupleIJblEEEyN6thrust24THRUST_300001_SM_1000_NS8cuda_cub9__find_if7functorIS9_EEE10Policy1000ENSB_12zip_iteratorINS8_IJNSD_26transform_input_iterator_tIbNSC_6detail35transform_pair_of_input_iterators_tIbNSB_10device_ptrIfEESN_12approx_equalEENS7_10__not_fn_tINS7_10__identityEEEEENSB_17counting_iteratorIlNSB_11use_defaultESV_SV_EEEEEEEySF_S9_SR_EEvT0_PT3_T1_NS0_13GridEvenShareIS12_EET2_T4_E12temp_storage+80];
	setp.eq.s16 	%p97, %rs197, 0;
	setp.eq.s16 	%p98, %rs198, 0;
	min.s64 	%rd257, %rd256, %rd255;
	selp.b16 	%rs199, %rs196, 1, %p98;
	selp.b16 	%rs200, %rs198, %rs199, %p97;
	and.b16  	%rs201, %rs200, 255;
	selp.b64 	%rd258, %rd255, %rd257, %p98;
	selp.b64 	%rd259, %rd256, %rd258, %p97;
	ld.shared.u8 	%rs202, [_ZZN3cub18CUB_300001_SM_10006detail6reduce18DeviceReduceKernelINS2_10policy_hubIN4cuda3std3__45tupleIJblEEEyN6thrust24THRUST_300001_SM_1000_NS8cuda_cub9__find_if7functorIS9_EEE10Policy1000ENSB_12zip_iteratorINS8_IJNSD_26transform_input_iterator_tIbNSC_6detail35transform_pair_of_input_iterators_tIbNSB_10device_ptrIfEESN_12approx_equalEENS7_10__not_fn_tINS7_10__identityEEEEENSB_17counting_iteratorIlNSB_11use_defaultESV_SV_EEEEEEEySF_S9_SR_EEvT0_PT3_T1_NS0_13GridEvenShareIS12_EET2_T4_E12temp_storage+88];
	ld.shared.u64 	%rd260, [_ZZN3cub18CUB_300001_SM_10006detail6reduce18DeviceReduceKernelINS2_10policy_hubIN4cuda3std3__45tupleIJblEEEyN6thrust24THRUST_300001_SM_1000_NS8cuda_cub9__find_if7functorIS9_EEE10Policy1000ENSB_12zip_iteratorINS8_IJNSD_26transform_input_iterator_tIbNSC_6detail35transform_pair_of_input_iterators_tIbNSB_10device_ptrIfEESN_12approx_equalEENS7_10__not_fn_tINS7_10__identityEEEEENSB_17counting_iteratorIlNSB_11use_defaultESV_SV_EEEEEEEySF_S9_SR_EEvT0_PT3_T1_NS0_13GridEvenShareIS12_EET2_T4_E12temp_storage+96];
	setp.eq.s16 	%p99, %rs201, 0;
	setp.eq.s16 	%p100, %rs202, 0;
	min.s64 	%rd261, %rd260, %rd259;
	selp.b16 	%rs203, %rs200, 1, %p100;
	selp.b16 	%rs204, %rs202, %rs203, %p99;
	and.b16  	%rs205, %rs204, 255;
	selp.b64 	%rd262, %rd259, %rd261, %p100;
	selp.b64 	%rd263, %rd260, %rd262, %p99;
	ld.shared.u8 	%rs206, [_ZZN3cub18CUB_300001_SM_10006detail6reduce18DeviceReduceKernelINS2_10policy_hubIN4cuda3std3__45tupleIJblEEEyN6thrust24THRUST_300001_SM_1000_NS8cuda_cub9__find_if7functorIS9_EEE10Policy1000ENSB_12zip_iteratorINS8_IJNSD_26transform_input_iterator_tIbNSC_6detail35transform_pair_of_input_iterators_tIbNSB_10device_ptrIfEESN_12approx_equalEENS7_10__not_fn_tINS7_10__identityEEEEENSB_17counting_iteratorIlNSB_11use_defaultESV_SV_EEEEEEEySF_S9_SR_EEvT0_PT3_T1_NS0_13GridEvenShareIS12_EET2_T4_E12temp_storage+104];
	ld.shared.u64 	%rd264, [_ZZN3cub18CUB_300001_SM_10006detail6reduce18DeviceReduceKernelINS2_10policy_hubIN4cuda3std3__45tupleIJblEEEyN6thrust24THRUST_300001_SM_1000_NS8cuda_cub9__find_if7functorIS9_EEE10Policy1000ENSB_12zip_iteratorINS8_IJNSD_26transform_input_iterator_tIbNSC_6detail35transform_pair_of_input_iterators_tIbNSB_10device_ptrIfEESN_12approx_equalEENS7_10__not_fn_tINS7_10__identityEEEEENSB_17counting_iteratorIlNSB_11use_defaultESV_SV_EEEEEEEySF_S9_SR_EEvT0_PT3_T1_NS0_13GridEvenShareIS12_EET2_T4_E12temp_storage+112];
	setp.eq.s16 	%p101, %rs205, 0;
	setp.eq.s16 	%p102, %rs206, 0;
	min.s64 	%rd265, %rd264, %rd263;
	selp.b16 	%rs207, %rs204, 1, %p102;
	selp.b16 	%rs208, %rs206, %rs207, %p101;
	and.b16  	%rs209, %rs208, 255;
	selp.b64 	%rd266, %rd263, %rd265, %p102;
	selp.b64 	%rd267, %rd264, %rd266, %p101;
	ld.shared.u8 	%rs210, [_ZZN3cub18CUB_300001_SM_10006detail6reduce18DeviceReduceKernelINS2_10policy_hubIN4cuda3std3__45tupleIJblEEEyN6thrust24THRUST_300001_SM_1000_NS8cuda_cub9__find_if7functorIS9_EEE10Policy1000ENSB_12zip_iteratorINS8_IJNSD_26transform_input_iterator_tIbNSC_6detail35transform_pair_of_input_iterators_tIbNSB_10device_ptrIfEESN_12approx_equalEENS7_10__not_fn_tINS7_10__identityEEEEENSB_17counting_iteratorIlNSB_11use_defaultESV_SV_EEEEEEEySF_S9_SR_EEvT0_PT3_T1_NS0_13GridEvenShareIS12_EET2_T4_E12temp_storage+120];
	ld.shared.u64 	%rd268, [_ZZN3cub18CUB_300001_SM_10006detail6reduce18DeviceReduceKernelINS2_10policy_hubIN4cuda3std3__45tupleIJblEEEyN6thrust24THRUST_300001_SM_1000_NS8cuda_cub9__find_if7functorIS9_EEE10Policy1000ENSB_12zip_iteratorINS8_IJNSD_26transform_input_iterator_tIbNSC_6detail35transform_pair_of_input_iterators_tIbNSB_10device_ptrIfEESN_12approx_equalEENS7_10__not_fn_tINS7_10__identityEEEEENSB_17counting_iteratorIlNSB_11use_defaultESV_SV_EEEEEEEySF_S9_SR_EEvT0_PT3_T1_NS0_13GridEvenShareIS12_EET2_T4_E12temp_storage+128];
	setp.eq.s16 	%p103, %rs209, 0;
	setp.eq.s16 	%p104, %rs210, 0;
	min.s64 	%rd269, %rd268, %rd267;
	selp.b16 	%rs211, %rs208, 1, %p104;
	selp.b16 	%rs369, %rs210, %rs211, %p103;
	selp.b64 	%rd270, %rd267, %rd269, %p104;
	selp.b64 	%rd438, %rd268, %rd270, %p103;
$L__BB10_122:
	mov.u32 	%r439, %tid.x;
	setp.ne.s32 	%p236, %r439, 0;
	@%p236 bra 	$L__BB10_124;
	ld.param.u64 	%rd428, [_ZN3cub18CUB_300001_SM_10006detail6reduce18DeviceReduceKernelINS2_10policy_hubIN4cuda3std3__45tupleIJblEEEyN6thrust24THRUST_300001_SM_1000_NS8cuda_cub9__find_if7functorIS9_EEE10Policy1000ENSB_12zip_iteratorINS8_IJNSD_26transform_input_iterator_tIbNSC_6detail35transform_pair_of_input_iterators_tIbNSB_10device_ptrIfEESN_12approx_equalEENS7_10__not_fn_tINS7_10__identityEEEEENSB_17counting_iteratorIlNSB_11use_defaultESV_SV_EEEEEEEySF_S9_SR_EEvT0_PT3_T1_NS0_13GridEvenShareIS12_EET2_T4__param_1];
	cvta.to.global.u64 	%rd425, %rd428;
	mul.wide.u32 	%rd426, %r2, 16;
	add.s64 	%rd427, %rd425, %rd426;
	st.global.u8 	[%rd427], %rs369;
	st.global.u64 	[%rd427+8], %rd438;
$L__BB10_124:
	ret;

}
	// .globl	_ZN3cub18CUB_300001_SM_10006detail6reduce28DeviceReduceSingleTileKernelINS2_10policy_hubIN4cuda3std3__45tupleIJblEEEyN6thrust24THRUST_300001_SM_1000_NS8cuda_cub9__find_if7functorIS9_EEE10Policy1000EPS9_SI_iSF_S9_S9_NS7_10__identityEEEvT0_T1_T2_T3_T4_T6_
.visible .entry _ZN3cub18CUB_300001_SM_10006detail6reduce28DeviceReduceSingleTileKernelINS2_10policy_hubIN4cuda3std3__45tupleIJblEEEyN6thrust24THRUST_300001_SM_1000_NS8cuda_cub9__find_if7functorIS9_EEE10Policy1000EPS9_SI_iSF_S9_S9_NS7_10__identityEEEvT0_T1_T2_T3_T4_T6_(
	.param .u64 .ptr .align 1 _ZN3cub18CUB_300001_SM_10006detail6reduce28DeviceReduceSingleTileKernelINS2_10policy_hubIN4cuda3std3__45tupleIJblEEEyN6thrust24THRUST_300001_SM_1000_NS8cuda_cub9__find_if7functorIS9_EEE10Policy1000EPS9_SI_iSF_S9_S9_NS7_10__identityEEEvT0_T1_T2_T3_T4_T6__param_0,
	.param .u64 .ptr .align 1 _ZN3cub18CUB_300001_SM_10006detail6reduce28DeviceReduceSingleTileKernelINS2_10policy_hubIN4cuda3std3__45tupleIJblEEEyN6thrust24THRUST_300001_SM_1000_NS8cuda_cub9__find_if7functorIS9_EEE10Policy1000EPS9_SI_iSF_S9_S9_NS7_10__identityEEEvT0_T1_T2_T3_T4_T6__param_1,
	.param .u32 _ZN3cub18CUB_300001_SM_10006detail6reduce28DeviceReduceSingleTileKernelINS2_10policy_hubIN4cuda3std3__45tupleIJblEEEyN6thrust24THRUST_300001_SM_1000_NS8cuda_cub9__find_if7functorIS9_EEE10Policy1000EPS9_SI_iSF_S9_S9_NS7_10__identityEEEvT0_T1_T2_T3_T4_T6__param_2,
	.param .align 1 .b8 _ZN3cub18CUB_300001_SM_10006detail6reduce28DeviceReduceSingleTileKernelINS2_10policy_hubIN4cuda3std3__45tupleIJblEEEyN6thrust24THRUST_300001_SM_1000_NS8cuda_cub9__find_if7functorIS9_EEE10Policy1000EPS9_SI_iSF_S9_S9_NS7_10__identityEEEvT0_T1_T2_T3_T4_T6__param_3[1],
	.param .align 8 .b8 _ZN3cub18CUB_300001_SM_10006detail6reduce28DeviceReduceSingleTileKernelINS2_10policy_hubIN4cuda3std3__45tupleIJblEEEyN6thrust24THRUST_300001_SM_1000_NS8cuda_cub9__find_if7functorIS9_EEE10Policy1000EPS9_SI_iSF_S9_S9_NS7_10__identityEEEvT0_T1_T2_T3_T4_T6__param_4[16],
	.param .align 1 .b8 _ZN3cub18CUB_300001_SM_10006detail6reduce28DeviceReduceSingleTileKernelINS2_10policy_hubIN4cuda3std3__45tupleIJblEEEyN6thrust24THRUST_300001_SM_1000_NS8cuda_cub9__find_if7functorIS9_EEE10Policy1000EPS9_SI_iSF_S9_S9_NS7_10__identityEEEvT0_T1_T2_T3_T4_T6__param_5[1]
)
.maxntid 256
.minnctapersm 1
{
	.reg .pred 	%p<188>;
	.reg .b16 	%rs<340>;
	.reg .b32 	%r<406>;
	.reg .b64 	%rd<359>;
	// demoted variable
	.shared .align 8 .b8 _ZZN3cub18CUB_300001_SM_10006detail6reduce28DeviceReduceSingleTileKernelINS2_10policy_hubIN4cuda3std3__45tupleIJblEEEyN6thrust24THRUST_300001_SM_1000_NS8cuda_cub9__find_if7functorIS9_EEE10Policy1000EPS9_SI_iSF_S9_S9_NS7_10__identityEEEvT0_T1_T2_T3_T4_T6_E12temp_storage[152];
	ld.param.u64 	%rd106, [_ZN3cub18CUB_300001_SM_10006detail6reduce28DeviceReduceSingleTileKernelINS2_10policy_hubIN4cuda3std3__45tupleIJblEEEyN6thrust24THRUST_300001_SM_1000_NS8cuda_cub9__find_if7functorIS9_EEE10Policy1000EPS9_SI_iSF_S9_S9_NS7_10__identityEEEvT0_T1_T2_T3_T4_T6__param_4+8];
	ld.param.u64 	%rd105, [_ZN3cub18CUB_300001_SM_10006detail6reduce28DeviceReduceSingleTileKernelINS2_10policy_hubIN4cuda3std3__45tupleIJblEEEyN6thrust24THRUST_300001_SM_1000_NS8cuda_cub9__find_if7functorIS9_EEE10Policy1000EPS9_SI_iSF_S9_S9_NS7_10__identityEEEvT0_T1_T2_T3_T4_T6__param_0];
	ld.param.u64 	%rd107, [_ZN3cub18CUB_300001_SM_10006detail6reduce28DeviceReduceSingleTileKernelINS2_10policy_hubIN4cuda3std3__45tupleIJblEEEyN6thrust24THRUST_300001_SM_1000_NS8cuda_cub9__find_if7functorIS9_EEE10Policy1000EPS9_SI_iSF_S9_S9_NS7_10__identityEEEvT0_T1_T2_T3_T4_T6__param_1];
	ld.param.u32 	%r38, [_ZN3cub18CUB_300001_SM_10006detail6reduce28DeviceReduceSingleTileKernelINS2_10policy_hubIN4cuda3std3__45tupleIJblEEEyN6thrust24THRUST_300001_SM_1000_NS8cuda_cub9__find_if7functorIS9_EEE10Policy1000EPS9_SI_iSF_S9_S9_NS7_10__identityEEEvT0_T1_T2_T3_T4_T6__param_2];
	ld.param.u8 	%rs82, [_ZN3cub18CUB_300001_SM_10006detail6reduce28DeviceReduceSingleTileKernelINS2_10policy_hubIN4cuda3std3__45tupleIJblEEEyN6thrust24THRUST_300001_SM_1000_NS8cuda_cub9__find_if7functorIS9_EEE10Policy1000EPS9_SI_iSF_S9_S9_NS7_10__identityEEEvT0_T1_T2_T3_T4_T6__param_4];
	cvta.to.global.u64 	%rd1, %rd107;
	setp.ne.s32 	%p1, %r38, 0;
	@%p1 bra 	$L__BB11_3;
	mov.u32 	%r392, %tid.x;
	setp.ne.s32 	%p187, %r392, 0;
	@%p187 bra 	$L__BB11_112;
	st.global.u8 	[%rd1], %rs82;
	st.global.u64 	[%rd1+8], %rd106;
	bra.uni 	$L__BB11_112;
$L__BB11_3:
	setp.gt.s32 	%p2, %r38, 1023;
	@%p2 bra 	$L__BB11_74;
	mov.u32 	%r1, %tid.x;
	setp.ge.s32 	%p77, %r1, %r38;
	mov.b16 	%rs311, 0;
	mov.b64 	%rd329, 0;
	mov.u32 	%r396, %r1;
	@%p77 bra 	$L__BB11_6;
	mul.wide.u32 	%rd234, %r1, 16;
	add.s64 	%rd231, %rd105, %rd234;
	// begin inline asm
	ld.global.nc.u64 %rd230, [%rd231];
	// end inline asm
	add.s64 	%rd233, %rd231, 8;
	// begin inline asm
	ld.global.nc.u64 %rd329, [%rd233];
	// end inline asm
	cvt.u16.u64 	%rs311, %rd230;
	add.s32 	%r396, %r1, 256;
$L__BB11_6:
	setp.ge.s32 	%p78, %r396, %r38;
	@%p78 bra 	$L__BB11_12;
	not.b32 	%r158, %r396;
	add.s32 	%r4, %r38, %r158;
	and.b32  	%r159, %r4, 768;
	setp.eq.s32 	%p79, %r159, 768;
	@%p79 bra 	$L__BB11_10;
	mul.wide.u32 	%rd236, %r396, 16;
	add.s64 	%rd323, %rd105, %rd236;
	shr.u32 	%r160, %r4, 8;
	add.s32 	%r161, %r160, 1;
	and.b32  	%r162, %r161, 3;
	neg.s32 	%r394, %r162;
$L__BB11_9:
	.pragma "nounroll";
	// begin inline asm
	ld.global.nc.u64 %rd237, [%rd323];
	// end inline asm
	add.s64 	%rd240, %rd323, 8;
	// begin inline asm
	ld.global.nc.u64 %rd239, [%rd240];
	// end inline asm
	cvt.u16.u64 	%rs190, %rd237;
	and.b16  	%rs191, %rs190, 255;
	and.b16  	%rs192, %rs311, 255;
	setp.eq.s16 	%p80, %rs192, 0;
	setp.eq.s16 	%p81, %rs191, 0;
	min.s64 	%rd241, %rd239, %rd329;
	selp.b64 	%rd242, %rd329, %rd241, %p81;
	selp.b64 	%rd329, %rd239, %rd242, %p80;
	selp.b16 	%rs193, %rs311, 1, %p81;
	selp.b16 	%rs311, %rs190, %rs193, %p80;
	add.s32 	%r396, %r396, 256;
	add.s64 	%rd323, %rd323, 4096;
	add.s32 	%r394, %r394, 1;
	setp.ne.s32 	%p82, %r394, 0;
	@%p82 bra 	$L__BB11_9;
$L__BB11_10:
	setp.lt.u32 	%p83, %r4, 768;
	@%p83 bra 	$L__BB11_12;
$L__BB11_11:
	mul.wide.s32 	%rd259, %r396, 16;
	add.s64 	%rd244, %rd105, %rd259;
	// begin inline asm
	ld.global.nc.u64 %rd243, [%rd244];
	// end inline asm
	add.s64 	%rd246, %rd244, 8;
	// begin inline asm
	ld.global.nc.u64 %rd245, [%rd246];
	// end inline asm
	cvt.u16.u64 	%rs194, %rd243;
	and.b16  	%rs195, %rs194, 255;
	and.b16  	%rs196, %rs311, 255;
	setp.eq.s16 	%p84, %rs196, 0;
	setp.eq.s16 	%p85, %rs195, 0;
	min.s64 	%rd260, %rd245, %rd329;
	selp.b64 	%rd261, %rd329, %rd260, %p85;
	selp.b64 	%rd262, %rd245, %rd261, %p84;
	selp.b16 	%rs197, %rs311, 1, %p85;
	selp.b16 	%rs198, %rs194, %rs197, %p84;
	and.b16  	%rs199, %rs198, 255;
	add.s64 	%rd248, %rd244, 4096;
	// begin inline asm
	ld.global.nc.u64 %rd247, [%rd248];
	// end inline asm
	add.s64 	%rd250, %rd244, 4104;
	// begin inline asm
	ld.global.nc.u64 %rd249, [%rd250];
	// end inline asm
	cvt.u16.u64 	%rs200, %rd247;
	and.b16  	%rs201, %rs200, 255;
	setp.eq.s16 	%p86, %rs199, 0;
	setp.eq.s16 	%p87, %rs201, 0;
	min.s64 	%rd263, %rd249, %rd262;
	selp.b64 	%rd264, %rd262, %rd263, %p87;
	selp.b64 	%rd265, %rd249, %rd264, %p86;
	selp.b16 	%rs202, %rs198, 1, %p87;
	selp.b16 	%rs203, %rs200, %rs202, %p86;
	and.b16  	%rs204, %rs203, 255;
	add.s64 	%rd252, %rd244, 8192;
	// begin inline asm
	ld.global.nc.u64 %rd251, [%rd252];
	// end inline asm
	add.s64 	%rd254, %rd244, 8200;
	// begin inline asm
	ld.global.nc.u64 %rd253, [%rd254];
	// end inline asm
	cvt.u16.u64 	%rs205, %rd251;
	and.b16  	%rs206, %rs205, 255;
	setp.eq.s16 	%p88, %rs204, 0;
	setp.eq.s16 	%p89, %rs206, 0;
	min.s64 	%rd266, %rd253, %rd265;
	selp.b64 	%rd267, %rd265, %rd266, %p89;
	selp.b64 	%rd268, %rd253, %rd267, %p88;
	selp.b16 	%rs207, %rs203, 1, %p89;
	selp.b16 	%rs208, %rs205, %rs207, %p88;
	and.b16  	%rs209, %rs208, 255;
	add.s64 	%rd256, %rd244, 12288;
	// begin inline asm
	ld.global.nc.u64 %rd255, [%rd256];
	// end inline asm
	add.s64 	%rd258, %rd244, 12296;
	// begin inline asm
	ld.global.nc.u64 %rd257, [%rd258];
	// end inline asm
	cvt.u16.u64 	%rs210, %rd255;
	and.b16  	%rs211, %rs210, 255;
	setp.eq.s16 	%p90, %rs209, 0;
	setp.eq.s16 	%p91, %rs211, 0;
	min.s64 	%rd269, %rd257, %rd268;
	selp.b64 	%rd270, %rd268, %rd269, %p91;
	selp.b64 	%rd329, %rd257, %rd270, %p90;
	selp.b16 	%rs212, %rs208, 1, %p91;
	selp.b16 	%rs311, %rs210, %rs212, %p90;
	add.s32 	%r396, %r396, 1024;
	setp.lt.s32 	%p92, %r396, %r38;
	@%p92 bra 	$L__BB11_11;
$L__BB11_12:
	setp.lt.s32 	%p93, %r38, 256;
	@%p93 bra 	$L__BB11_37;
	// begin inline asm
	mov.u32 %r281, %laneid;
	// end inline asm
	cvt.u32.u16 	%r302, %rs311;
	and.b32  	%r283, %r302, 255;
	mov.b32 	%r299, 1;
	mov.b32 	%r300, 31;
	mov.b32 	%r301, -1;
	// begin inline asm
	shfl.sync.down.b32 %r282, %r283, %r299, %r300, %r301;
	// end inline asm
	// begin inline asm
	shfl.sync.down.b32 %r287, %r288, %r299, %r300, %r301;
	// end inline asm
	mov.b64 	{%r293, %r298}, %rd329;
	// begin inline asm
	shfl.sync.down.b32 %r292, %r293, %r299, %r300, %r301;
	// end inline asm
	// begin inline asm
	shfl.sync.down.b32 %r297, %r298, %r299, %r300, %r301;
	// end inline asm
	mov.b64 	%rd14, {%r292, %r297};
	cvt.u16.u32 	%rs10, %r282;
	setp.gt.s32 	%p143, %r281, 30;
	@%p143 bra 	$L__BB11_17;
	and.b16  	%rs254, %rs311, 255;
	setp.eq.s16 	%p144, %rs254, 0;
	and.b16  	%rs255, %rs10, 255;
	setp.eq.s16 	%p145, %rs255, 0;
	or.pred  	%p146, %p144, %p145;
	@%p146 bra 	$L__BB11_16;
	min.s64 	%rd329, %rd14, %rd329;
	mov.b16 	%rs311, 1;
	bra.uni 	$L__BB11_17;
$L__BB11_16:
	setp.eq.s16 	%p147, %rs254, 0;
	selp.b64 	%rd329, %rd14, %rd329, %p147;
	selp.b16 	%rs311, %rs10, %rs311, %p147;
$L__BB11_17:
	cvt.u32.u16 	%r323, %rs311;
	and.b32  	%r304, %r323, 255;
	mov.b32 	%r320, 2;
	mov.b32 	%r321, 31;
	mov.b32 	%r322, -1;
	// begin inline asm
	shfl.sync.down.b32 %r303, %r304, %r320, %r321, %r322;
	// end inline asm
	// begin inline asm
	shfl.sync.down.b32 %r308, %r309, %r320, %r321, %r322;
	// end inline asm
	mov.b64 	{%r314, %r319}, %rd329;
	// begin inline asm
	shfl.sync.down.b32 %r313, %r314, %r320, %r321, %r322;
	// end inline asm
	// begin inline asm
	shfl.sync.down.b32 %r318, %r319, %r320, %r321, %r322;
	// end inline asm
	mov.b64 	%rd18, {%r313, %r318};
	cvt.u16.u32 	%rs13, %r303;
	setp.gt.s32 	%p148, %r281, 29;
	@%p148 bra 	$L__BB11_21;
	and.b16  	%rs258, %rs311, 255;
	setp.eq.s16 	%p149, %rs258, 0;
	and.b16  	%rs259, %rs13, 255;
	setp.eq.s16 	%p150, %rs259, 0;
	or.pred  	%p151, %p149, %p150;
	@%p151 bra 	$L__BB11_20;
	min.s64 	%rd329, %rd18, %rd329;
	mov.b16 	%rs311, 1;
	bra.uni 	$L__BB11_21;
$L__BB11_20:
	setp.eq.s16 	%p152, %rs258, 0;
	selp.b64 	%rd329, %rd18, %rd329, %p152;
	selp.b16 	%rs311, %rs13, %rs311, %p152;
$L__BB11_21:
	cvt.u32.u16 	%r344, %rs311;
	and.b32  	%r325, %r344, 255;
	mov.b32 	%r341, 4;
	mov.b32 	%r342, 31;
	mov.b32 	%r343, -1;
	// begin inline asm
	shfl.sync.down.b32 %r324, %r325, %r341, %r342, %r343;
	// end inline asm
	// begin inline asm
	shfl.sync.down.b32 %r329, %r330, %r341, %r342, %r343;
	// end inline asm
	mov.b64 	{%r335, %r340}, %rd329;
	// begin inline asm
	shfl.sync.down.b32 %r334, %r335, %r341, %r342, %r343;
	// end inline asm
	// begin inline asm
	shfl.sync.down.b32 %r339, %r340, %r341, %r342, %r343;
	// end inline asm
	mov.b64 	%rd22, {%r334, %r339};
	cvt.u16.u32 	%rs16, %r324;
	setp.gt.s32 	%p153, %r281, 27;
	@%p153 bra 	$L__BB11_25;
	and.b16  	%rs262, %rs311, 255;
	setp.eq.s16 	%p154, %rs262, 0;
	and.b16  	%rs263, %rs16, 255;
	setp.eq.s16 	%p155, %rs263, 0;
	or.pred  	%p156, %p154, %p155;
	@%p156 bra 	$L__BB11_24;
	min.s64 	%rd329, %rd22, %rd329;
	mov.b16 	%rs311, 1;
	bra.uni 	$L__BB11_25;
$L__BB11_24:
	setp.eq.s16 	%p157, %rs262, 0;
	selp.b64 	%rd329, %rd22, %rd329, %p157;
	selp.b16 	%rs311, %rs16, %rs311, %p157;
$L__BB11_25:
	cvt.u32.u16 	%r365, %rs311;
	and.b32  	%r346, %r365, 255;
	mov.b32 	%r362, 8;
	mov.b32 	%r363, 31;
	mov.b32 	%r364, -1;
	// begin inline asm
	shfl.sync.down.b32 %r345, %r346, %r362, %r363, %r364;
	// end inline asm
	// begin inline asm
	shfl.sync.down.b32 %r350, %r351, %r362, %r363, %r364;
	// end inline asm
	mov.b64 	{%r356, %r361}, %rd329;
	// begin inline asm
	shfl.sync.down.b32 %r355, %r356, %r362, %r363, %r364;
	// end inline asm
	// begin inline asm
	shfl.sync.down.b32 %r360, %r361, %r362, %r363, %r364;
	// end inline asm
	mov.b64 	%rd26, {%r355, %r360};
	cvt.u16.u32 	%rs19, %r345;
	setp.gt.s32 	%p158, %r281, 23;
	@%p158 bra 	$L__BB11_29;
	and.b16  	%rs266, %rs311, 255;
	setp.eq.s16 	%p159, %rs266, 0;
	and.b16  	%rs267, %rs19, 255;
	setp.eq.s16 	%p160, %rs267, 0;
	or.pred  	%p161, %p159, %p160;
	@%p161 bra 	$L__BB11_28;
	min.s64 	%rd329, %rd26, %rd329;
	mov.b16 	%rs311, 1;
	bra.uni 	$L__BB11_29;
$L__BB11_28:
	setp.eq.s16 	%p162, %rs266, 0;
	selp.b64 	%rd329, %rd26, %rd329, %p162;
	selp.b16 	%rs311, %rs19, %rs311, %p162;
$L__BB11_29:
	cvt.u32.u16 	%r386, %rs311;
	and.b32  	%r367, %r386, 255;
	mov.b32 	%r383, 16;
	mov.b32 	%r384, 31;
	mov.b32 	%r385, -1;
	// begin inline asm
	shfl.sync.down.b32 %r366, %r367, %r383, %r384, %r385;
	// end inline asm
	// begin inline asm
	shfl.sync.down.b32 %r371, %r372, %r383, %r384, %r385;
	// end inline asm
	mov.b64 	{%r377, %r382}, %rd329;
	// begin inline asm
	shfl.sync.down.b32 %r376, %r377, %r383, %r384, %r385;
	// end inline asm
	// begin inline asm
	shfl.sync.down.b32 %r381, %r382, %r383, %r384, %r385;
	// end inline asm
	mov.b64 	%rd30, {%r376, %r381};
	cvt.u16.u32 	%rs22, %r366;
	setp.gt.s32 	%p163, %r281, 15;
	@%p163 bra 	$L__BB11_33;
	and.b16  	%rs270, %rs311, 255;
	setp.eq.s16 	%p164, %rs270, 0;
	and.b16  	%rs271, %rs22, 255;
	setp.eq.s16 	%p165, %rs271, 0;
	or.pred  	%p166, %p164, %p165;
	@%p166 bra 	$L__BB11_32;
	min.s64 	%rd329, %rd30, %rd329;
	mov.b16 	%rs311, 1;
	bra.uni 	$L__BB11_33;
$L__BB11_32:
	setp.eq.s16 	%p167, %rs270, 0;
	selp.b64 	%rd329, %rd30, %rd329, %p167;
	selp.b16 	%rs311, %rs22, %rs311, %p167;
$L__BB11_33:
	setp.ne.s32 	%p168, %r281, 0;
	@%p168 bra 	$L__BB11_35;
	shr.u32 	%r387, %r1, 1;
	and.b32  	%r388, %r387, 496;
	mov.u32 	%r389, _ZZN3cub18CUB_300001_SM_10006detail6reduce28DeviceReduceSingleTileKernelINS2_10policy_hubIN4cuda3std3__45tupleIJblEEEyN6thrust24THRUST_300001_SM_1000_NS8cuda_cub9__find_if7functorIS9_EEE10Policy1000EPS9_SI_iSF_S9_S9_NS7_10__identityEEEvT0_T1_T2_T3_T4_T6_E12temp_storage;
	add.s32 	%r390, %r389, %r388;
	st.shared.u8 	[%r390+8], %rs311;
	st.shared.u64 	[%r390+16], %rd329;
$L__BB11_35:
	bar.sync 	0;
	setp.ne.s32 	%p169, %r1, 0;
	@%p169 bra 	$L__BB11_110;
	ld.shared.u8 	%rs274, [_ZZN3cub18CUB_300001_SM_10006detail6reduce28DeviceReduceSingleTileKernelINS2_10policy_hubIN4cuda3std3__45tupleIJblEEEyN6thrust24THRUST_300001_SM_1000_NS8cuda_cub9__find_if7functorIS9_EEE10Policy1000EPS9_SI_iSF_S9_S9_NS7_10__identityEEEvT0_T1_T2_T3_T4_T6_E12temp_storage+24];
	ld.shared.u64 	%rd292, [_ZZN3cub18CUB_300001_SM_10006detail6reduce28DeviceReduceSingleTileKernelINS2_10policy_hubIN4cuda3std3__45tupleIJblEEEyN6thrust24THRUST_300001_SM_1000_NS8cuda_cub9__find_if7functorIS9_EEE10Policy1000EPS9_SI_iSF_S9_S9_NS7_10__identityEEEvT0_T1_T2_T3_T4_T6_E12temp_storage+32];
	and.b16  	%rs275, %rs311, 255;
	setp.eq.s16 	%p170, %rs275, 0;
	setp.eq.s16 	%p171, %rs274, 0;
	min.s64 	%rd293, %rd292, %rd329;
	selp.b64 	%rd294, %rd329, %rd293, %p171;
	selp.b64 	%rd295, %rd292, %rd294, %p170;
	selp.b16 	%rs276, %rs311, 1, %p171;
	selp.b16 	%rs277, %rs274, %rs276, %p170;
	and.b16  	%rs278, %rs277, 255;
	ld.shared.u8 	%rs279, [_ZZN3cub18CUB_300001_SM_10006detail6reduce28DeviceReduceSingleTileKernelINS2_10policy_hubIN4cuda3std3__45tupleIJblEEEyN6thrust24THRUST_300001_SM_1000_NS8cuda_cub9__find_if7functorIS9_EEE10Policy1000EPS9_SI_iSF_S9_S9_NS7_10__identityEEEvT0_T1_T2_T3_T4_T6_E12temp_storage+40];
	ld.shared.u64 	%rd296, [_ZZN3cub18CUB_300001_SM_10006detail6reduce28DeviceReduceSingleTileKernelINS2_10policy_hubIN4cuda3std3__45tupleIJblEEEyN6thrust24THRUST_300001_SM_1000_NS8cuda_cub9__find_if7functorIS9_EEE10Policy1000EPS9_SI_iSF_S9_S9_NS7_10__identityEEEvT0_T1_T2_T3_T4_T6_E12temp_storage+48];
	setp.eq.s16 	%p172, %rs278, 0;
	setp.eq.s16 	%p173, %rs279, 0;
	min.s64 	%rd297, %rd296, %rd295;
	selp.b64 	%rd298, %rd295, %rd297, %p173;
	selp.b64 	%rd299, %rd296, %rd298, %p172;
	selp.b16 	%rs280, %rs277, 1, %p173;
	selp.b16 	%rs281, %rs279, %rs280, %p172;
	and.b16  	%rs282, %rs281, 255;
	ld.shared.u8 	%rs283, [_ZZN3cub18CUB_300001_SM_10006detail6reduce28DeviceReduceSingleTileKernelINS2_10policy_hubIN4cuda3std3__45tupleIJblEEEyN6thrust24THRUST_300001_SM_1000_NS8cuda_cub9__find_if7functorIS9_EEE10Policy1000EPS9_SI_iSF_S9_S9_NS7_10__identityEEEvT0_T1_T2_T3_T4_T6_E12temp_storage+56];
	ld.shared.u64 	%rd300, [_ZZN3cub18CUB_300001_SM_10006detail6reduce28DeviceReduceSingleTileKernelINS2_10policy_hubIN4cuda3std3__45tupleIJblEEEyN6thrust24THRUST_300001_SM_1000_NS8cuda_cub9__find_if7functorIS9_EEE10Policy1000EPS9_SI_iSF_S9_S9_NS7_10__identityEEEvT0_T1_T2_T3_T4_T6_E12temp_storage+64];
	setp.eq.s16 	%p174, %rs282, 0;
	setp.eq.s16 	%p175, %rs283, 0;
	min.s64 	%rd301, %rd300, %rd299;
	selp.b16 	%rs284, %rs281, 1, %p175;
	selp.b16 	%rs285, %rs283, %rs284, %p174;
	and.b16  	%rs286, %rs285, 255;
	selp.b64 	%rd302, %rd299, %rd301, %p175;
	selp.b64 	%rd303, %rd300, %rd302, %p174;
	ld.shared.u8 	%rs287, [_ZZN3cub18CUB_300001_SM_10006detail6reduce28DeviceReduceSingleTileKernelINS2_10policy_hubIN4cuda3std3__45tupleIJblEEEyN6thrust24THRUST_300001_SM_1000_NS8cuda_cub9__find_if7functorIS9_EEE10Policy1000EPS9_SI_iSF_S9_S9_NS7_10__identityEEEvT0_T1_T2_T3_T4_T6_E12temp_storage+72];
	ld.shared.u64 	%rd304, [_ZZN3cub18CUB_300001_SM_10006detail6reduce28DeviceReduceSingleTileKernelINS2_10policy_hubIN4cuda3std3__45tupleIJblEEEyN6thrust24THRUST_300001_SM_1000_NS8cuda_cub9__find_if7functorIS9_EEE10Policy1000EPS9_SI_iSF_S9_S9_NS7_10__identityEEEvT0_T1_T2_T3_T4_T6_E12temp_storage+80];
	setp.eq.s16 	%p176, %rs286, 0;
	setp.eq.s16 	%p177, %rs287, 0;
	min.s64 	%rd305, %rd304, %rd303;
	selp.b16 	%rs288, %rs285, 1, %p177;
	selp.b16 	%rs289, %rs287, %rs288, %p176;
	and.b16  	%rs290, %rs289, 255;
	selp.b64 	%rd306, %rd303, %rd305, %p177;
	selp.b64 	%rd307, %rd304, %rd306, %p176;
	ld.shared.u8 	%rs291, [_ZZN3cub18CUB_300001_SM_10006detail6reduce28DeviceReduceSingleTileKernelINS2_10policy_hubIN4cuda3std3__45tupleIJblEEEyN6thrust24THRUST_300001_SM_1000_NS8cuda_cub9__find_if7functorIS9_EEE10Policy1000EPS9_SI_iSF_S9_S9_NS7_10__identityEEEvT0_T1_T2_T3_T4_T6_E12temp_storage+88];
	ld.shared.u64 	%rd308, [_ZZN3cub18CUB_300001_SM_10006detail6reduce28DeviceReduceSingleTileKernelINS2_10policy_hubIN4cuda3std3__45tupleIJblEEEyN6thrust24THRUST_300001_SM_1000_NS8cuda_cub9__find_if7functorIS9_EEE10Policy1000EPS9_SI_iSF_S9_S9_NS7_10__identityEEEvT0_T1_T2_T3_T4_T6_E12temp_storage+96];
	setp.eq.s16 	%p178, %rs290, 0;
	setp.eq.s16 	%p179, %rs291, 0;
	min.s64 	%rd309, %rd308, %rd307;
	selp.b16 	%rs292, %rs289, 1, %p179;
	selp.b16 	%rs293, %rs291, %rs292, %p178;
	and.b16  	%rs294, %rs293, 255;
	selp.b64 	%rd310, %rd307, %rd309, %p179;
	selp.b64 	%rd311, %rd308, %rd310, %p178;
	ld.shared.u8 	%rs295, [_ZZN3cub18CUB_300001_SM_10006detail6reduce28DeviceReduceSingleTileKernelINS2_10policy_hubIN4cuda3std3__45tupleIJblEEEyN6thrust24THRUST_300001_SM_1000_NS8cuda_cub9__find_if7functorIS9_EEE10Policy1000EPS9_SI_iSF_S9_S9_NS7_10__identityEEEvT0_T1_T2_T3_T4_T6_E12temp_storage+104];
	ld.shared.u64 	%rd312, [_ZZN3cub18CUB_300001_SM_10006detail6reduce28DeviceReduceSingleTileKernelINS2_10policy_hubIN4cuda3std3__45tupleIJblEEEyN6thrust24THRUST_300001_SM_1000_NS8cuda_cub9__find_if7functorIS9_EEE10Policy1000EPS9_SI_iSF_S9_S9_NS7_10__identityEEEvT0_T1_T2_T3_T4_T6_E12temp_storage+112];
	setp.eq.s16 	%p180, %rs294, 0;
	setp.eq.s16 	%p181, %rs295, 0;
	min.s64 	%rd313, %rd312, %rd311;
	selp.b16 	%rs296, %rs293, 1, %p181;
	selp.b16 	%rs297, %rs295, %rs296, %p180;
	and.b16  	%rs298, %rs297, 255;
	selp.b64 	%rd314, %rd311, %rd313, %p181;
	selp.b64 	%rd315, %rd312, %rd314, %p180;
	ld.shared.u8 	%rs299, [_ZZN3cub18CUB_300001_SM_10006detail6reduce28DeviceReduceSingleTileKernelINS2_10policy_hubIN4cuda3std3__45tupleIJblEEEyN6thrust24THRUST_300001_SM_1000_NS8cuda_cub9__find_if7functorIS9_EEE10Policy1000EPS9_SI_iSF_S9_S9_NS7_10__identityEEEvT0_T1_T2_T3_T4_T6_E12temp_storage+120];
	ld.shared.u64 	%rd316, [_ZZN3cub18CUB_300001_SM_10006detail6reduce28DeviceReduceSingleTileKernelINS2_10policy_hubIN4cuda3std3__45tupleIJblEEEyN6thrust24THRUST_300001_SM_1000_NS8cuda_cub9__find_if7functorIS9_EEE10Policy1000EPS9_SI_iSF_S9_S9_NS7_10__identityEEEvT0_T1_T2_T3_T4_T6_E12temp_storage+128];
	setp.eq.s16 	%p182, %rs298, 0;
	setp.eq.s16 	%p183, %rs299, 0;
	min.s64 	%rd317, %rd316, %rd315;
	selp.b16 	%rs300, %rs297, 1, %p183;
	selp.b16 	%rs311, %rs299, %rs300, %p182;
	selp.b64 	%rd318, %rd315, %rd317, %p183;
	selp.b64 	%rd329, %rd316, %rd318, %p182;
	bra.uni 	$L__BB11_110;
$L__BB11_37:
	// begin inline asm
	mov.u32 %r163, %laneid;
	// end inline asm
	and.b32  	%r184, %r1, 992;
	add.s32 	%r185, %r184, 32;
	setp.gt.s32 	%p94, %r185, %r38;
	not.b32 	%r186, %r184;
	add.s32 	%r187, %r38, %r186;
	selp.b32 	%r182, %r187, 31, %p94;
	cvt.u32.u16 	%r188, %rs311;
	and.b32  	%r165, %r188, 255;
	mov.b32 	%r181, 1;
	mov.b32 	%r183, -1;
	// begin inline asm
	shfl.sync.down.b32 %r164, %r165, %r181, %r182, %r183;
	// end inline asm
	// begin inline asm
	shfl.sync.down.b32 %r169, %r170, %r181, %r182, %r183;
	// end inline asm
	mov.b64 	{%r175, %r180}, %rd329;
	// begin inline asm
	shfl.sync.down.b32 %r174, %r175, %r181, %r182, %r183;
	// end inline asm
	// begin inline asm
	shfl.sync.down.b32 %r179, %r180, %r181, %r182, %r183;
	// end inline asm
	mov.b64 	%rd35, {%r174, %r179};
	cvt.u16.u32 	%rs26, %r164;
	setp.ge.s32 	%p95, %r163, %r182;
	@%p95 bra 	$L__BB11_41;
	and.b16  	%rs213, %rs311, 255;
	setp.eq.s16 	%p96, %rs213, 0;
	and.b16  	%rs214, %rs26, 255;
	setp.eq.s16 	%p97, %rs214, 0;
	or.pred  	%p98, %p96, %p97;
	@%p98 bra 	$L__BB11_40;
	min.s64 	%rd329, %rd35, %rd329;
	mov.b16 	%rs311, 1;
	bra.uni 	$L__BB11_41;
$L__BB11_40:
	setp.eq.s16 	%p99, %rs213, 0;
	selp.b16 	%rs311, %rs26, %rs311, %p99;
	selp.b64 	%rd329, %rd35, %rd329, %p99;
$L__BB11_41:
	cvt.u32.u16 	%r209, %rs311;
	and.b32  	%r190, %r209, 255;
	mov.b32 	%r206, 2;
	mov.b32 	%r208, -1;
	// begin inline asm
	shfl.sync.down.b32 %r189, %r190, %r206, %r182, %r208;
	// end inline asm
	// begin inline asm
	shfl.sync.down.b32 %r194, %r195, %r206, %r182, %r208;
	// end inline asm
	mov.b64 	{%r200, %r205}, %rd329;
	// begin inline asm
	shfl.sync.down.b32 %r199, %r200, %r206, %r182, %r208;
	// end inline asm
	// begin inline asm
	shfl.sync.down.b32 %r204, %r205, %r206, %r182, %r208;
	// end inline asm
	mov.b64 	%rd39, {%r199, %r204};
	cvt.u16.u32 	%rs29, %r189;
	add.s32 	%r210, %r163, 2;
	setp.gt.s32 	%p100, %r210, %r182;
	@%p100 bra 	$L__BB11_45;
	and.b16  	%rs217, %rs311, 255;
	setp.eq.s16 	%p101, %rs217, 0;
	and.b16  	%rs218, %rs29, 255;
	setp.eq.s16 	%p102, %rs218, 0;
	or.pred  	%p103, %p101, %p102;
	@%p103 bra 	$L__BB11_44;
	min.s64 	%rd329, %rd39, %rd329;
	mov.b16 	%rs311, 1;
	bra.uni 	$L__BB11_45;
$L__BB11_44:
	setp.eq.s16 	%p104, %rs217, 0;
	selp.b16 	%rs311, %rs29, %rs311, %p104;
	selp.b64 	%rd329, %rd39, %rd329, %p104;
$L__BB11_45:
	cvt.u32.u16 	%r231, %rs311;
	and.b32  	%r212, %r231, 255;
	mov.b32 	%r228, 4;
	mov.b32 	%r230, -1;
	// begin inline asm
	shfl.sync.down.b32 %r211, %r212, %r228, %r182, %r230;
	// end inline asm
	// begin inline asm
	shfl.sync.down.b32 %r216, %r217, %r228, %r182, %r230;
	// end inline asm
	mov.b64 	{%r222, %r227}, %rd329;
	// begin inline asm
	shfl.sync.down.b32 %r221, %r222, %r228, %r182, %r230;
	// end inline asm
	// begin inline asm
	shfl.sync.down.b32 %r226, %r227, %r228, %r182, %r230;
	// end inline asm
	mov.b64 	%rd43, {%r221, %r226};
	cvt.u16.u32 	%rs32, %r211;
	add.s32 	%r232, %r163, 4;
	setp.gt.s32 	%p105, %r232, %r182;
	@%p105 bra 	$L__BB11_49;
	and.b16  	%rs221, %rs311, 255;
	setp.eq.s16 	%p106, %rs221, 0;
	and.b16  	%rs222, %rs32, 255;
	setp.eq.s16 	%p107, %rs222, 0;
	or.pred  	%p108, %p106, %p107;
	@%p108 bra 	$L__BB11_48;
	min.s64 	%rd329, %rd43, %rd329;
	mov.b16 	%rs311, 1;
	bra.uni 	$L__BB11_49;
$L__BB11_48:
	setp.eq.s16 	%p109, %rs221, 0;
	selp.b16 	%rs311, %rs32, %rs311, %p109;
	selp.b64 	%rd329, %rd43, %rd329, %p109;
$L__BB11_49:
	cvt.u32.u16 	%r253, %rs311;
	and.b32  	%r234, %r253, 255;
	mov.b32 	%r250, 8;
	mov.b32 	%r252, -1;
	// begin inline asm
	shfl.sync.down.b32 %r233, %r234, %r250, %r182, %r252;
	// end inline asm
	// begin inline asm
	shfl.sync.down.b32 %r238, %r239, %r250, %r182, %r252;
	// end inline asm
	mov.b64 	{%r244, %r249}, %rd329;
	// begin inline asm
	shfl.sync.down.b32 %r243, %r244, %r250, %r182, %r252;
	// end inline asm
	// begin inline asm
	shfl.sync.down.b32 %r248, %r249, %r250, %r182, %r252;
	// end inline asm
	mov.b64 	%rd47, {%r243, %r248};
	cvt.u16.u32 	%rs35, %r233;
	add.s32 	%r254, %r163, 8;
	setp.gt.s32 	%p110, %r254, %r182;
	@%p110 bra 	$L__BB11_53;
	and.b16  	%rs225, %rs311, 255;
	setp.eq.s16 	%p111, %rs225, 0;
	and.b16  	%rs226, %rs35, 255;
	setp.eq.s16 	%p112, %rs226, 0;
	or.pred  	%p113, %p111, %p112;
	@%p113 bra 	$L__BB11_52;
	min.s64 	%rd329, %rd47, %rd329;
	mov.b16 	%rs311, 1;
	bra.uni 	$L__BB11_53;
$L__BB11_52:
	setp.eq.s16 	%p114, %rs225, 0;
	selp.b16 	%rs311, %rs35, %rs311, %p114;
	selp.b64 	%rd329, %rd47, %rd329, %p114;
$L__BB11_53:
	cvt.u32.u16 	%r275, %rs311;
	and.b32  	%r256, %r275, 255;
	mov.b32 	%r272, 16;
	mov.b32 	%r274, -1;
	// begin inline asm
	shfl.sync.down.b32 %r255, %r256, %r272, %r182, %r274;
	// end inline asm
	// begin inline asm
	shfl.sync.down.b32 %r260, %r261, %r272, %r182, %r274;
	// end inline asm
	mov.b64 	{%r266, %r271}, %rd329;
	// begin inline asm
	shfl.sync.down.b32 %r265, %r266, %r272, %r182, %r274;
	// end inline asm
	// begin inline asm
	shfl.sync.down.b32 %r270, %r271, %r272, %r182, %r274;
	// end inline asm
	mov.b64 	%rd51, {%r265, %r270};
	cvt.u16.u32 	%rs38, %r255;
	add.s32 	%r276, %r163, 16;
	setp.gt.s32 	%p115, %r276, %r182;
	@%p115 bra 	$L__BB11_57;
	and.b16  	%rs229, %rs311, 255;
	setp.eq.s16 	%p116, %rs229, 0;
	and.b16  	%rs230, %rs38, 255;
	setp.eq.s16 	%p117, %rs230, 0;
	or.pred  	%p118, %p116, %p117;
	@%p118 bra 	$L__BB11_56;
	min.s64 	%rd329, %rd51, %rd329;
	mov.b16 	%rs311, 1;
	bra.uni 	$L__BB11_57;
$L__BB11_56:
	setp.eq.s16 	%p119, %rs229, 0;
	selp.b16 	%rs311, %rs38, %rs311, %p119;
	selp.b64 	%rd329, %rd51, %rd329, %p119;
$L__BB11_57:
	setp.ne.s32 	%p120, %r163, 0;
	@%p120 bra 	$L__BB11_59;
	shr.u32 	%r277, %r1, 1;
	and.b32  	%r278, %r277, 496;
	mov.u32 	%r279, _ZZN3cub18CUB_300001_SM_10006detail6reduce28DeviceReduceSingleTileKernelINS2_10policy_hubIN4cuda3std3__45tupleIJblEEEyN6thrust24THRUST_300001_SM_1000_NS8cuda_cub9__find_if7functorIS9_EEE10Policy1000EPS9_SI_iSF_S9_S9_NS7_10__identityEEEvT0_T1_T2_T3_T4_T6_E12temp_storage;
	add.s32 	%r280, %r279, %r278;
	st.shared.u8 	[%r280+8], %rs311;
	st.shared.u64 	[%r280+16], %rd329;
$L__BB11_59:
	bar.sync 	0;
	setp.ne.s32 	%p121, %r1, 0;
	@%p121 bra 	$L__BB11_110;
	setp.lt.s32 	%p122, %r38, 33;
	@%p122 bra 	$L__BB11_62;
	ld.shared.u8 	%rs233, [_ZZN3cub18CUB_300001_SM_10006detail6reduce28DeviceReduceSingleTileKernelINS2_10policy_hubIN4cuda3std3__45tupleIJblEEEyN6thrust24THRUST_300001_SM_1000_NS8cuda_cub9__find_if7functorIS9_EEE10Policy1000EPS9_SI_iSF_S9_S9_NS7_10__identityEEEvT0_T1_T2_T3_T4_T6_E12temp_storage+24];
	ld.shared.u64 	%rd271, [_ZZN3cub18CUB_300001_SM_10006detail6reduce28DeviceReduceSingleTileKernelINS2_10policy_hubIN4cuda3std3__45tupleIJblEEEyN6thrust24THRUST_300001_SM_1000_NS8cuda_cub9__find_if7functorIS9_EEE10Policy1000EPS9_SI_iSF_S9_S9_NS7_10__identityEEEvT0_T1_T2_T3_T4_T6_E12temp_storage+32];
	and.b16  	%rs234, %rs311, 255;
	setp.eq.s16 	%p123, %rs234, 0;
	setp.eq.s16 	%p124, %rs233, 0;
	min.s64 	%rd272, %rd271, %rd329;
	selp.b16 	%rs235, %rs311, 1, %p124;
	selp.b16 	%rs311, %rs233, %rs235, %p123;
	selp.b64 	%rd273, %rd329, %rd272, %p124;
	selp.b64 	%rd329, %rd271, %rd273, %p123;
$L__BB11_62:
	setp.lt.s32 	%p125, %r38, 65;
	@%p125 bra 	$L__BB11_64;
	ld.shared.u8 	%rs236, [_ZZN3cub18CUB_300001_SM_10006detail6reduce28DeviceReduceSingleTileKernelINS2_10policy_hubIN4cuda3std3__45tupleIJblEEEyN6thrust24THRUST_300001_SM_1000_NS8cuda_cub9__find_if7functorIS9_EEE10Policy1000EPS9_SI_iSF_S9_S9_NS7_10__identityEEEvT0_T1_T2_T3_T4_T6_E12temp_storage+40];
	ld.shared.u64 	%rd274, [_ZZN3cub18CUB_300001_SM_10006detail6reduce28DeviceReduceSingleTileKernelINS2_10policy_hubIN4cuda3std3__45tupleIJblEEEyN6thrust24THRUST_300001_SM_1000_NS8cuda_cub9__find_if7functorIS9_EEE10Policy1000EPS9_SI_iSF_S9_S9_NS7_10__identityEEEvT0_T1_T2_T3_T4_T6_E12temp_storage+48];
	and.b16  	%rs237, %rs311, 255;
	setp.eq.s16 	%p126, %rs237, 0;
	setp.eq.s16 	%p127, %rs236, 0;
	min.s64 	%rd275, %rd274, %rd329;
	selp.b16 	%rs238, %rs311, 1, %p127;
	selp.b16 	%rs311, %rs236, %rs238, %p126;
	selp.b64 	%rd276, %rd329, %rd275, %p127;
	selp.b64 	%rd329, %rd274, %rd276, %p126;
$L__BB11_64:
	setp.lt.s32 	%p128, %r38, 97;
	@%p128 bra 	$L__BB11_66;
	ld.shared.u8 	%rs239, [_ZZN3cub18CUB_300001_SM_10006detail6reduce28DeviceReduceSingleTileKernelINS2_10policy_hubIN4cuda3std3__45tupleIJblEEEyN6thrust24THRUST_300001_SM_1000_NS8cuda_cub9__find_if7functorIS9_EEE10Policy1000EPS9_SI_iSF_S9_S9_NS7_10__identityEEEvT0_T1_T2_T3_T4_T6_E12temp_storage+56];
	ld.shared.u64 	%rd277, [_ZZN3cub18CUB_300001_SM_10006detail6reduce28DeviceReduceSingleTileKernelINS2_10policy_hubIN4cuda3std3__45tupleIJblEEEyN6thrust24THRUST_300001_SM_1000_NS8cuda_cub9__find_if7functorIS9_EEE10Policy1000EPS9_SI_iSF_S9_S9_NS7_10__identityEEEvT0_T1_T2_T3_T4_T6_E12temp_storage+64];
	and.b16  	%rs240, %rs311, 255;
	setp.eq.s16 	%p129, %rs240, 0;
	setp.eq.s16 	%p130, %rs239, 0;
	min.s64 	%rd278, %rd277, %rd329;
	selp.b16 	%rs241, %rs311, 1, %p130;
	selp.b16 	%rs311, %rs239, %rs241, %p129;
	selp.b64 	%rd279, %rd329, %rd278, %p130;
	selp.b64 	%rd329, %rd277, %rd279, %p129;
$L__BB11_66:
	setp.lt.s32 	%p131, %r38, 129;
	@%p131 bra 	$L__BB11_68;
	ld.shared.u8 	%rs242, [_ZZN3cub18CUB_300001_SM_10006detail6reduce28DeviceReduceSingleTileKernelINS2_10policy_hubIN4cuda3std3__45tupleIJblEEEyN6thrust24THRUST_300001_SM_1000_NS8cuda_cub9__find_if7functorIS9_EEE10Policy1000EPS9_SI_iSF_S9_S9_NS7_10__identityEEEvT0_T1_T2_T3_T4_T6_E12temp_storage+72];
	ld.shared.u64 	%rd280, [_ZZN3cub18CUB_300001_SM_10006detail6reduce28DeviceReduceSingleTileKernelINS2_10policy_hubIN4cuda3std3__45tupleIJblEEEyN6thrust24THRUST_300001_SM_1000_NS8cuda_cub9__find_if7functorIS9_EEE10Policy1000EPS9_SI_iSF_S9_S9_NS7_10__identityEEEvT0_T1_T2_T3_T4_T6_E12temp_storage+80];
	and.b16  	%rs243, %rs311, 255;
	setp.eq.s16 	%p132, %rs243, 0;
	setp.eq.s16 	%p133, %rs242, 0;
	min.s64 	%rd281, %rd280, %rd329;
	selp.b16 	%rs244, %rs311, 1, %p133;
	selp.b16 	%rs311, %rs242, %rs244, %p132;
	selp.b64 	%rd282, %rd329, %rd281, %p133;
	selp.b64 	%rd329, %rd280, %rd282, %p132;
$L__BB11_68:
	setp.lt.s32 	%p134, %r38, 161;
	@%p134 bra 	$L__BB11_70;
	ld.shared.u8 	%rs245, [_ZZN3cub18CUB_300001_SM_10006detail6reduce28DeviceReduceSingleTileKernelINS2_10policy_hubIN4cuda3std3__45tupleIJblEEEyN6thrust24THRUST_300001_SM_1000_NS8cuda_cub9__find_if7functorIS9_EEE10Policy1000EPS9_SI_iSF_S9_S9_NS7_10__identityEEEvT0_T1_T2_T3_T4_T6_E12temp_storage+88];
	ld.shared.u64 	%rd283, [_ZZN3cub18CUB_300001_SM_10006detail6reduce28DeviceReduceSingleTileKernelINS2_10policy_hubIN4cuda3std3__45tupleIJblEEEyN6thrust24THRUST_300001_SM_1000_NS8cuda_cub9__find_if7functorIS9_EEE10Policy1000EPS9_SI_iSF_S9_S9_NS7_10__identityEEEvT0_T1_T2_T3_T4_T6_E12temp_storage+96];
	and.b16  	%rs246, %rs311, 255;
	setp.eq.s16 	%p135, %rs246, 0;
	setp.eq.s16 	%p136, %rs245, 0;
	min.s64 	%rd284, %rd283, %rd329;
	selp.b16 	%rs247, %rs311, 1, %p136;
	selp.b16 	%rs311, %rs245, %rs247, %p135;
	selp.b64 	%rd285, %rd329, %rd284, %p136;
	selp.b64 	%rd329, %rd283, %rd285, %p135;
$L__BB11_70:
	setp.lt.s32 	%p137, %r38, 193;
	@%p137 bra 	$L__BB11_72;
	ld.shared.u8 	%rs248, [_ZZN3cub18CUB_300001_SM_10006detail6reduce28DeviceReduceSingleTileKernelINS2_10policy_hubIN4cuda3std3__45tupleIJblEEEyN6thrust24THRUST_300001_SM_1000_NS8cuda_cub9__find_if7functorIS9_EEE10Policy1000EPS9_SI_iSF_S9_S9_NS7_10__identityEEEvT0_T1_T2_T3_T4_T6_E12temp_storage+104];
	ld.shared.u64 	%rd286, [_ZZN3cub18CUB_300001_SM_10006detail6reduce28DeviceReduceSingleTileKernelINS2_10policy_hubIN4cuda3std3__45tupleIJblEEEyN6thrust24THRUST_300001_SM_1000_NS8cuda_cub9__find_if7functorIS9_EEE10Policy1000EPS9_SI_iSF_S9_S9_NS7_10__identityEEEvT0_T1_T2_T3_T4_T6_E12temp_storage+112];
	and.b16  	%rs249, %rs311, 255;
	setp.eq.s16 	%p138, %rs249, 0;
	setp.eq.s16 	%p139, %rs248, 0;
	min.s64 	%rd287, %rd286, %rd329;
	selp.b16 	%rs250, %rs311, 1, %p139;
	selp.b16 	%rs311, %rs248, %rs250, %p138;
	selp.b64 	%rd288, %rd329, %rd287, %p139;
	selp.b64 	%rd329, %rd286, %rd288, %p138;
$L__BB11_72:
	setp.lt.s32 	%p140, %r38, 225;
	@%p140 bra 	$L__BB11_110;
	ld.shared.u8 	%rs251, [_ZZN3cub18CUB_300001_SM_10006detail6reduce28DeviceReduceSingleTileKernelINS2_10policy_hubIN4cuda3std3__45tupleIJblEEEyN6thrust24THRUST_300001_SM_1000_NS8cuda_cub9__find_if7functorIS9_EEE10Policy1000EPS9_SI_iSF_S9_S9_NS7_10__identityEEEvT0_T1_T2_T3_T4_T6_E12temp_storage+120];
	ld.shared.u64 	%rd289, [_ZZN3cub18CUB_300001_SM_10006detail6reduce28DeviceReduceSingleTileKernelINS2_10policy_hubIN4cuda3std3__45tupleIJblEEEyN6thrust24THRUST_300001_SM_1000_NS8cuda_cub9__find_if7functorIS9_EEE10Policy1000EPS9_SI_iSF_S9_S9_NS7_10__identityEEEvT0_T1_T2_T3_T4_T6_E12temp_storage+128];
	and.b16  	%rs252, %rs311, 255;
	setp.eq.s16 	%p141, %rs252, 0;
	setp.eq.s16 	%p142, %rs251, 0;
	min.s64 	%rd290, %rd289, %rd329;
	selp.b16 	%rs253, %rs311, 1, %p142;
	selp.b16 	%rs311, %rs251, %rs253, %p141;
	selp.b64 	%rd291, %rd329, %rd290, %p142;
	selp.b64 	%rd329, %rd289, %rd291, %p141;
	bra.uni 	$L__BB11_110;
$L__BB11_74:
	mov.u32 	%r16, %tid.x;
	mul.wide.u32 	%rd124, %r16, 16;
	add.s64 	%rd109, %rd105, %rd124;
	// begin inline asm
	ld.global.nc.u64 %rd108, [%rd109];
	// end inline asm
	add.s64 	%rd111, %rd109, 8;
	// begin inline asm
	ld.global.nc.u64 %rd110, [%rd111];
	// end inline asm
	cvt.u16.u64 	%rs83, %rd108;
	and.b16  	%rs84, %rs83, 255;
	add.s64 	%rd113, %rd109, 4096;
	// begin inline asm
	ld.global.nc.u64 %rd112, [%rd113];
	// end inline asm
	add.s64 	%rd115, %rd109, 4104;
	// begin inline asm
	ld.global.nc.u64 %rd114, [%rd115];
	// end inline asm
	cvt.u16.u64 	%rs85, %rd112;
	and.b16  	%rs86, %rs85, 255;
	add.s64 	%rd117, %rd109, 8192;
	// begin inline asm
	ld.global.nc.u64 %rd116, [%rd117];
	// end inline asm
	add.s64 	%rd119, %rd109, 8200;
	// begin inline asm
	ld.global.nc.u64 %rd118, [%rd119];
	// end inline asm
	cvt.u16.u64 	%rs87, %rd116;
	and.b16  	%rs88, %rs87, 255;
	add.s64 	%rd121, %rd109, 12288;
	// begin inline asm
	ld.global.nc.u64 %rd120, [%rd121];
	// end inline asm
	add.s64 	%rd123, %rd109, 12296;
	// begin inline asm
	ld.global.nc.u64 %rd122, [%rd123];
	// end inline asm
	cvt.u16.u64 	%rs89, %rd120;
	and.b16  	%rs90, %rs89, 255;
	setp.eq.s16 	%p3, %rs84, 0;
	setp.eq.s16 	%p4, %rs86, 0;
	min.s64 	%rd125, %rd114, %rd110;
	selp.b16 	%rs91, %rs83, 1, %p4;
	selp.b64 	%rd126, %rd110, %rd125, %p4;
	selp.b16 	%rs92, %rs85, %rs91, %p3;
	and.b16  	%rs93, %rs92, 255;
	selp.b64 	%rd127, %rd114, %rd126, %p3;
	setp.eq.s16 	%p5, %rs93, 0;
	setp.eq.s16 	%p6, %rs88, 0;
	min.s64 	%rd128, %rd118, %rd127;
	selp.b16 	%rs94, %rs92, 1, %p6;
	selp.b64 	%rd129, %rd127, %rd128, %p6;
	selp.b16 	%rs95, %rs87, %rs94, %p5;
	and.b16  	%rs96, %rs95, 255;
	selp.b64 	%rd130, %rd118, %rd129, %p5;
	setp.eq.s16 	%p7, %rs96, 0;
	setp.eq.s16 	%p8, %rs90, 0;
	min.s64 	%rd131, %rd122, %rd130;
	selp.b16 	%rs97, %rs95, 1, %p8;
	selp.b64 	%rd132, %rd130, %rd131, %p8;
	selp.b16 	%rs311, %rs89, %rs97, %p7;
	selp.b64 	%rd329, %rd122, %rd132, %p7;
	setp.lt.u32 	%p9, %r38, 2048;
	mov.b32 	%r399, 1024;
	@%p9 bra 	$L__BB11_78;
	add.s32 	%r17, %r38, -1024;
	mov.b32 	%r399, 1024;
$L__BB11_76:
	mul.wide.s32 	%rd149, %r399, 16;
	add.s64 	%rd134, %rd109, %rd149;
	// begin inline asm
	ld.global.nc.u64 %rd133, [%rd134];
	// end inline asm
	add.s64 	%rd136, %rd134, 8;
	// begin inline asm
	ld.global.nc.u64 %rd135, [%rd136];
	// end inline asm
	cvt.u16.u64 	%rs98, %rd133;
	and.b16  	%rs99, %rs98, 255;
	add.s64 	%rd138, %rd134, 4096;
	// begin inline asm
	ld.global.nc.u64 %rd137, [%rd138];
	// end inline asm
	add.s64 	%rd140, %rd134, 4104;
	// begin inline asm
	ld.global.nc.u64 %rd139, [%rd140];
	// end inline asm
	cvt.u16.u64 	%rs100, %rd137;
	and.b16  	%rs101, %rs100, 255;
	add.s64 	%rd142, %rd134, 8192;
	// begin inline asm
	ld.global.nc.u64 %rd141, [%rd142];
	// end inline asm
	add.s64 	%rd144, %rd134, 8200;
	// begin inline asm
	ld.global.nc.u64 %rd143, [%rd144];
	// end inline asm
	cvt.u16.u64 	%rs102, %rd141;
	and.b16  	%rs103, %rs102, 255;
	add.s64 	%rd146, %rd134, 12288;
	// begin inline asm
	ld.global.nc.u64 %rd145, [%rd146];
	// end inline asm
	add.s64 	%rd148, %rd134, 12296;
	// begin inline asm
	ld.global.nc.u64 %rd147, [%rd148];
	// end inline asm
	cvt.u16.u64 	%rs104, %rd145;
	and.b16  	%rs105, %rs104, 255;
	and.b16  	%rs106, %rs311, 255;
	setp.eq.s16 	%p10, %rs106, 0;
	setp.eq.s16 	%p11, %rs99, 0;
	min.s64 	%rd150, %rd135, %rd329;
	selp.b16 	%rs107, %rs311, 1, %p11;
	selp.b64 	%rd151, %rd329, %rd150, %p11;
	selp.b16 	%rs108, %rs98, %rs107, %p10;
	and.b16  	%rs109, %rs108, 255;
	selp.b64 	%rd152, %rd135, %rd151, %p10;
	setp.eq.s16 	%p12, %rs109, 0;
	setp.eq.s16 	%p13, %rs101, 0;
	min.s64 	%rd153, %rd139, %rd152;
	selp.b16 	%rs110, %rs108, 1, %p13;
	selp.b64 	%rd154, %rd152, %rd153, %p13;
	selp.b16 	%rs111, %rs100, %rs110, %p12;
	and.b16  	%rs112, %rs111, 255;
	selp.b64 	%rd155, %rd139, %rd154, %p12;
	setp.eq.s16 	%p14, %rs112, 0;
	setp.eq.s16 	%p15, %rs103, 0;
	min.s64 	%rd156, %rd143, %rd155;
	selp.b16 	%rs113, %rs111, 1, %p15;
	selp.b64 	%rd157, %rd155, %rd156, %p15;
	selp.b16 	%rs114, %rs102, %rs113, %p14;
	and.b16  	%rs115, %rs114, 255;
	selp.b64 	%rd158, %rd143, %rd157, %p14;
	setp.eq.s16 	%p16, %rs115, 0;
	setp.eq.s16 	%p17, %rs105, 0;
	min.s64 	%rd159, %rd147, %rd158;
	selp.b16 	%rs116, %rs114, 1, %p17;
	selp.b64 	%rd160, %rd158, %rd159, %p17;
	selp.b16 	%rs311, %rs104, %rs116, %p16;
	selp.b64 	%rd329, %rd147, %rd160, %p16;
	sub.s32 	%r41, %r38, %r399;
	setp.lt.s32 	%p18, %r41, 1024;
	@%p18 bra 	$L__BB11_86;
	add.s32 	%r399, %r399, 1024;
	setp.le.s32 	%p19, %r399, %r17;
	@%p19 bra 	$L__BB11_76;
$L__BB11_78:
	setp.le.s32 	%p20, %r38, %r399;
	@%p20 bra 	$L__BB11_86;
	sub.s32 	%r21, %r38, %r399;
	setp.ge.s32 	%p21, %r16, %r21;
	@%p21 bra 	$L__BB11_86;
	not.b32 	%r42, %r16;
	add.s32 	%r43, %r38, %r42;
	sub.s32 	%r22, %r43, %r399;
	and.b32  	%r44, %r22, 768;
	setp.eq.s32 	%p22, %r44, 768;
	mov.u32 	%r403, %r16;
	@%p22 bra 	$L__BB11_83;
	add.s32 	%r401, %r16, %r399;
	shr.u32 	%r45, %r22, 8;
	add.s32 	%r46, %r45, 1;
	and.b32  	%r47, %r46, 3;
	neg.s32 	%r400, %r47;
	mov.u32 	%r403, %r16;
$L__BB11_82:
	.pragma "nounroll";
	mul.wide.u32 	%rd166, %r401, 16;
	add.s64 	%rd163, %rd105, %rd166;
	// begin inline asm
	ld.global.nc.u64 %rd162, [%rd163];
	// end inline asm
	add.s64 	%rd165, %rd163, 8;
	// begin inline asm
	ld.global.nc.u64 %rd164, [%rd165];
	// end inline asm
	cvt.u16.u64 	%rs118, %rd162;
	and.b16  	%rs119, %rs118, 255;
	and.b16  	%rs120, %rs311, 255;
	setp.eq.s16 	%p23, %rs120, 0;
	setp.eq.s16 	%p24, %rs119, 0;
	min.s64 	%rd167, %rd164, %rd329;
	selp.b16 	%rs121, %rs311, 1, %p24;
	selp.b16 	%rs311, %rs118, %rs121, %p23;
	selp.b64 	%rd168, %rd329, %rd167, %p24;
	selp.b64 	%rd329, %rd164, %rd168, %p23;
	add.s32 	%r403, %r403, 256;
	add.s32 	%r401, %r401, 256;
	add.s32 	%r400, %r400, 1;
	setp.ne.s32 	%p25, %r400, 0;
	@%p25 bra 	$L__BB11_82;
$L__BB11_83:
	setp.lt.u32 	%p26, %r22, 768;
	@%p26 bra 	$L__BB11_86;
	cvt.u64.u32 	%rd169, %r403;
	cvt.u64.u32 	%rd170, %r399;
	add.s64 	%rd171, %rd169, %rd170;
	shl.b64 	%rd172, %rd171, 4;
	add.s64 	%rd173, %rd172, %rd105;
	add.s64 	%rd350, %rd173, 12296;
	add.s32 	%r404, %r403, %r399;
$L__BB11_85:
	mul.wide.u32 	%rd190, %r404, 16;
	add.s64 	%rd175, %rd105, %rd190;
	// begin inline asm
	ld.global.nc.u64 %rd174, [%rd175];
	// end inline asm
	add.s64 	%rd177, %rd175, 8;
	// begin inline asm
	ld.global.nc.u64 %rd176, [%rd177];
	// end inline asm
	cvt.u16.u64 	%rs122, %rd174;
	and.b16  	%rs123, %rs122, 255;
	and.b16  	%rs124, %rs311, 255;
	setp.eq.s16 	%p27, %rs124, 0;
	setp.eq.s16 	%p28, %rs123, 0;
	min.s64 	%rd191, %rd176, %rd329;
	selp.b16 	%rs125, %rs311, 1, %p28;
	selp.b16 	%rs126, %rs122, %rs125, %p27;
	and.b16  	%rs127, %rs126, 255;
	selp.b64 	%rd192, %rd329, %rd191, %p28;
	selp.b64 	%rd193, %rd176, %rd192, %p27;
	add.s64 	%rd179, %rd350, -8200;
	// begin inline asm
	ld.global.nc.u64 %rd178, [%rd179];
	// end inline asm
	add.s64 	%rd181, %rd350, -8192;
	// begin inline asm
	ld.global.nc.u64 %rd180, [%rd181];
	// end inline asm
	cvt.u16.u64 	%rs128, %rd178;
	and.b16  	%rs129, %rs128, 255;
	setp.eq.s16 	%p29, %rs127, 0;
	setp.eq.s16 	%p30, %rs129, 0;
	min.s64 	%rd194, %rd180, %rd193;
	selp.b16 	%rs130, %rs126, 1, %p30;
	selp.b16 	%rs131, %rs128, %rs130, %p29;
	and.b16  	%rs132, %rs131, 255;
	selp.b64 	%rd195, %rd193, %rd194, %p30;
	selp.b64 	%rd196, %rd180, %rd195, %p29;
	add.s64 	%rd183, %rd350, -4104;
	// begin inline asm
	ld.global.nc.u64 %rd182, [%rd183];
	// end inline asm
	add.s64 	%rd185, %rd350, -4096;
	// begin inline asm
	ld.global.nc.u64 %rd184, [%rd185];
	// end inline asm
	cvt.u16.u64 	%rs133, %rd182;
	and.b16  	%rs134, %rs133, 255;
	setp.eq.s16 	%p31, %rs132, 0;
	setp.eq.s16 	%p32, %rs134, 0;
	min.s64 	%rd197, %rd184, %rd196;
	selp.b16 	%rs135, %rs131, 1, %p32;
	selp.b16 	%rs136, %rs133, %rs135, %p31;
	and.b16  	%rs137, %rs136, 255;
	selp.b64 	%rd198, %rd196, %rd197, %p32;
	selp.b64 	%rd199, %rd184, %rd198, %p31;
	add.s64 	%rd187, %rd350, -8;
	// begin inline asm
	ld.global.nc.u64 %rd186, [%rd187];
	// end inline asm
	// begin inline asm
	ld.global.nc.u64 %rd188, [%rd350];
	// end inline asm
	cvt.u16.u64 	%rs138, %rd186;
	and.b16  	%rs139, %rs138, 255;
	setp.eq.s16 	%p33, %rs137, 0;
	setp.eq.s16 	%p34, %rs139, 0;
	min.s64 	%rd200, %rd188, %rd199;
	selp.b16 	%rs140, %rs136, 1, %p34;
	selp.b16 	%rs311, %rs138, %rs140, %p33;
	selp.b64 	%rd201, %rd199, %rd200, %p34;
	selp.b64 	%rd329, %rd188, %rd201, %p33;
	add.s32 	%r403, %r403, 1024;
	add.s64 	%rd350, %rd350, 16384;
	add.s32 	%r404, %r404, 1024;
	setp.lt.s32 	%p35, %r403, %r21;
	@%p35 bra 	$L__BB11_85;
$L__BB11_86:
	// begin inline asm
	mov.u32 %r48, %laneid;
	// end inline asm
	cvt.u32.u16 	%r69, %rs311;
	and.b32  	%r50, %r69, 255;
	mov.b32 	%r66, 1;
	mov.b32 	%r67, 31;
	mov.b32 	%r68, -1;
	// begin inline asm
	shfl.sync.down.b32 %r49, %r50, %r66, %r67, %r68;
	// end inline asm
	// begin inline asm
	shfl.sync.down.b32 %r54, %r55, %r66, %r67, %r68;
	// end inline asm
	mov.b64 	{%r60, %r65}, %rd329;
	// begin inline asm
	shfl.sync.down.b32 %r59, %r60, %r66, %r67, %r68;
	// end inline asm
	// begin inline asm
	shfl.sync.down.b32 %r64, %r65, %r66, %r67, %r68;
	// end inline asm
	mov.b64 	%rd83, {%r59, %r64};
	cvt.u16.u32 	%rs65, %r49;
	setp.gt.s32 	%p36, %r48, 30;
	@%p36 bra 	$L__BB11_90;
	and.b16  	%rs141, %rs311, 255;
	setp.eq.s16 	%p37, %rs141, 0;
	and.b16  	%rs142, %rs65, 255;
	setp.eq.s16 	%p38, %rs142, 0;
	or.pred  	%p39, %p37, %p38;
	@%p39 bra 	$L__BB11_89;
	min.s64 	%rd329, %rd83, %rd329;
	mov.b16 	%rs311, 1;
	bra.uni 	$L__BB11_90;
$L__BB11_89:
	setp.eq.s16 	%p40, %rs141, 0;
	selp.b16 	%rs311, %rs65, %rs311, %p40;
	selp.b64 	%rd329, %rd83, %rd329, %p40;
$L__BB11_90:
	cvt.u32.u16 	%r90, %rs311;
	and.b32  	%r71, %r90, 255;
	mov.b32 	%r87, 2;
	mov.b32 	%r88, 31;
	mov.b32 	%r89, -1;
	// begin inline asm
	shfl.sync.down.b32 %r70, %r71, %r87, %r88, %r89;
	// end inline asm
	// begin inline asm
	shfl.sync.down.b32 %r75, %r76, %r87, %r88, %r89;
	// end inline asm
	mov.b64 	{%r81, %r86}, %rd329;
	// begin inline asm
	shfl.sync.down.b32 %r80, %r81, %r87, %r88, %r89;
	// end inline asm
	// begin inline asm
	shfl.sync.down.b32 %r85, %r86, %r87, %r88, %r89;
	// end inline asm
	mov.b64 	%rd87, {%r80, %r85};
	cvt.u16.u32 	%rs68, %r70;
	setp.gt.s32 	%p41, %r48, 29;
	@%p41 bra 	$L__BB11_94;
	and.b16  	%rs145, %rs311, 255;
	setp.eq.s16 	%p42, %rs145, 0;
	and.b16  	%rs146, %rs68, 255;
	setp.eq.s16 	%p43, %rs146, 0;
	or.pred  	%p44, %p42, %p43;
	@%p44 bra 	$L__BB11_93;
	min.s64 	%rd329, %rd87, %rd329;
	mov.b16 	%rs311, 1;
	bra.uni 	$L__BB11_94;
$L__BB11_93:
	setp.eq.s16 	%p45, %rs145, 0;
	selp.b16 	%rs311, %rs68, %rs311, %p45;
	selp.b64 	%rd329, %rd87, %rd329, %p45;
$L__BB11_94:
	cvt.u32.u16 	%r111, %rs311;
	and.b32  	%r92, %r111, 255;
	mov.b32 	%r108, 4;
	mov.b32 	%r109, 31;
	mov.b32 	%r110, -1;
	// begin inline asm
	shfl.sync.down.b32 %r91, %r92, %r108, %r109, %r110;
	// end inline asm
	// begin inline asm
	shfl.sync.down.b32 %r96, %r97, %r108, %r109, %r110;
	// end inline asm
	mov.b64 	{%r102, %r107}, %rd329;
	// begin inline asm
	shfl.sync.down.b32 %r101, %r102, %r108, %r109, %r110;
	// end inline asm
	// begin inline asm
	shfl.sync.down.b32 %r106, %r107, %r108, %r109, %r110;
	// end inline asm
	mov.b64 	%rd91, {%r101, %r106};
	cvt.u16.u32 	%rs71, %r91;
	setp.gt.s32 	%p46, %r48, 27;
	@%p46 bra 	$L__BB11_98;
	and.b16  	%rs149, %rs311, 255;
	setp.eq.s16 	%p47, %rs149, 0;
	and.b16  	%rs150, %rs71, 255;
	setp.eq.s16 	%p48, %rs150, 0;
	or.pred  	%p49, %p47, %p48;
	@%p49 bra 	$L__BB11_97;
	min.s64 	%rd329, %rd91, %rd329;
	mov.b16 	%rs311, 1;
	bra.uni 	$L__BB11_98;
$L__BB11_97:
	setp.eq.s16 	%p50, %rs149, 0;
	selp.b16 	%rs311, %rs71, %rs311, %p50;
	selp.b64 	%rd329, %rd91, %rd329, %p50;
$L__BB11_98:
	cvt.u32.u16 	%r132, %rs311;
	and.b32  	%r113, %r132, 255;
	mov.b32 	%r129, 8;
	mov.b32 	%r130, 31;
	mov.b32 	%r131, -1;
	// begin inline asm
	shfl.sync.down.b32 %r112, %r113, %r129, %r130, %r131;
	// end inline asm
	// begin inline asm
	shfl.sync.down.b32 %r117, %r118, %r129, %r130, %r131;
	// end inline asm
	mov.b64 	{%r123, %r128}, %rd329;
	// begin inline asm
	shfl.sync.down.b32 %r122, %r123, %r129, %r130, %r131;
	// end inline asm
	// begin inline asm
	shfl.sync.down.b32 %r127, %r128, %r129, %r130, %r131;
	// end inline asm
	mov.b64 	%rd95, {%r122, %r127};
	cvt.u16.u32 	%rs74, %r112;
	setp.gt.s32 	%p51, %r48, 23;
	@%p51 bra 	$L__BB11_102;
	and.b16  	%rs153, %rs311, 255;
	setp.eq.s16 	%p52, %rs153, 0;
	and.b16  	%rs154, %rs74, 255;
	setp.eq.s16 	%p53, %rs154, 0;
	or.pred  	%p54, %p52, %p53;
	@%p54 bra 	$L__BB11_101;
	min.s64 	%rd329, %rd95, %rd329;
	mov.b16 	%rs311, 1;
	bra.uni 	$L__BB11_102;
$L__BB11_101:
	setp.eq.s16 	%p55, %rs153, 0;
	selp.b16 	%rs311, %rs74, %rs311, %p55;
	selp.b64 	%rd329, %rd95, %rd329, %p55;
$L__BB11_102:
	cvt.u32.u16 	%r153, %rs311;
	and.b32  	%r134, %r153, 255;
	mov.b32 	%r150, 16;
	mov.b32 	%r151, 31;
	mov.b32 	%r152, -1;
	// begin inline asm
	shfl.sync.down.b32 %r133, %r134, %r150, %r151, %r152;
	// end inline asm
	// begin inline asm
	shfl.sync.down.b32 %r138, %r139, %r150, %r151, %r152;
	// end inline asm
	mov.b64 	{%r144, %r149}, %rd329;
	// begin inline asm
	shfl.sync.down.b32 %r143, %r144, %r150, %r151, %r152;
	// end inline asm
	// begin inline asm
	shfl.sync.down.b32 %r148, %r149, %r150, %r151, %r152;
	// end inline asm
	mov.b64 	%rd99, {%r143, %r148};
	cvt.u16.u32 	%rs77, %r133;
	setp.gt.s32 	%p56, %r48, 15;
	@%p56 bra 	$L__BB11_106;
	and.b16  	%rs157, %rs311, 255;
	setp.eq.s16 	%p57, %rs157, 0;
	and.b16  	%rs158, %rs77, 255;
	setp.eq.s16 	%p58, %rs158, 0;
	or.pred  	%p59, %p57, %p58;
	@%p59 bra 	$L__BB11_105;
	min.s64 	%rd329, %rd99, %rd329;
	mov.b16 	%rs311, 1;
	bra.uni 	$L__BB11_106;
$L__BB11_105:
	setp.eq.s16 	%p60, %rs157, 0;
	selp.b16 	%rs311, %rs77, %rs311, %p60;
	selp.b64 	%rd329, %rd99, %rd329, %p60;
$L__BB11_106:
	setp.ne.s32 	%p61, %r48, 0;
	@%p61 bra 	$L__BB11_108;
	shr.u32 	%r154, %r16, 1;
	and.b32  	%r155, %r154, 496;
	mov.u32 	%r156, _ZZN3cub18CUB_300001_SM_10006detail6reduce28DeviceReduceSingleTileKernelINS2_10policy_hubIN4cuda3std3__45tupleIJblEEEyN6thrust24THRUST_300001_SM_1000_NS8cuda_cub9__find_if7functorIS9_EEE10Policy1000EPS9_SI_iSF_S9_S9_NS7_10__identityEEEvT0_T1_T2_T3_T4_T6_E12temp_storage;
	add.s32 	%r157, %r156, %r155;
	st.shared.u8 	[%r157+8], %rs311;
	st.shared.u64 	[%r157+16], %rd329;
$L__BB11_108:
	bar.sync 	0;
	setp.ne.s32 	%p62, %r16, 0;
	@%p62 bra 	$L__BB11_110;
	ld.shared.u8 	%rs161, [_ZZN3cub18CUB_300001_SM_10006detail6reduce28DeviceReduceSingleTileKernelINS2_10policy_hubIN4cuda3std3__45tupleIJblEEEyN6thrust24THRUST_300001_SM_1000_NS8cuda_cub9__find_if7functorIS9_EEE10Policy1000EPS9_SI_iSF_S9_S9_NS7_10__identityEEEvT0_T1_T2_T3_T4_T6_E12temp_storage+24];
	ld.shared.u64 	%rd202, [_ZZN3cub18CUB_300001_SM_10006detail6reduce28DeviceReduceSingleTileKernelINS2_10policy_hubIN4cuda3std3__45tupleIJblEEEyN6thrust24THRUST_300001_SM_1000_NS8cuda_cub9__find_if7functorIS9_EEE10Policy1000EPS9_SI_iSF_S9_S9_NS7_10__identityEEEvT0_T1_T2_T3_T4_T6_E12temp_storage+32];
	and.b16  	%rs162, %rs311, 255;
	setp.eq.s16 	%p63, %rs162, 0;
	setp.eq.s16 	%p64, %rs161, 0;
	min.s64 	%rd203, %rd202, %rd329;
	selp.b16 	%rs163, %rs311, 1, %p64;
	selp.b16 	%rs164, %rs161, %rs163, %p63;
	and.b16  	%rs165, %rs164, 255;
	selp.b64 	%rd204, %rd329, %rd203, %p64;
	selp.b64 	%rd205, %rd202, %rd204, %p63;
	ld.shared.u8 	%rs166, [_ZZN3cub18CUB_300001_SM_10006detail6reduce28DeviceReduceSingleTileKernelINS2_10policy_hubIN4cuda3std3__45tupleIJblEEEyN6thrust24THRUST_300001_SM_1000_NS8cuda_cub9__find_if7functorIS9_EEE10Policy1000EPS9_SI_iSF_S9_S9_NS7_10__identityEEEvT0_T1_T2_T3_T4_T6_E12temp_storage+40];
	ld.shared.u64 	%rd206, [_ZZN3cub18CUB_300001_SM_10006detail6reduce28DeviceReduceSingleTileKernelINS2_10policy_hubIN4cuda3std3__45tupleIJblEEEyN6thrust24THRUST_300001_SM_1000_NS8cuda_cub9__find_if7functorIS9_EEE10Policy1000EPS9_SI_iSF_S9_S9_NS7_10__identityEEEvT0_T1_T2_T3_T4_T6_E12temp_storage+48];
	setp.eq.s16 	%p65, %rs165, 0;
	setp.eq.s16 	%p66, %rs166, 0;
	min.s64 	%rd207, %rd206, %rd205;
	selp.b16 	%rs167, %rs164, 1, %p66;
	selp.b16 	%rs168, %rs166, %rs167, %p65;
	and.b16  	%rs169, %rs168, 255;
	selp.b64 	%rd208, %rd205, %rd207, %p66;
	selp.b64 	%rd209, %rd206, %rd208, %p65;
	ld.shared.u8 	%rs170, [_ZZN3cub18CUB_300001_SM_10006detail6reduce28DeviceReduceSingleTileKernelINS2_10policy_hubIN4cuda3std3__45tupleIJblEEEyN6thrust24THRUST_300001_SM_1000_NS8cuda_cub9__find_if7functorIS9_EEE10Policy1000EPS9_SI_iSF_S9_S9_NS7_10__identityEEEvT0_T1_T2_T3_T4_T6_E12temp_storage+56];
	ld.shared.u64 	%rd210, [_ZZN3cub18CUB_300001_SM_10006detail6reduce28DeviceReduceSingleTileKernelINS2_10policy_hubIN4cuda3std3__45tupleIJblEEEyN6thrust24THRUST_300001_SM_1000_NS8cuda_cub9__find_if7functorIS9_EEE10Policy1000EPS9_SI_iSF_S9_S9_NS7_10__identityEEEvT0_T1_T2_T3_T4_T6_E12temp_storage+64];
	setp.eq.s16 	%p67, %rs169, 0;
	setp.eq.s16 	%p68, %rs170, 0;
	min.s64 	%rd211, %rd210, %rd209;
	selp.b16 	%rs171, %rs168, 1, %p68;
	selp.b16 	%rs172, %rs170, %rs171, %p67;
	and.b16  	%rs173, %rs172, 255;
	selp.b64 	%rd212, %rd209, %rd211, %p68;
	selp.b64 	%rd213, %rd210, %rd212, %p67;
	ld.shared.u8 	%rs174, [_ZZN3cub18CUB_300001_SM_10006detail6reduce28DeviceReduceSingleTileKernelINS2_10policy_hubIN4cuda3std3__45tupleIJblEEEyN6thrust24THRUST_300001_SM_1000_NS8cuda_cub9__find_if7functorIS9_EEE10Policy1000EPS9_SI_iSF_S9_S9_NS7_10__identityEEEvT0_T1_T2_T3_T4_T6_E12temp_storage+72];
	ld.shared.u64 	%rd214, [_ZZN3cub18CUB_300001_SM_10006detail6reduce28DeviceReduceSingleTileKernelINS2_10policy_hubIN4cuda3std3__45tupleIJblEEEyN6thrust24THRUST_300001_SM_1000_NS8cuda_cub9__find_if7functorIS9_EEE10Policy1000EPS9_SI_iSF_S9_S9_NS7_10__identityEEEvT0_T1_T2_T3_T4_T6_E12temp_storage+80];
	setp.eq.s16 	%p69, %rs173, 0;
	setp.eq.s16 	%p70, %rs174, 0;
	min.s64 	%rd215, %rd214, %rd213;
	selp.b16 	%rs175, %rs172, 1, %p70;
	selp.b16 	%rs176, %rs174, %rs175, %p69;
	and.b16  	%rs177, %rs176, 255;
	selp.b64 	%rd216, %rd213, %rd215, %p70;
	selp.b64 	%rd217, %rd214, %rd216, %p69;
	ld.shared.u8 	%rs178, [_ZZN3cub18CUB_300001_SM_10006detail6reduce28DeviceReduceSingleTileKernelINS2_10policy_hubIN4cuda3std3__45tupleIJblEEEyN6thrust24THRUST_300001_SM_1000_NS8cuda_cub9__find_if7functorIS9_EEE10Policy1000EPS9_SI_iSF_S9_S9_NS7_10__identityEEEvT0_T1_T2_T3_T4_T6_E12temp_storage+88];
	ld.shared.u64 	%rd218, [_ZZN3cub18CUB_300001_SM_10006detail6reduce28DeviceReduceSingleTileKernelINS2_10policy_hubIN4cuda3std3__45tupleIJblEEEyN6thrust24THRUST_300001_SM_1000_NS8cuda_cub9__find_if7functorIS9_EEE10Policy1000EPS9_SI_iSF_S9_S9_NS7_10__identityEEEvT0_T1_T2_T3_T4_T6_E12temp_storage+96];
	setp.eq.s16 	%p71, %rs177, 0;
	setp.eq.s16 	%p72, %rs178, 0;
	min.s64 	%rd219, %rd218, %rd217;
	selp.b16 	%rs179, %rs176, 1, %p72;
	selp.b16 	%rs180, %rs178, %rs179, %p71;
	and.b16  	%rs181, %rs180, 255;
	selp.b64 	%rd220, %rd217, %rd219, %p72;
	selp.b64 	%rd221, %rd218, %rd220, %p71;
	ld.shared.u8 	%rs182, [_ZZN3cub18CUB_300001_SM_10006detail6reduce28DeviceReduceSingleTileKernelINS2_10policy_hubIN4cuda3std3__45tupleIJblEEEyN6thrust24THRUST_300001_SM_1000_NS8cuda_cub9__find_if7functorIS9_EEE10Policy1000EPS9_SI_iSF_S9_S9_NS7_10__identityEEEvT0_T1_T2_T3_T4_T6_E12temp_storage+104];
	ld.shared.u64 	%rd222, [_ZZN3cub18CUB_300001_SM_10006detail6reduce28DeviceReduceSingleTileKernelINS2_10policy_hubIN4cuda3std3__45tupleIJblEEEyN6thrust24THRUST_300001_SM_1000_NS8cuda_cub9__find_if7functorIS9_EEE10Policy1000EPS9_SI_iSF_S9_S9_NS7_10__identityEEEvT0_T1_T2_T3_T4_T6_E12temp_storage+112];
	setp.eq.s16 	%p73, %rs181, 0;
	setp.eq.s16 	%p74, %rs182, 0;
	min.s64 	%rd223, %rd222, %rd221;
	selp.b16 	%rs183, %rs180, 1, %p74;
	selp.b16 	%rs184, %rs182, %rs183, %p73;
	and.b16  	%rs185, %rs184, 255;
	selp.b64 	%rd224, %rd221, %rd223, %p74;
	selp.b64 	%rd225, %rd222, %rd224, %p73;
	ld.shared.u8 	%rs186, [_ZZN3cub18CUB_300001_SM_10006detail6reduce28DeviceReduceSingleTileKernelINS2_10policy_hubIN4cuda3std3__45tupleIJblEEEyN6thrust24THRUST_300001_SM_1000_NS8cuda_cub9__find_if7functorIS9_EEE10Policy1000EPS9_SI_iSF_S9_S9_NS7_10__identityEEEvT0_T1_T2_T3_T4_T6_E12temp_storage+120];
	ld.shared.u64 	%rd226, [_ZZN3cub18CUB_300001_SM_10006detail6reduce28DeviceReduceSingleTileKernelINS2_10policy_hubIN4cuda3std3__45tupleIJblEEEyN6thrust24THRUST_300001_SM_1000_NS8cuda_cub9__find_if7functorIS9_EEE10Policy1000EPS9_SI_iSF_S9_S9_NS7_10__identityEEEvT0_T1_T2_T3_T4_T6_E12temp_storage+128];
	setp.eq.s16 	%p75, %rs185, 0;
	setp.eq.s16 	%p76, %rs186, 0;
	min.s64 	%rd227, %rd226, %rd225;
	selp.b16 	%rs187, %rs184, 1, %p76;
	selp.b16 	%rs311, %rs186, %rs187, %p75;
	selp.b64 	%rd228, %rd225, %rd227, %p76;
	selp.b64 	%rd329, %rd226, %rd228, %p75;
$L__BB11_110:
	mov.u32 	%r391, %tid.x;
	setp.ne.s32 	%p184, %r391, 0;
	@%p184 bra 	$L__BB11_112;
	setp.eq.s16 	%p185, %rs82, 0;
	and.b16  	%rs302, %rs311, 255;
	setp.eq.s16 	%p186, %rs302, 0;
	min.s64 	%rd319, %rd329, %rd106;
	selp.b16 	%rs303, %rs82, 1, %p186;
	selp.b16 	%rs304, %rs311, %rs303, %p185;
	selp.b64 	%rd320, %rd106, %rd319, %p186;
	selp.b64 	%rd321, %rd329, %rd320, %p185;
	st.global.u8 	[%rd1], %rs304;
	st.global.u64 	[%rd1+8], %rd321;
$L__BB11_112:
	ret;

}


// ===== COMPILED SASS (sm_100) =====

	.target	sm_100

	.elftype	@"ET_EXEC"


//--------------------- .note.nv.tkinfo           --------------------------
	.section	.note.nv.tkinfo,"",@"SHT_NOTE"
	.sectionflags	@"SHF_NOTE_NV_TKINFO"
	.tkinfo
        /*0018*/ 	.word	0x00000002
        /*0030*/ 	.string	""
        /*0030*/ 	.string	"ptxas"
        /*0030*/ 	.string	"Cuda compilation tools, release 13.0, V13.0.88"
        /*0030*/ 	.string	"Build cuda_13.0.r13.0/compiler.36424714_0"
        /*0030*/ 	.string	"-arch sm_100 -m 64 "



//--------------------- .note.nv.cuinfo           --------------------------
	.section	.note.nv.cuinfo,"",@"SHT_NOTE"
	.sectionflags	@"SHF_NOTE_NV_CUINFO"
        /*0018*/ 	.short	0x0002
        /*001a*/ 	.short	0x0064
        /*001c*/ 	.short	0x0082
	.zero		2


//--------------------- .nv.info                  --------------------------
	.section	.nv.info,"",@"SHT_CUDA_INFO"
	.align	4


	//----- nvinfo : EIATTR_REGCOUNT
	.align		4
        /*0000*/ 	.byte	0x04, 0x2f
        /*0002*/ 	.short	(.L_44 - .L_43)
	.align		4
.L_43:
        /*0004*/ 	.word	index@(_Z12MatMulKernelILi3840ELi3840ELi2880EEvPfS0_S0_)
        /*0008*/ 	.word	0x00000020


	//----- nvinfo : EIATTR_FRAME_SIZE
	.align		4
.L_44:
        /*000c*/ 	.byte	0x04, 0x11
        /*000e*/ 	.short	(.L_46 - .L_45)
	.align		4
.L_45:
        /*0010*/ 	.word	index@(_Z12MatMulKernelILi3840ELi3840ELi2880EEvPfS0_S0_)
        /*0014*/ 	.word	0x00000000


	//----- nvinfo : EIATTR_REGCOUNT
	.align		4
.L_46:
        /*0018*/ 	.byte	0x04, 0x2f
        /*001a*/ 	.short	(.L_48 - .L_47)
	.align		4
.L_47:
        /*001c*/ 	.word	index@(_Z25MatMulKernel_sharedMemoryILi3840ELi3840ELi2880EEvPfS0_S0_)
        /*0020*/ 	.word	0x00000020


	//----- nvinfo : EIATTR_FRAME_SIZE
	.align		4
.L_48:
        /*0024*/ 	.byte	0x04, 0x11
        /*0026*/ 	.short	(.L_50 - .L_49)
	.align		4
.L_49:
        /*0028*/ 	.word	index@(_Z25MatMulKernel_sharedMemoryILi3840ELi3840ELi2880EEvPfS0_S0_)
        /*002c*/ 	.word	0x00000000


	//----- nvinfo : EIATTR_REGCOUNT
	.align		4
.L_50:
        /*0030*/ 	.byte	0x04, 0x2f
        /*0032*/ 	.short	(.L_52 - .L_51)
	.align		4
.L_51:
        /*0034*/ 	.word	index@(_Z32MatMulKernel_reduceBankConflictsILi3840ELi3840ELi2880EEvPfS0_S0_)
        /*0038*/ 	.word	0x0000001e


	//----- nvinfo : EIATTR_FRAME_SIZE
	.align		4
.L_52:
        /*003c*/ 	.byte	0x04, 0x11
        /*003e*/ 	.short	(.L_54 - .L_53)
	.align		4
.L_53:
        /*0040*/ 	.word	index@(_Z32MatMulKernel_reduceBankConflictsILi3840ELi3840ELi2880EEvPfS0_S0_)
        /*0044*/ 	.word	0x00000000


	//----- nvinfo : EIATTR_REGCOUNT
	.align		4
.L_54:
        /*0048*/ 	.byte	0x04, 0x2f
        /*004a*/ 	.short	(.L_56 - .L_55)
	.align		4
.L_55:
        /*004c*/ 	.word	index@(_ZN3cub18CUB_300001_SM_10006detail11EmptyKernelIvEEvv)
        /*0050*/ 	.word	0x00000004


	//----- nvinfo : EIATTR_FRAME_SIZE
	.align		4
.L_56:
        /*0054*/ 	.byte	0x04, 0x11
        /*0056*/ 	.short	(.L_58 - .L_57)
	.align		4
.L_57:
        /*0058*/ 	.word	index@(_ZN3cub18CUB_300001_SM_10006detail11EmptyKernelIvEEvv)
        /*005c*/ 	.word	0x00000000


	//----- nvinfo : EIATTR_REGCOUNT
	.align		4
.L_58:
        /*0060*/ 	.byte	0x04, 0x2f
        /*0062*/ 	.short	(.L_60 - .L_59)
	.align		4
.L_59:
        /*0064*/ 	.word	index@(_ZN3cub18CUB_300001_SM_10006detail9transform16transform_kernelINS2_10policy_hubILb0EN4cuda3std3__45tupleIJN6thrust24THRUST_300001_SM_1000_NS10device_ptrIfEESC_EEEE10policy1000EiNS7_5minusIfEESC_JPfSI_EEEvT0_iT1_T2_DpNS2_10kernel_argIT3_EE)
        /*0068*/ 	.word	0x00000020


	//----- nvinfo : EIATTR_FRAME_SIZE
	.align		4
.L_60:
        /*006c*/ 	.byte	0x04, 0x11
        /*006e*/ 	.short	(.L_62 - .L_61)
	.align		4
.L_61:
        /*0070*/ 	.word	index@($__internal_1_$__cuda_sm20_div_u64)
        /*0074*/ 	.word	0x00000000


	//----- nvinfo : EIATTR_FRAME_SIZE
	.align		4
.L_62:
        /*0078*/ 	.byte	0x04, 0x11
        /*007a*/ 	.short	(.L_64 - .L_63)
	.align		4
.L_63:
        /*007c*/ 	.word	index@(_ZN3cub18CUB_300001_SM_10006detail9transform16transform_kernelINS2_10policy_hubILb0EN4cuda3std3__45tupleIJN6thrust24THRUST_300001_SM_1000_NS10device_ptrIfEESC_EEEE10policy1000EiNS7_5minusIfEESC_JPfSI_EEEvT0_iT1_T2_DpNS2_10kernel_argIT3_EE)
        /*0080*/ 	.word	0x00000000


	//----- nvinfo : EIATTR_REGCOUNT
	.align		4
.L_64:
        /*0084*/ 	.byte	0x04, 0x2f
        /*0086*/ 	.short	(.L_66 - .L_65)
	.align		4
.L_65:
        /*0088*/ 	.word	index@(_ZN3cub18CUB_300001_SM_10006detail9transform16transform_kernelINS2_10policy_hubILb0EN4cuda3std3__45tupleIJN6thrust24THRUST_300001_SM_1000_NS10device_ptrIfEESC_EEEE10policy1000ElNS7_5minusIfEESC_JPfSI_EEEvT0_iT1_T2_DpNS2_10kernel_argIT3_EE)
        /*008c*/ 	.word	0x00000020


	//----- nvinfo : EIATTR_FRAME_SIZE
	.align		4
.L_66:
        /*0090*/ 	.byte	0x04, 0x11
        /*0092*/ 	.short	(.L_68 - .L_67)
	.align		4
.L_67:
        /*0094*/ 	.word	index@($__internal_0_$__cuda_sm20_div_u64)
        /*0098*/ 	.word	0x00000000


	//----- nvinfo : EIATTR_FRAME_SIZE
	.align		4
.L_68:
        /*009c*/ 	.byte	0x04, 0x11
        /*009e*/ 	.short	(.L_70 - .L_69)
	.align		4
.L_69:
        /*00a0*/ 	.word	index@(_ZN3cub18CUB_300001_SM_10006detail9transform16transform_kernelINS2_10policy_hubILb0EN4cuda3std3__45tupleIJN6thrust24THRUST_300001_SM_1000_NS10device_ptrIfEESC_EEEE10policy1000ElNS7_5minusIfEESC_JPfSI_EEEvT0_iT1_T2_DpNS2_10kernel_argIT3_EE)
        /*00a4*/ 	.word	0x00000000


	//----- nvinfo : EIATTR_REGCOUNT
	.align		4
.L_70:
        /*00a8*/ 	.byte	0x04, 0x2f
        /*00aa*/ 	.short	(.L_72 - .L_71)
	.align		4
.L_71:
        /*00ac*/ 	.word	index@(_ZN3cub18CUB_300001_SM_10006detail6reduce28DeviceReduceSingleTileKernelINS2_10policy_hubIN4cuda3std3__45tupleIJblEEEjN6thrust24THRUST_300001_SM_1000_NS8cuda_cub9__find_if7functorIS9_EEE10Policy1000ENSB_12zip_iteratorINS8_IJNSD_26transform_input_iterator_tIbNSC_6detail35transform_pair_of_input_iterators_tIbNSB_10device_ptrIfEESN_12approx_equalEENS7_10__not_fn_tINS7_10__identityEEEEENSB_17counting_iteratorIlNSB_11use_defaultESV_SV_EEEEEEEPS9_jSF_S9_S9_SR_EEvT0_T1_T2_T3_T4_T6_)
        /*00b0*/ 	.word	0x00000030


	//----- nvinfo : EIATTR_FRAME_SIZE
	.align		4
.L_72:
        /*00b4*/ 	.byte	0x04, 0x11
        /*00b6*/ 	.short	(.L_74 - .L_73)
	.align		4
.L_73:
        /*00b8*/ 	.word	index@(_ZN3cub18CUB_300001_SM_10006detail6reduce28DeviceReduceSingleTileKernelINS2_10policy_hubIN4cuda3std3__45tupleIJblEEEjN6thrust24THRUST_300001_SM_1000_NS8cuda_cub9__find_if7functorIS9_EEE10Policy1000ENSB_12zip_iteratorINS8_IJNSD_26transform_input_iterator_tIbNSC_6detail35transform_pair_of_input_iterators_tIbNSB_10device_ptrIfEESN_12approx_equalEENS7_10__not_fn_tINS7_10__identityEEEEENSB_17counting_iteratorIlNSB_11use_defaultESV_SV_EEEEEEEPS9_jSF_S9_S9_SR_EEvT0_T1_T2_T3_T4_T6_)
        /*00bc*/ 	.word	0x00000000


	//----- nvinfo : EIATTR_REGCOUNT
	.align		4
.L_74:
        /*00c0*/ 	.byte	0x04, 0x2f
        /*00c2*/ 	.short	(.L_76 - .L_75)
	.align		4
.L_75:
        /*00c4*/ 	.word	index@(_ZN3cub18CUB_300001_SM_10006detail6reduce18DeviceReduceKernelINS2_10policy_hubIN4cuda3std3__45tupleIJblEEEjN6thrust24THRUST_300001_SM_1000_NS8cuda_cub9__find_if7functorIS9_EEE10Policy1000ENSB_12zip_iteratorINS8_IJNSD_26transform_input_iterator_tIbNSC_6detail35transform_pair_of_input_iterators_tIbNSB_10device_ptrIfEESN_12approx_equalEENS7_10__not_fn_tINS7_10__identityEEEEENSB_17counting_iteratorIlNSB_11use_defaultESV_SV_EEEEEEEjSF_S9_SR_EEvT0_PT3_T1_NS0_13GridEvenShareIS12_EET2_T4_)
        /*00c8*/ 	.word	0x00000020


	//----- nvinfo : EIATTR_FRAME_SIZE
	.align		4
.L_76:
        /*00cc*/ 	.byte	0x04, 0x11
        /*00ce*/ 	.short	(.L_78 - .L_77)
	.align		4
.L_77:
        /*00d0*/ 	.word	index@(_ZN3cub18CUB_300001_SM_10006detail6reduce18DeviceReduceKernelINS2_10policy_hubIN4cuda3std3__45tupleIJblEEEjN6thrust24THRUST_300001_SM_1000_NS8cuda_cub9__find_if7functorIS9_EEE10Policy1000ENSB_12zip_iteratorINS8_IJNSD_26transform_input_iterator_tIbNSC_6detail35transform_pair_of_input_iterators_tIbNSB_10device_ptrIfEESN_12approx_equalEENS7_10__not_fn_tINS7_10__identityEEEEENSB_17counting_iteratorIlNSB_11use_defaultESV_SV_EEEEEEEjSF_S9_SR_EEvT0_PT3_T1_NS0_13GridEvenShareIS12_EET2_T4_)
        /*00d4*/ 	.word	0x00000000


	//----- nvinfo : EIATTR_REGCOUNT
	.align		4
.L_78:
        /*00d8*/ 	.byte	0x04, 0x2f
        /*00da*/ 	.short	(.L_80 - .L_79)
	.align		4
.L_79:
        /*00dc*/ 	.word	index@(_ZN3cub18CUB_300001_SM_10006detail6reduce28DeviceReduceSingleTileKernelINS2_10policy_hubIN4cuda3std3__45tupleIJblEEEjN6thrust24THRUST_300001_SM_1000_NS8cuda_cub9__find_if7functorIS9_EEE10Policy1000EPS9_SI_iSF_S9_S9_NS7_10__identityEEEvT0_T1_T2_T3_T4_T6_)
        /*00e0*/ 	.word	0x0000001c


	//----- nvinfo : EIATTR_FRAME_SIZE
	.align		4
.L_80:
        /*00e4*/ 	.byte	0x04, 0x11
        /*00e6*/ 	.short	(.L_82 - .L_81)
	.align		4
.L_81:
        /*00e8*/ 	.word	index@(_ZN3cub18CUB_300001_SM_10006detail6reduce28DeviceReduceSingleTileKernelINS2_10policy_hubIN4cuda3std3__45tupleIJblEEEjN6thrust24THRUST_300001_SM_1000_NS8cuda_cub9__find_if7functorIS9_EEE10Policy1000EPS9_SI_iSF_S9_S9_NS7_10__identityEEEvT0_T1_T2_T3_T4_T6_)
        /*00ec*/ 	.word	0x00000000


	//----- nvinfo : EIATTR_REGCOUNT
	.align		4
.L_82:
        /*00f0*/ 	.byte	0x04, 0x2f
        /*00f2*/ 	.short	(.L_84 - .L_83)
	.align		4
.L_83:
        /*00f4*/ 	.word	index@(_ZN3cub18CUB_300001_SM_10006detail6reduce28DeviceReduceSingleTileKernelINS2_10policy_hubIN4cuda3std3__45tupleIJblEEEyN6thrust24THRUST_300001_SM_1000_NS8cuda_cub9__find_if7functorIS9_EEE10Policy1000ENSB_12zip_iteratorINS8_IJNSD_26transform_input_iterator_tIbNSC_6detail35transform_pair_of_input_iterators_tIbNSB_10device_ptrIfEESN_12approx_equalEENS7_10__not_fn_tINS7_10__identityEEEEENSB_17counting_iteratorIlNSB_11use_defaultESV_SV_EEEEEEEPS9_ySF_S9_S9_SR_EEvT0_T1_T2_T3_T4_T6_)
        /*00f8*/ 	.word	0x00000027


	//----- nvinfo : EIATTR_FRAME_SIZE
	.align		4
.L_84:
        /*00fc*/ 	.byte	0x04, 0x11
        /*00fe*/ 	.short	(.L_86 - .L_85)
	.align		4
.L_85:
        /*0100*/ 	.word	index@(_ZN3cub18CUB_300001_SM_10006detail6reduce28DeviceReduceSingleTileKernelINS2_10policy_hubIN4cuda3std3__45tupleIJblEEEyN6thrust24THRUST_300001_SM_1000_NS8cuda_cub9__find_if7functorIS9_EEE10Policy1000ENSB_12zip_iteratorINS8_IJNSD_26transform_input_iterator_tIbNSC_6detail35transform_pair_of_input_iterators_tIbNSB_10device_ptrIfEESN_12approx_equalEENS7_10__not_fn_tINS7_10__identityEEEEENSB_17counting_iteratorIlNSB_11use_defaultESV_SV_EEEEEEEPS9_ySF_S9_S9_SR_EEvT0_T1_T2_T3_T4_T6_)
        /*0104*/ 	.word	0x00000000


	//----- nvinfo : EIATTR_REGCOUNT
	.align		4
.L_86:
        /*0108*/ 	.byte	0x04, 0x2f
        /*010a*/ 	.short	(.L_88 - .L_87)
	.align		4
.L_87:
        /*010c*/ 	.word	index@(_ZN3cub18CUB_300001_SM_10006detail6reduce18DeviceReduceKernelINS2_10policy_hubIN4cuda3std3__45tupleIJblEEEyN6thrust24THRUST_300001_SM_1000_NS8cuda_cub9__find_if7functorIS9_EEE10Policy1000ENSB_12zip_iteratorINS8_IJNSD_26transform_input_iterator_tIbNSC_6detail35transform_pair_of_input_iterators_tIbNSB_10device_ptrIfEESN_12approx_equalEENS7_10__not_fn_tINS7_10__identityEEEEENSB_17counting_iteratorIlNSB_11use_defaultESV_SV_EEEEEEEySF_S9_SR_EEvT0_PT3_T1_NS0_13GridEvenShareIS12_EET2_T4_)
        /*0110*/ 	.word	0x00000020


	//----- nvinfo : EIATTR_FRAME_SIZE
	.align		4
.L_88:
        /*0114*/ 	.byte	0x04, 0x11
        /*0116*/ 	.short	(.L_90 - .L_89)
	.align		4
.L_89:
        /*0118*/ 	.word	index@(_ZN3cub18CUB_300001_SM_10006detail6reduce18DeviceReduceKernelINS2_10policy_hubIN4cuda3std3__45tupleIJblEEEyN6thrust24THRUST_300001_SM_1000_NS8cuda_cub9__find_if7functorIS9_EEE10Policy1000ENSB_12zip_iteratorINS8_IJNSD_26transform_input_iterator_tIbNSC_6detail35transform_pair_of_input_iterators_tIbNSB_10device_ptrIfEESN_12approx_equalEENS7_10__not_fn_tINS7_10__identityEEEEENSB_17counting_iteratorIlNSB_11use_defaultESV_SV_EEEEEEEySF_S9_SR_EEvT0_PT3_T1_NS0_13GridEvenShareIS12_EET2_T4_)
        /*011c*/ 	.word	0x00000000


	//----- nvinfo : EIATTR_REGCOUNT
	.align		4
.L_90:
        /*0120*/ 	.byte	0x04, 0x2f
        /*0122*/ 	.short	(.L_92 - .L_91)
	.align		4
.L_91:
        /*0124*/ 	.word	index@(_ZN3cub18CUB_300001_SM_10006detail6reduce28DeviceReduceSingleTileKernelINS2_10policy_hubIN4cuda3std3__45tupleIJblEEEyN6thrust24THRUST_300001_SM_1000_NS8cuda_cub9__find_if7functorIS9_EEE10Policy1000EPS9_SI_iSF_S9_S9_NS7_10__identityEEEvT0_T1_T2_T3_T4_T6_)
        /*0128*/ 	.word	0x0000001c


	//----- nvinfo : EIATTR_FRAME_SIZE
	.align		4
.L_92:
        /*012c*/ 	.byte	0x04, 0x11
        /*012e*/ 	.short	(.L_94 - .L_93)
	.align		4
.L_93:
        /*0130*/ 	.word	index@(_ZN3cub18CUB_300001_SM_10006detail6reduce28DeviceReduceSingleTileKernelINS2_10policy_hubIN4cuda3std3__45tupleIJblEEEyN6thrust24THRUST_300001_SM_1000_NS8cuda_cub9__find_if7functorIS9_EEE10Policy1000EPS9_SI_iSF_S9_S9_NS7_10__identityEEEvT0_T1_T2_T3_T4_T6_)
        /*0134*/ 	.word	0x00000000


	//----- nvinfo : EIATTR_MIN_STACK_SIZE
	.align		4
.L_94:
        /*0138*/ 	.byte	0x04, 0x12
        /*013a*/ 	.short	(.L_96 - .L_95)
	.align		4
.L_95:
        /*013c*/ 	.word	index@(_ZN3cub18CUB_300001_SM_10006detail6reduce28DeviceReduceSingleTileKernelINS2_10policy_hubIN4cuda3std3__45tupleIJblEEEyN6thrust24THRUST_300001_SM_1000_NS8cuda_cub9__find_if7functorIS9_EEE10Policy1000EPS9_SI_iSF_S9_S9_NS7_10__identityEEEvT0_T1_T2_T3_T4_T6_)
        /*0140*/ 	.word	0x00000000


	//----- nvinfo : EIATTR_MIN_STACK_SIZE
	.align		4
.L_96:
        /*0144*/ 	.byte	0x04, 0x12
        /*0146*/ 	.short	(.L_98 - .L_97)
	.align		4
.L_97:
        /*0148*/ 	.word	index@(_ZN3cub18CUB_300001_SM_10006detail6reduce18DeviceReduceKernelINS2_10policy_hubIN4cuda3std3__45tupleIJblEEEyN6thrust24THRUST_300001_SM_1000_NS8cuda_cub9__find_if7functorIS9_EEE10Policy1000ENSB_12zip_iteratorINS8_IJNSD_26transform_input_iterator_tIbNSC_6detail35transform_pair_of_input_iterators_tIbNSB_10device_ptrIfEESN_12approx_equalEENS7_10__not_fn_tINS7_10__identityEEEEENSB_17counting_iteratorIlNSB_11use_defaultESV_SV_EEEEEEEySF_S9_SR_EEvT0_PT3_T1_NS0_13GridEvenShareIS12_EET2_T4_)
        /*014c*/ 	.word	0x00000000


	//----- nvinfo : EIATTR_MIN_STACK_SIZE
	.align		4
.L_98:
        /*0150*/ 	.byte	0x04, 0x12
        /*0152*/ 	.short	(.L_100 - .L_99)
	.align		4
.L_99:
        /*0154*/ 	.word	index@(_ZN3cub18CUB_300001_SM_10006detail6reduce28DeviceReduceSingleTileKernelINS2_10policy_hubIN4cuda3std3__45tupleIJblEEEyN6thrust24THRUST_300001_SM_1000_NS8cuda_cub9__find_if7functorIS9_EEE10Policy1000ENSB_12zip_iteratorINS8_IJNSD_26transform_input_iterator_tIbNSC_6detail35transform_pair_of_input_iterators_tIbNSB_10device_ptrIfEESN_12approx_equalEENS7_10__not_fn_tINS7_10__identityEEEEENSB_17counting_iteratorIlNSB_11use_defaultESV_SV_EEEEEEEPS9_ySF_S9_S9_SR_EEvT0_T1_T2_T3_T4_T6_)
        /*0158*/ 	.word	0x00000000


	//----- nvinfo : EIATTR_MIN_STACK_SIZE
	.align		4
.L_100:
        /*015c*/ 	.byte	0x04, 0x12
        /*015e*/ 	.short	(.L_102 - .L_101)
	.align		4
.L_101:
        /*0160*/ 	.word	index@(_ZN3cub18CUB_300001_SM_10006detail6reduce28DeviceReduceSingleTileKernelINS2_10policy_hubIN4cuda3std3__45tupleIJblEEEjN6thrust24THRUST_300001_SM_1000_NS8cuda_cub9__find_if7functorIS9_EEE10Policy1000EPS9_SI_iSF_S9_S9_NS7_10__identityEEEvT0_T1_T2_T3_T4_T6_)
        /*0164*/ 	.word	0x00000000


	//----- nvinfo : EIATTR_MIN_STACK_SIZE
	.align		4
.L_102:
        /*0168*/ 	.byte	0x04, 0x12
        /*016a*/ 	.short	(.L_104 - .L_103)
	.align		4
.L_103:
        /*016c*/ 	.word	index@(_ZN3cub18CUB_300001_SM_10006detail6reduce18DeviceReduceKernelINS2_10policy_hubIN4cuda3std3__45tupleIJblEEEjN6thrust24THRUST_300001_SM_1000_NS8cuda_cub9__find_if7functorIS9_EEE10Policy1000ENSB_12zip_iteratorINS8_IJNSD_26transform_input_iterator_tIbNSC_6detail35transform_pair_of_input_iterators_tIbNSB_10device_ptrIfEESN_12approx_equalEENS7_10__not_fn_tINS7_10__identityEEEEENSB_17counting_iteratorIlNSB_11use_defaultESV_SV_EEEEEEEjSF_S9_SR_EEvT0_PT3_T1_NS0_13GridEvenShareIS12_EET2_T4_)
        /*0170*/ 	.word	0x00000000


	//----- nvinfo : EIATTR_MIN_STACK_SIZE
	.align		4
.L_104:
        /*0174*/ 	.byte	0x04, 0x12
        /*0176*/ 	.short	(.L_106 - .L_105)
	.align		4
.L_105:
        /*0178*/ 	.word	index@(_ZN3cub18CUB_300001_SM_10006detail6reduce28DeviceReduceSingleTileKernelINS2_10policy_hubIN4cuda3std3__45tupleIJblEEEjN6thrust24THRUST_300001_SM_1000_NS8cuda_cub9__find_if7functorIS9_EEE10Policy1000ENSB_12zip_iteratorINS8_IJNSD_26transform_input_iterator_tIbNSC_6detail35transform_pair_of_input_iterators_tIbNSB_10device_ptrIfEESN_12approx_equalEENS7_10__not_fn_tINS7_10__identityEEEEENSB_17counting_iteratorIlNSB_11use_defaultESV_SV_EEEEEEEPS9_jSF_S9_S9_SR_EEvT0_T1_T2_T3_T4_T6_)
        /*017c*/ 	.word	0x00000000


	//----- nvinfo : EIATTR_MIN_STACK_SIZE
	.align		4
.L_106:
        /*0180*/ 	.byte	0x04, 0x12
        /*0182*/ 	.short	(.L_108 - .L_107)
	.align		4
.L_107:
        /*0184*/ 	.word	index@(_ZN3cub18CUB_300001_SM_10006detail9transform16transform_kernelINS2_10policy_hubILb0EN4cuda3std3__45tupleIJN6thrust24THRUST_300001_SM_1000_NS10device_ptrIfEESC_EEEE10policy1000ElNS7_5minusIfEESC_JPfSI_EEEvT0_iT1_T2_DpNS2_10kernel_argIT3_EE)
        /*0188*/ 	.word	0x00000000


	//----- nvinfo : EIATTR_MIN_STACK_SIZE
	.align		4
.L_108:
        /*018c*/ 	.byte	0x04, 0x12
        /*018e*/ 	.short	(.L_110 - .L_109)
	.align		4
.L_109:
        /*0190*/ 	.word	index@(_ZN3cub18CUB_300001_SM_10006detail9transform16transform_kernelINS2_10policy_hubILb0EN4cuda3std3__45tupleIJN6thrust24THRUST_300001_SM_1000_NS10device_ptrIfEESC_EEEE10policy1000EiNS7_5minusIfEESC_JPfSI_EEEvT0_iT1_T2_DpNS2_10kernel_argIT3_EE)
        /*0194*/ 	.word	0x00000000


	//----- nvinfo : EIATTR_MIN_STACK_SIZE
	.align		4
.L_110:
        /*0198*/ 	.byte	0x04, 0x12
        /*019a*/ 	.short	(.L_112 - .L_111)
	.align		4
.L_111:
        /*019c*/ 	.word	index@(_ZN3cub18CUB_300001_SM_10006detail11EmptyKernelIvEEvv)
        /*01a0*/ 	.word	0x00000000


	//----- nvinfo : EIATTR_MIN_STACK_SIZE
	.align		4
.L_112:
        /*01a4*/ 	.byte	0x04, 0x12
        /*01a6*/ 	.short	(.L_114 - .L_113)
	.align		4
.L_113:
        /*01a8*/ 	.word	index@(_Z32MatMulKernel_reduceBankConflictsILi3840ELi3840ELi2880EEvPfS0_S0_)
        /*01ac*/ 	.word	0x00000000


	//----- nvinfo : EIATTR_MIN_STACK_SIZE
	.align		4
.L_114:
        /*01b0*/ 	.byte	0x04, 0x12
        /*01b2*/ 	.short	(.L_116 - .L_115)
	.align		4
.L_115:
        /*01b4*/ 	.word	index@(_Z25MatMulKernel_sharedMemoryILi3840ELi3840ELi2880EEvPfS0_S0_)
        /*01b8*/ 	.word	0x00000000


	//----- nvinfo : EIATTR_MIN_STACK_SIZE
	.align		4
.L_116:
        /*01bc*/ 	.byte	0x04, 0x12
        /*01be*/ 	.short	(.L_118 - .L_117)
	.align		4
.L_117:
        /*01c0*/ 	.word	index@(_Z12MatMulKernelILi3840ELi3840ELi2880EEvPfS0_S0_)
        /*01c4*/ 	.word	0x00000000
.L_118:


//--------------------- .nv.compat                --------------------------
	.section	.nv.compat,"",@"SHT_CUDA_COMPAT_INFO"
	.align	4
        /*0000*/ 	.byte	0x02, 0x09, 0x00, 0x00, 0x02, 0x02, 0x02, 0x00, 0x02, 0x05, 0x05, 0x00, 0x03, 0x07, 0x01, 0x01
        /*0010*/ 	.byte	0x02, 0x03, 0x00, 0x00, 0x02, 0x06, 0x01, 0x00, 0x04, 0x0b, 0x08, 0x00, 0x01, 0x00, 0x00, 0x00
        /*0020*/ 	.byte	0x00, 0x00, 0x00, 0x00


//--------------------- .nv.info._ZN3cub18CUB_300001_SM_10006detail6reduce28DeviceReduceSingleTileKernelINS2_10policy_hubIN4cuda3std3__45tupleIJblEEEyN6thrust24THRUST_300001_SM_1000_NS8cuda_cub9__find_if7functorIS9_EEE10Policy1000EPS9_SI_iSF_S9_S9_NS7_10__identityEEEvT0_T1_T2_T3_T4_T6_ --------------------------
	.section	.nv.info._ZN3cub18CUB_300001_SM_10006detail6reduce28DeviceReduceSingleTileKernelINS2_10policy_hubIN4cuda3std3__45tupleIJblEEEyN6thrust24THRUST_300001_SM_1000_NS8cuda_cub9__find_if7functorIS9_EEE10Policy1000EPS9_SI_iSF_S9_S9_NS7_10__identityEEEvT0_T1_T2_T3_T4_T6_,"",@"SHT_CUDA_INFO"
	.sectionflags	@""
	.align	4


	//----- nvinfo : EIATTR_CUDA_API_VERSION
	.align		4
        /*0000*/ 	.byte	0x04, 0x37
        /*0002*/ 	.short	(.L_120 - .L_119)
.L_119:
        /*0004*/ 	.word	0x00000082


	//----- nvinfo : EIATTR_KPARAM_INFO
	.align		4
.L_120:
        /*0008*/ 	.byte	0x04, 0x17
        /*000a*/ 	.short	(.L_122 - .L_121)
.L_121:
        /*000c*/ 	.word	0x00000000
        /*0010*/ 	.short	0x0005
        /*0012*/ 	.short	0x0028
        /*0014*/ 	.byte	0x00, 0xf0, 0x05, 0x00


	//----- nvinfo : EIATTR_KPARAM_INFO
	.align		4
.L_122:
        /*0018*/ 	.byte	0x04, 0x17
        /*001a*/ 	.short	(.L_124 - .L_123)
.L_123:
        /*001c*/ 	.word	0x00000000
        /*0020*/ 	.short	0x0004
        /*0022*/ 	.short	0x0018
        /*0024*/ 	.byte	0x00, 0xf0, 0x41, 0x00


	//----- nvinfo : EIATTR_KPARAM_INFO
	.align		4
.L_124:
        /*0028*/ 	.byte	0x04, 0x17
        /*002a*/ 	.short	(.L_126 - .L_125)
.L_125:
        /*002c*/ 	.word	0x00000000
        /*0030*/ 	.short	0x0003
        /*0032*/ 	.short	0x0014
        /*0034*/ 	.byte	0x00, 0xf0, 0x05, 0x00


	//----- nvinfo : EIATTR_KPARAM_INFO
	.align		4
.L_126:
        /*0038*/ 	.byte	0x04, 0x17
        /*003a*/ 	.short	(.L_128 - .L_127)
.L_127:
        /*003c*/ 	.word	0x00000000
        /*0040*/ 	.short	0x0002
        /*0042*/ 	.short	0x0010
        /*0044*/ 	.byte	0x00, 0xf0, 0x11, 0x00


	//----- nvinfo : EIATTR_KPARAM_INFO
	.align		4
.L_128:
        /*0048*/ 	.byte	0x04, 0x17
        /*004a*/ 	.short	(.L_130 - .L_129)
.L_129:
        /*004c*/ 	.word	0x00000000
        /*0050*/ 	.short	0x0001
        /*0052*/ 	.short	0x0008
        /*0054*/ 	.byte	0x00, 0xf5, 0x21, 0x00


	//----- nvinfo : EIATTR_KPARAM_INFO
	.align		4
.L_130:
        /*0058*/ 	.byte	0x04, 0x17
        /*005a*/ 	.short	(.L_132 - .L_131)
.L_131:
        /*005c*/ 	.word	0x00000000
        /*0060*/ 	.short	0x0000
        /*0062*/ 	.short	0x0000
        /*0064*/ 	.byte	0x00, 0xf5, 0x21, 0x00


	//----- nvinfo : EIATTR_SPARSE_MMA_MASK
	.align		4
.L_132:
        /*0068*/ 	.byte	0x03, 0x50
        /*006a*/ 	.short	0x0000


	//----- nvinfo : EIATTR_MAXREG_COUNT
	.align		4
        /*006c*/ 	.byte	0x03, 0x1b
        /*006e*/ 	.short	0x00ff


	//----- nvinfo : EIATTR_NUM_BARRIERS
	.align		4
        /*0070*/ 	.byte	0x02, 0x4c
        /*0072*/ 	.byte	0x01
	.zero		1


	//----- nvinfo : EIATTR_MERCURY_ISA_VERSION
	.align		4
        /*0074*/ 	.byte	0x03, 0x5f
        /*0076*/ 	.short	0x0101


	//----- nvinfo : EIATTR_COOP_GROUP_MASK_REGIDS
	.align		4
        /*0078*/ 	.byte	0x04, 0x29
        /*007a*/ 	.short	(.L_134 - .L_133)


	//   ....[0]....
.L_133:
        /*007c*/ 	.word	0xffffffff


	//   ....[1]....
        /*0080*/ 	.word	0xffffffff


	//   ....[2]....
        /*0084*/ 	.word	0xffffffff


	//   ....[3]....
        /*0088*/ 	.word	0xffffffff


	//   ....[4]....
        /*008c*/ 	.word	0xffffffff


	//   ....[5]....
        /*0090*/ 	.word	0xffffffff


	//   ....[6]....
        /*0094*/ 	.word	0xffffffff


	//   ....[7]....
        /*0098*/ 	.word	0xffffffff


	//   ....[8]....
        /*009c*/ 	.word	0xffffffff


	//   ....[9]....
        /*00a0*/ 	.word	0xffffffff


	//   ....[10]....
        /*00a4*/ 	.word	0xffffffff


	//   ....[11]....
        /*00a8*/ 	.word	0xffffffff


	//   ....[12]....
        /*00ac*/ 	.word	0xffffffff


	//   ....[13]....
        /*00b0*/ 	.word	0xffffffff


	//   ....[14]....
        /*00b4*/ 	.word	0xffffffff


	//   ....[15]....
        /*00b8*/ 	.word	0xffffffff


	//   ....[16]....
        /*00bc*/ 	.word	0xffffffff


	//   ....[17]....
        /*00c0*/ 	.word	0xffffffff


	//   ....[18]....
        /*00c4*/ 	.word	0xffffffff


	//   ....[19]....
        /*00c8*/ 	.word	0xffffffff


	//   ....[20]....
        /*00cc*/ 	.word	0xffffffff


	//   ....[21]....
        /*00d0*/ 	.word	0xffffffff


	//   ....[22]....
        /*00d4*/ 	.word	0xffffffff


	//   ....[23]....
        /*00d8*/ 	.word	0xffffffff


	//   ....[24]....
        /*00dc*/ 	.word	0xffffffff


	//   ....[25]....
        /*00e0*/ 	.word	0xffffffff


	//   ....[26]....
        /*00e4*/ 	.word	0xffffffff


	//   ....[27]....
        /*00e8*/ 	.word	0xffffffff


	//   ....[28]....
        /*00ec*/ 	.word	0xffffffff


	//   ....[29]....
        /*00f0*/ 	.word	0xffffffff


	//   ....[30]....
        /*00f4*/ 	.word	0xffffffff


	//   ....[31]....
        /*00f8*/ 	.word	0xffffffff


	//   ....[32]....
        /*00fc*/ 	.word	0xffffffff


	//   ....[33]....
        /*0100*/ 	.word	0xffffffff


	//   ....[34]....
        /*0104*/ 	.word	0xffffffff


	//   ....[35]....
        /*0108*/ 	.word	0xffffffff


	//   ....[36]....
        /*010c*/ 	.word	0xffffffff


	//   ....[37]....
        /*0110*/ 	.word	0xffffffff


	//   ....[38]....
        /*0114*/ 	.word	0xffffffff


	//   ....[39]....
        /*0118*/ 	.word	0xffffffff


	//   ....[40]....
        /*011c*/ 	.word	0xffffffff


	//   ....[41]....
        /*0120*/ 	.word	0xffffffff


	//   ....[42]....
        /*0124*/ 	.word	0xffffffff


	//   ....[43]....
        /*0128*/ 	.word	0xffffffff


	//   ....[44]....
        /*012c*/ 	.word	0xffffffff


	//----- nvinfo : EIATTR_COOP_GROUP_INSTR_OFFSETS
	.align		4
.L_134:
        /*0130*/ 	.byte	0x04, 0x28
        /*0132*/ 	.short	(.L_136 - .L_135)


	//   ....[0]....
.L_135:
        /*0134*/ 	.word	0x000007d0


	//   ....[1]....
        /*0138*/ 	.word	0x000007e0


	//   ....[2]....
        /*013c*/ 	.word	0x000007f0


	//   ....[3]....
        /*0140*/ 	.word	0x00000940


	//   ....[4]....
        /*0144*/ 	.word	0x00000970


	//   ....[5]....
        /*0148*/ 	.word	0x000009a0


	//   ....[6]....
        /*014c*/ 	.word	0x00000ac0


	//   ....[7]....
        /*0150*/ 	.word	0x00000ae0


	//   ....[8]....
        /*0154*/ 	.word	0x00000af0


	//   ....[9]....
        /*0158*/ 	.word	0x00000c10


	//   ....[10]....
        /*015c*/ 	.word	0x00000c30


	//   ....[11]....
        /*0160*/ 	.word	0x00000c40


	//   ....[12]....
        /*0164*/ 	.word	0x00000d60


	//   ....[13]....
        /*0168*/ 	.word	0x00000d80


	//   ....[14]....
        /*016c*/ 	.word	0x00000d90


	//   ....[15]....
        /*0170*/ 	.word	0x00001520


	//   ....[16]....
        /*0174*/ 	.word	0x000015b0


	//   ....[17]....
        /*0178*/ 	.word	0x000015e0


	//   ....[18]....
        /*017c*/ 	.word	0x00001700


	//   ....[19]....
        /*0180*/ 	.word	0x00001730


	//   ....[20]....
        /*0184*/ 	.word	0x00001740


	//   ....[21]....
        /*0188*/ 	.word	0x00001860


	//   ....[22]....
        /*018c*/ 	.word	0x00001880


	//   ....[23]....
        /*0190*/ 	.word	0x00001890


	//   ....[24]....
        /*0194*/ 	.word	0x000019b0


	//   ....[25]....
        /*0198*/ 	.word	0x000019d0


	//   ....[26]....
        /*019c*/ 	.word	0x000019e0


	//   ....[27]....
        /*01a0*/ 	.word	0x00001b00


	//   ....[28]....
        /*01a4*/ 	.word	0x00001b20


	//   ....[29]....
        /*01a8*/ 	.word	0x00001b30


	//   ....[30]....
        /*01ac*/ 	.word	0x000031b0


	//   ....[31]....
        /*01b0*/ 	.word	0x000031c0


	//   ....[32]....
        /*01b4*/ 	.word	0x000031d0


	//   ....[33]....
        /*01b8*/ 	.word	0x00003320


	//   ....[34]....
        /*01bc*/ 	.word	0x00003350


	//   ....[35]....
        /*01c0*/ 	.word	0x00003380


	//   ....[36]....
        /*01c4*/ 	.word	0x000034a0


	//   ....[37]....
        /*01c8*/ 	.word	0x000034c0


	//   ....[38]....
        /*01cc*/ 	.word	0x000034d0


	//   ....[39]....
        /*01d0*/ 	.word	0x000035f0


	//   ....[40]....
        /*01d4*/ 	.word	0x00003610


	//   ....[41]....
        /*01d8*/ 	.word	0x00003620


	//   ....[42]....
        /*01dc*/ 	.word	0x00003740


	//   ....[43]....
        /*01e0*/ 	.word	0x00003760


	//   ....[44]....
        /*01e4*/ 	.word	0x00003770


	//----- nvinfo : EIATTR_VRC_CTA_INIT_COUNT
	.align		4
.L_136:
        /*01e8*/ 	.byte	0x02, 0x4a
	.zero		1
	.zero		1


	//----- nvinfo : EIATTR_EXIT_INSTR_OFFSETS
	.align		4
        /*01ec*/ 	.byte	0x04, 0x1c
        /*01ee*/ 	.short	(.L_138 - .L_137)


	//   ....[0]....
.L_137:
        /*01f0*/ 	.word	0x00000080


	//   ....[1]....
        /*01f4*/ 	.word	0x000000d0


	//   ....[2]....
        /*01f8*/ 	.word	0x00003e80


	//   ....[3]....
        /*01fc*/ 	.word	0x00003f70


	//----- nvinfo : EIATTR_MAX_THREADS
	.align		4
.L_138:
        /*0200*/ 	.byte	0x04, 0x05
        /*0202*/ 	.short	(.L_140 - .L_139)
.L_139:
        /*0204*/ 	.word	0x00000100
        /*0208*/ 	.word	0x00000001
        /*020c*/ 	.word	0x00000001


	//----- nvinfo : EIATTR_CRS_STACK_SIZE
	.align		4
.L_140:
        /*0210*/ 	.byte	0x04, 0x1e
        /*0212*/ 	.short	(.L_142 - .L_141)
.L_141:
        /*0214*/ 	.word	0x00000000


	//----- nvinfo : EIATTR_CBANK_PARAM_SIZE
	.align		4
.L_142:
        /*0218*/ 	.byte	0x03, 0x19
        /*021a*/ 	.short	0x0029


	//----- nvinfo : EIATTR_PARAM_CBANK
	.align		4
        /*021c*/ 	.byte	0x04, 0x0a
        /*021e*/ 	.short	(.L_144 - .L_143)
	.align		4
.L_143:
        /*0220*/ 	.word	index@(.nv.constant0._ZN3cub18CUB_300001_SM_10006detail6reduce28DeviceReduceSingleTileKernelINS2_10policy_hubIN4cuda3std3__45tupleIJblEEEyN6thrust24THRUST_300001_SM_1000_NS8cuda_cub9__find_if7functorIS9_EEE10Policy1000EPS9_SI_iSF_S9_S9_NS7_10__identityEEEvT0_T1_T2_T3_T4_T6_)
        /*0224*/ 	.short	0x0380
        /*0226*/ 	.short	0x0029


	//----- nvinfo : EIATTR_SW_WAR
	.align		4
.L_144:
        /*0228*/ 	.byte	0x04, 0x36
        /*022a*/ 	.short	(.L_146 - .L_145)
.L_145:
        /*022c*/ 	.word	0x00000008
.L_146:


//--------------------- .nv.info._ZN3cub18CUB_300001_SM_10006detail6reduce18DeviceReduceKernelINS2_10policy_hubIN4cuda3std3__45tupleIJblEEEyN6thrust24THRUST_300001_SM_1000_NS8cuda_cub9__find_if7functorIS9_EEE10Policy1000ENSB_12zip_iteratorINS8_IJNSD_26transform_input_iterator_tIbNSC_6detail35transform_pair_of_input_iterators_tIbNSB_10device_ptrIfEESN_12approx_equalEENS7_10__not_fn_tINS7_10__identityEEEEENSB_17counting_iteratorIlNSB_11use_defaultESV_SV_EEEEEEEySF_S9_SR_EEvT0_PT3_T1_NS0_13GridEvenShareIS12_EET2_T4_ --------------------------
	.section	.nv.info._ZN3cub18CUB_300001_SM_10006detail6reduce18DeviceReduceKernelINS2_10policy_hubIN4cuda3std3__45tupleIJblEEEyN6thrust24THRUST_300001_SM_1000_NS8cuda_cub9__find_if7functorIS9_EEE10Policy1000ENSB_12zip_iteratorINS8_IJNSD_26transform_input_iterator_tIbNSC_6detail35transform_pair_of_input_iterators_tIbNSB_10device_ptrIfEESN_12approx_equalEENS7_10__not_fn_tINS7_10__identityEEEEENSB_17counting_iteratorIlNSB_11use_defaultESV_SV_EEEEEEEySF_S9_SR_EEvT0_PT3_T1_NS0_13GridEvenShareIS12_EET2_T4_,"",@"SHT_CUDA_INFO"
	.sectionflags	@""
	.align	4


	//----- nvinfo : EIATTR_CUDA_API_VERSION
	.align		4
        /*0000*/ 	.byte	0x04, 0x37
        /*0002*/ 	.short	(.L_148 - .L_147)
.L_147:
        /*0004*/ 	.word	0x00000082


	//----- nvinfo : EIATTR_KPARAM_INFO
	.align		4
.L_148:
        /*0008*/ 	.byte	0x04, 0x17
        /*000a*/ 	.short	(.L_150 - .L_149)
.L_149:
        /*000c*/ 	.word	0x00000000
        /*0010*/ 	.short	0x0005
        /*0012*/ 	.short	0x0081
        /*0014*/ 	.byte	0x00, 0xf0, 0x05, 0x00


	//----- nvinfo : EIATTR_KPARAM_INFO
	.align		4
.L_150:
        /*0018*/ 	.byte	0x04, 0x17
        /*001a*/ 	.short	(.L_152 - .L_151)
.L_151:
        /*001c*/ 	.word	0x00000000
        /*0020*/ 	.short	0x0004
        /*0022*/ 	.short	0x0080
        /*0024*/ 	.byte	0x00, 0xf0, 0x05, 0x00


	//----- nvinfo : EIATTR_KPARAM_INFO
	.align		4
.L_152:
        /*0028*/ 	.byte	0x04, 0x17
        /*002a*/ 	.short	(.L_154 - .L_153)
.L_153:
        /*002c*/ 	.word	0x00000000
        /*0030*/ 	.short	0x0003
        /*0032*/ 	.short	0x0038
        /*0034*/ 	.byte	0x00, 0xf0, 0x21, 0x01


	//----- nvinfo : EIATTR_KPARAM_INFO
	.align		4
.L_154:
        /*0038*/ 	.byte	0x04, 0x17
        /*003a*/ 	.short	(.L_156 - .L_155)
.L_155:
        /*003c*/ 	.word	0x00000000
        /*0040*/ 	.short	0x0002
        /*0042*/ 	.short	0x0030
        /*0044*/ 	.byte	0x00, 0xf0, 0x21, 0x00


	//----- nvinfo : EIATTR_KPARAM_INFO
	.align		4
.L_156:
        /*0048*/ 	.byte	0x04, 0x17
        /*004a*/ 	.short	(.L_158 - .L_157)
.L_157:
        /*004c*/ 	.word	0x00000000
        /*0050*/ 	.short	0x0001
        /*0052*/ 	.short	0x0028
        /*0054*/ 	.byte	0x00, 0xf5, 0x21, 0x00


	//----- nvinfo : EIATTR_KPARAM_INFO
	.align		4
.L_158:
        /*0058*/ 	.byte	0x04, 0x17
        /*005a*/ 	.short	(.L_160 - .L_159)
.L_159:
        /*005c*/ 	.word	0x00000000
        /*0060*/ 	.short	0x0000
        /*0062*/ 	.short	0x0000
        /*0064*/ 	.byte	0x00, 0xf0, 0xa1, 0x00


	//----- nvinfo : EIATTR_SPARSE_MMA_MASK
	.align		4
.L_160:
        /*0068*/ 	.byte	0x03, 0x50
        /*006a*/ 	.short	0x0000


	//----- nvinfo : EIATTR_MAXREG_COUNT
	.align		4
        /*006c*/ 	.byte	0x03, 0x1b
        /*006e*/ 	.short	0x00ff


	//----- nvinfo : EIATTR_NUM_BARRIERS
	.align		4
        /*0070*/ 	.byte	0x02, 0x4c
        /*0072*/ 	.byte	0x01
	.zero		1


	//----- nvinfo : EIATTR_MERCURY_ISA_VERSION
	.align		4
        /*0074*/ 	.byte	0x03, 0x5f
        /*0076*/ 	.short	0x0101


	//----- nvinfo : EIATTR_COOP_GROUP_MASK_REGIDS
	.align		4
        /*0078*/ 	.byte	0x04, 0x29
        /*007a*/ 	.short	(.L_162 - .L_161)


	//   ....[0]....
.L_161:
        /*007c*/ 	.word	0xffffffff


	//   ....[1]....
        /*0080*/ 	.word	0xffffffff


	//   ....[2]....
        /*0084*/ 	.word	0xffffffff


	//   ....[3]....
        /*0088*/ 	.word	0xffffffff


	//   ....[4]....
        /*008c*/ 	.word	0xffffffff


	//   ....[5]....
        /*0090*/ 	.word	0xffffffff


	//   ....[6]....
        /*0094*/ 	.word	0xffffffff


	//   ....[7]....
        /*0098*/ 	.word	0xffffffff


	//   ....[8]....
        /*009c*/ 	.word	0xffffffff


	//   ....[9]....
        /*00a0*/ 	.word	0xffffffff


	//   ....[10]....
        /*00a4*/ 	.word	0xffffffff


	//   ....[11]....
        /*00a8*/ 	.word	0xffffffff


	//   ....[12]....
        /*00ac*/ 	.word	0xffffffff


	//   ....[13]....
        /*00b0*/ 	.word	0xffffffff


	//   ....[14]....
        /*00b4*/ 	.word	0xffffffff


	//   ....[15]....
        /*00b8*/ 	.word	0xffffffff


	//   ....[16]....
        /*00bc*/ 	.word	0xffffffff


	//   ....[17]....
        /*00c0*/ 	.word	0xffffffff


	//   ....[18]....
        /*00c4*/ 	.word	0xffffffff


	//   ....[19]....
        /*00c8*/ 	.word	0xffffffff


	//   ....[20]....
        /*00cc*/ 	.word	0xffffffff


	//   ....[21]....
        /*00d0*/ 	.word	0xffffffff


	//   ....[22]....
        /*00d4*/ 	.word	0xffffffff


	//   ....[23]....
        /*00d8*/ 	.word	0xffffffff


	//   ....[24]....
        /*00dc*/ 	.word	0xffffffff


	//   ....[25]....
        /*00e0*/ 	.word	0xffffffff


	//   ....[26]....
        /*00e4*/ 	.word	0xffffffff


	//   ....[27]....
        /*00e8*/ 	.word	0xffffffff


	//   ....[28]....
        /*00ec*/ 	.word	0xffffffff


	//   ....[29]....
        /*00f0*/ 	.word	0xffffffff


	//   ....[30]....
        /*00f4*/ 	.word	0xffffffff


	//   ....[31]....
        /*00f8*/ 	.word	0xffffffff


	//   ....[32]....
        /*00fc*/ 	.word	0xffffffff


	//   ....[33]....
        /*0100*/ 	.word	0xffffffff


	//   ....[34]....
        /*0104*/ 	.word	0xffffffff


	//   ....[35]....
        /*0108*/ 	.word	0xffffffff


	//   ....[36]....
        /*010c*/ 	.word	0xffffffff


	//   ....[37]....
        /*0110*/ 	.word	0xffffffff


	//   ....[38]....
        /*0114*/ 	.word	0xffffffff


	//   ....[39]....
        /*0118*/ 	.word	0xffffffff


	//   ....[40]....
        /*011c*/ 	.word	0xffffffff


	//   ....[41]....
        /*0120*/ 	.word	0xffffffff


	//   ....[42]....
        /*0124*/ 	.word	0xffffffff


	//   ....[43]....
        /*0128*/ 	.word	0xffffffff


	//   ....[44]....
        /*012c*/ 	.word	0xffffffff


	//----- nvinfo : EIATTR_COOP_GROUP_INSTR_OFFSETS
	.align		4
.L_162:
        /*0130*/ 	.byte	0x04, 0x28
        /*0132*/ 	.short	(.L_164 - .L_163)


	//   ....[0]....
.L_163:
        /*0134*/ 	.word	0x000018d0


	//   ....[1]....
        /*0138*/ 	.word	0x000018e0


	//   ....[2]....
        /*013c*/ 	.word	0x000018f0


	//   ....[3]....
        /*0140*/ 	.word	0x00001a40


	//   ....[4]....
        /*0144*/ 	.word	0x00001a70


	//   ....[5]....
        /*0148*/ 	.word	0x00001aa0


	//   ....[6]....
        /*014c*/ 	.word	0x00001bc0


	//   ....[7]....
        /*0150*/ 	.word	0x00001be0


	//   ....[8]....
        /*0154*/ 	.word	0x00001bf0


	//   ....[9]....
        /*0158*/ 	.word	0x00001d10


	//   ....[10]....
        /*015c*/ 	.word	0x00001d30


	//   ....[11]....
        /*0160*/ 	.word	0x00001d40


	//   ....[12]....
        /*0164*/ 	.word	0x00001e60


	//   ....[13]....
        /*0168*/ 	.word	0x00001e80


	//   ....[14]....
        /*016c*/ 	.word	0x00001e90


	//   ....[15]....
        /*0170*/ 	.word	0x00002610


	//   ....[16]....
        /*0174*/ 	.word	0x000026a0


	//   ....[17]....
        /*0178*/ 	.word	0x000026d0


	//   ....[18]....
        /*017c*/ 	.word	0x000027f0


	//   ....[19]....
        /*0180*/ 	.word	0x00002820


	//   ....[20]....
        /*0184*/ 	.word	0x00002830


	//   ....[21]....
        /*0188*/ 	.word	0x00002950


	//   ....[22]....
        /*018c*/ 	.word	0x00002970


	//   ....[23]....
        /*0190*/ 	.word	0x00002980


	//   ....[24]....
        /*0194*/ 	.word	0x00002aa0


	//   ....[25]....
        /*0198*/ 	.word	0x00002ac0


	//   ....[26]....
        /*019c*/ 	.word	0x00002ad0


	//   ....[27]....
        /*01a0*/ 	.word	0x00002bf0


	//   ....[28]....
        /*01a4*/ 	.word	0x00002c10


	//   ....[29]....
        /*01a8*/ 	.word	0x00002c20


	//   ....[30]....
        /*01ac*/ 	.word	0x000054c0


	//   ....[31]....
        /*01b0*/ 	.word	0x000054d0


	//   ....[32]....
        /*01b4*/ 	.word	0x000054e0


	//   ....[33]....
        /*01b8*/ 	.word	0x00005630


	//   ....[34]....
        /*01bc*/ 	.word	0x00005660


	//   ....[35]....
        /*01c0*/ 	.word	0x00005690


	//   ....[36]....
        /*01c4*/ 	.word	0x000057b0


	//   ....[37]....
        /*01c8*/ 	.word	0x000057d0


	//   ....[38]....
        /*01cc*/ 	.word	0x000057e0


	//   ....[39]....
        /*01d0*/ 	.word	0x00005900


	//   ....[40]....
        /*01d4*/ 	.word	0x00005920


	//   ....[41]....
        /*01d8*/ 	.word	0x00005930


	//   ....[42]....
        /*01dc*/ 	.word	0x00005a50


	//   ....[43]....
        /*01e0*/ 	.word	0x00005a70


	//   ....[44]....
        /*01e4*/ 	.word	0x00005a80


	//----- nvinfo : EIATTR_VRC_CTA_INIT_COUNT
	.align		4
.L_164:
        /*01e8*/ 	.byte	0x02, 0x4a
	.zero		1
	.zero		1


	//----- nvinfo : EIATTR_EXIT_INSTR_OFFSETS
	.align		4
        /*01ec*/ 	.byte	0x04, 0x1c
        /*01ee*/ 	.short	(.L_166 - .L_165)


	//   ....[0]....
.L_165:
        /*01f0*/ 	.word	0x00006180


	//   ....[1]....
        /*01f4*/ 	.word	0x000061d0


	//----- nvinfo : EIATTR_MAX_THREADS
	.align		4
.L_166:
        /*01f8*/ 	.byte	0x04, 0x05
        /*01fa*/ 	.short	(.L_168 - .L_167)
.L_167:
        /*01fc*/ 	.word	0x00000100
        /*0200*/ 	.word	0x00000001
        /*0204*/ 	.word	0x00000001


	//----- nvinfo : EIATTR_CRS_STACK_SIZE
	.align		4
.L_168:
        /*0208*/ 	.byte	0x04, 0x1e
        /*020a*/ 	.short	(.L_170 - .L_169)
.L_169:
        /*020c*/ 	.word	0x00000000


	//----- nvinfo : EIATTR_CBANK_PARAM_SIZE
	.align		4
.L_170:
        /*0210*/ 	.byte	0x03, 0x19
        /*0212*/ 	.short	0x0082


	//----- nvinfo : EIATTR_PARAM_CBANK
	.align		4
        /*0214*/ 	.byte	0x04, 0x0a
        /*0216*/ 	.short	(.L_172 - .L_171)
	.align		4
.L_171:
        /*0218*/ 	.word	index@(.nv.constant0._ZN3cub18CUB_300001_SM_10006detail6reduce18DeviceReduceKernelINS2_10policy_hubIN4cuda3std3__45tupleIJblEEEyN6thrust24THRUST_300001_SM_1000_NS8cuda_cub9__find_if7functorIS9_EEE10Policy1000ENSB_12zip_iteratorINS8_IJNSD_26transform_input_iterator_tIbNSC_6detail35transform_pair_of_input_iterators_tIbNSB_10device_ptrIfEESN_12approx_equalEENS7_10__not_fn_tINS7_10__identityEEEEENSB_17counting_iteratorIlNSB_11use_defaultESV_SV_EEEEEEEySF_S9_SR_EEvT0_PT3_T1_NS0_13GridEvenShareIS12_EET2_T4_)
        /*021c*/ 	.short	0x0380
        /*021e*/ 	.short	0x0082


	//----- nvinfo : EIATTR_SW_WAR
	.align		4
.L_172:
        /*0220*/ 	.byte	0x04, 0x36
        /*0222*/ 	.short	(.L_174 - .L_173)
.L_173:
        /*0224*/ 	.word	0x00000008
.L_174:


//--------------------- .nv.info._ZN3cub18CUB_300001_SM_10006detail6reduce28DeviceReduceSingleTileKernelINS2_10policy_hubIN4cuda3std3__45tupleIJblEEEyN6thrust24THRUST_300001_SM_1000_NS8cuda_cub9__find_if7functorIS9_EEE10Policy1000ENSB_12zip_iteratorINS8_IJNSD_26transform_input_iterator_tIbNSC_6detail35transform_pair_of_input_iterators_tIbNSB_10device_ptrIfEESN_12approx_equalEENS7_10__not_fn_tINS7_10__identityEEEEENSB_17counting_iteratorIlNSB_11use_defaultESV_SV_EEEEEEEPS9_ySF_S9_S9_SR_EEvT0_T1_T2_T3_T4_T6_ --------------------------
	.section	.nv.info._ZN3cub18CUB_300001_SM_10006detail6reduce28DeviceReduceSingleTileKernelINS2_10policy_hubIN4cuda3std3__45tupleIJblEEEyN6thrust24THRUST_300001_SM_1000_NS8cuda_cub9__find_if7functorIS9_EEE10Policy1000ENSB_12zip_iteratorINS8_IJNSD_26transform_input_iterator_tIbNSC_6detail35transform_pair_of_input_iterators_tIbNSB_10device_ptrIfEESN_12approx_equalEENS7_10__not_fn_tINS7_10__identityEEEEENSB_17counting_iteratorIlNSB_11use_defaultESV_SV_EEEEEEEPS9_ySF_S9_S9_SR_EEvT0_T1_T2_T3_T4_T6_,"",@"SHT_CUDA_INFO"
	.sectionflags	@""
	.align	4


	//----- nvinfo : EIATTR_CUDA_API_VERSION
	.align		4
        /*0000*/ 	.byte	0x04, 0x37
        /*0002*/ 	.short	(.L_176 - .L_175)
.L_175:
        /*0004*/ 	.word	0x00000082


	//----- nvinfo : EIATTR_KPARAM_INFO
	.align		4
.L_176:
        /*0008*/ 	.byte	0x04, 0x17
        /*000a*/ 	.short	(.L_178 - .L_177)
.L_177:
        /*000c*/ 	.word	0x00000000
        /*0010*/ 	.short	0x0005
        /*0012*/ 	.short	0x0050
        /*0014*/ 	.byte	0x00, 0xf0, 0x05, 0x00


	//----- nvinfo : EIATTR_KPARAM_INFO
	.align		4
.L_178:
        /*0018*/ 	.byte	0x04, 0x17
        /*001a*/ 	.short	(.L_180 - .L_179)
.L_179:
        /*001c*/ 	.word	0x00000000
        /*0020*/ 	.short	0x0004
        /*0022*/ 	.short	0x0040
        /*0024*/ 	.byte	0x00, 0xf0, 0x41, 0x00


	//----- nvinfo : EIATTR_KPARAM_INFO
	.align		4
.L_180:
        /*0028*/ 	.byte	0x04, 0x17
        /*002a*/ 	.short	(.L_182 - .L_181)
.L_181:
        /*002c*/ 	.word	0x00000000
        /*0030*/ 	.short	0x0003
        /*0032*/ 	.short	0x0038
        /*0034*/ 	.byte	0x00, 0xf0, 0x05, 0x00


	//----- nvinfo : EIATTR_KPARAM_INFO
	.align		4
.L_182:
        /*0038*/ 	.byte	0x04, 0x17
        /*003a*/ 	.short	(.L_184 - .L_183)
.L_183:
        /*003c*/ 	.word	0x00000000
        /*0040*/ 	.short	0x0002
        /*0042*/ 	.short	0x0030
        /*0044*/ 	.byte	0x00, 0xf0, 0x21, 0x00


	//----- nvinfo : EIATTR_KPARAM_INFO
	.align		4
.L_184:
        /*0048*/ 	.byte	0x04, 0x17
        /*004a*/ 	.short	(.L_186 - .L_185)
.L_185:
        /*004c*/ 	.word	0x00000000
        /*0050*/ 	.short	0x0001
        /*0052*/ 	.short	0x0028
        /*0054*/ 	.byte	0x00, 0xf5, 0x21, 0x00


	//----- nvinfo : EIATTR_KPARAM_INFO
	.align		4
.L_186:
        /*0058*/ 	.byte	0x04, 0x17
        /*005a*/ 	.short	(.L_188 - .L_187)
.L_187:
        /*005c*/ 	.word	0x00000000
        /*0060*/ 	.short	0x0000
        /*0062*/ 	.short	0x0000
        /*0064*/ 	.byte	0x00, 0xf0, 0xa1, 0x00


	//----- nvinfo : EIATTR_SPARSE_MMA_MASK
	.align		4
.L_188:
        /*0068*/ 	.byte	0x03, 0x50
        /*006a*/ 	.short	0x0000


	//----- nvinfo : EIATTR_MAXREG_COUNT
	.align		4
        /*006c*/ 	.byte	0x03, 0x1b
        /*006e*/ 	.short	0x00ff


	//----- nvinfo : EIATTR_NUM_BARRIERS
	.align		4
        /*0070*/ 	.byte	0x02, 0x4c
        /*0072*/ 	.byte	0x01
	.zero		1


	//----- nvinfo : EIATTR_MERCURY_ISA_VERSION
	.align		4
        /*0074*/ 	.byte	0x03, 0x5f
        /*0076*/ 	.short	0x0101


	//----- nvinfo : EIATTR_COOP_GROUP_MASK_REGIDS
	.align		4
        /*0078*/ 	.byte	0x04, 0x29
        /*007a*/ 	.short	(.L_190 - .L_189)


	//   ....[0]....
.L_189:
        /*007c*/ 	.word	0xffffffff


	//   ....[1]....
        /*0080*/ 	.word	0xffffffff


	//   ....[2]....
        /*0084*/ 	.word	0xffffffff


	//   ....[3]....
        /*0088*/ 	.word	0xffffffff


	//   ....[4]....
        /*008c*/ 	.word	0xffffffff


	//   ....[5]....
        /*0090*/ 	.word	0xffffffff


	//   ....[6]....
        /*0094*/ 	.word	0xffffffff


	//   ....[7]....
        /*0098*/ 	.word	0xffffffff


	//   ....[8]....
        /*009c*/ 	.word	0xffffffff


	//   ....[9]....
        /*00a0*/ 	.word	0xffffffff


	//   ....[10]....
        /*00a4*/ 	.word	0xffffffff


	//   ....[11]....
        /*00a8*/ 	.word	0xffffffff


	//   ....[12]....
        /*00ac*/ 	.word	0xffffffff


	//   ....[13]....
        /*00b0*/ 	.word	0xffffffff


	//   ....[14]....
        /*00b4*/ 	.word	0xffffffff


	//   ....[15]....
        /*00b8*/ 	.word	0xffffffff


	//   ....[16]....
        /*00bc*/ 	.word	0xffffffff


	//   ....[17]....
        /*00c0*/ 	.word	0xffffffff


	//   ....[18]....
        /*00c4*/ 	.word	0xffffffff


	//   ....[19]....
        /*00c8*/ 	.word	0xffffffff


	//   ....[20]....
        /*00cc*/ 	.word	0xffffffff


	//   ....[21]....
        /*00d0*/ 	.word	0xffffffff


	//   ....[22]....
        /*00d4*/ 	.word	0xffffffff


	//   ....[23]....
        /*00d8*/ 	.word	0xffffffff


	//   ....[24]....
        /*00dc*/ 	.word	0xffffffff


	//   ....[25]....
        /*00e0*/ 	.word	0xffffffff


	//   ....[26]....
        /*00e4*/ 	.word	0xffffffff


	//   ....[27]....
        /*00e8*/ 	.word	0xffffffff


	//   ....[28]....
        /*00ec*/ 	.word	0xffffffff


	//   ....[29]....
        /*00f0*/ 	.word	0xffffffff


	//   ....[30]....
        /*00f4*/ 	.word	0xffffffff


	//   ....[31]....
        /*00f8*/ 	.word	0xffffffff


	//   ....[32]....
        /*00fc*/ 	.word	0xffffffff


	//   ....[33]....
        /*0100*/ 	.word	0xffffffff


	//   ....[34]....
        /*0104*/ 	.word	0xffffffff


	//   ....[35]....
        /*0108*/ 	.word	0xffffffff


	//   ....[36]....
        /*010c*/ 	.word	0xffffffff


	//   ....[37]....
        /*0110*/ 	.word	0xffffffff


	//   ....[38]....
        /*0114*/ 	.word	0xffffffff


	//   ....[39]....
        /*0118*/ 	.word	0xffffffff


	//   ....[40]....
        /*011c*/ 	.word	0xffffffff


	//   ....[41]....
        /*0120*/ 	.word	0xffffffff


	//   ....[42]....
        /*0124*/ 	.word	0xffffffff


	//   ....[43]....
        /*0128*/ 	.word	0xffffffff


	//   ....[44]....
        /*012c*/ 	.word	0xffffffff


	//----- nvinfo : EIATTR_COOP_GROUP_INSTR_OFFSETS
	.align		4
.L_190:
        /*0130*/ 	.byte	0x04, 0x28
        /*0132*/ 	.short	(.L_192 - .L_191)


	//   ....[0]....
.L_191:
        /*0134*/ 	.word	0x00001630


	//   ....[1]....
        /*0138*/ 	.word	0x00001640


	//   ....[2]....
        /*013c*/ 	.word	0x00001650


	//   ....[3]....
        /*0140*/ 	.word	0x000017a0


	//   ....[4]....
        /*0144*/ 	.word	0x000017d0


	//   ....[5]....
        /*0148*/ 	.word	0x00001800


	//   ....[6]....
        /*014c*/ 	.word	0x00001920


	//   ....[7]....
        /*0150*/ 	.word	0x00001940


	//   ....[8]....
        /*0154*/ 	.word	0x00001950


	//   ....[9]....
        /*0158*/ 	.word	0x00001a70


	//   ....[10]....
        /*015c*/ 	.word	0x00001a90


	//   ....[11]....
        /*0160*/ 	.word	0x00001aa0


	//   ....[12]....
        /*0164*/ 	.word	0x00001bc0


	//   ....[13]....
        /*0168*/ 	.word	0x00001be0


	//   ....[14]....
        /*016c*/ 	.word	0x00001bf0


	//   ....[15]....
        /*0170*/ 	.word	0x00002390


	//   ....[16]....
        /*0174*/ 	.word	0x00002420


	//   ....[17]....
        /*0178*/ 	.word	0x00002450


	//   ....[18]....
        /*017c*/ 	.word	0x00002570


	//   ....[19]....
        /*0180*/ 	.word	0x000025a0


	//   ....[20]....
        /*0184*/ 	.word	0x000025b0


	//   ....[21]....
        /*0188*/ 	.word	0x000026d0


	//   ....[22]....
        /*018c*/ 	.word	0x000026f0


	//   ....[23]....
        /*0190*/ 	.word	0x00002700


	//   ....[24]....
        /*0194*/ 	.word	0x00002820


	//   ....[25]....
        /*0198*/ 	.word	0x00002840


	//   ....[26]....
        /*019c*/ 	.word	0x00002850


	//   ....[27]....
        /*01a0*/ 	.word	0x00002970


	//   ....[28]....
        /*01a4*/ 	.word	0x00002990


	//   ....[29]....
        /*01a8*/ 	.word	0x000029a0


	//   ....[30]....
        /*01ac*/ 	.word	0x00005160


	//   ....[31]....
        /*01b0*/ 	.word	0x00005170


	//   ....[32]....
        /*01b4*/ 	.word	0x00005180


	//   ....[33]....
        /*01b8*/ 	.word	0x000052d0


	//   ....[34]....
        /*01bc*/ 	.word	0x00005300


	//   ....[35]....
        /*01c0*/ 	.word	0x00005330


	//   ....[36]....
        /*01c4*/ 	.word	0x00005450


	//   ....[37]....
        /*01c8*/ 	.word	0x00005470


	//   ....[38]....
        /*01cc*/ 	.word	0x00005480


	//   ....[39]....
        /*01d0*/ 	.word	0x000055a0


	//   ....[40]....
        /*01d4*/ 	.word	0x000055c0


	//   ....[41]....
        /*01d8*/ 	.word	0x000055d0


	//   ....[42]....
        /*01dc*/ 	.word	0x000056f0


	//   ....[43]....
        /*01e0*/ 	.word	0x00005710


	//   ....[44]....
        /*01e4*/ 	.word	0x00005720


	//----- nvinfo : EIATTR_VRC_CTA_INIT_COUNT
	.align		4
.L_192:
        /*01e8*/ 	.byte	0x02, 0x4a
	.zero		1
	.zero		1


	//----- nvinfo : EIATTR_EXIT_INSTR_OFFSETS
	.align		4
        /*01ec*/ 	.byte	0x04, 0x1c
        /*01ee*/ 	.short	(.L_194 - .L_193)


	//   ....[0]....
.L_193:
        /*01f0*/ 	.word	0x00000090


	//   ....[1]....
        /*01f4*/ 	.word	0x000000e0


	//   ....[2]....
        /*01f8*/ 	.word	0x00005e30


	//   ....[3]....
        /*01fc*/ 	.word	0x00005f20


	//----- nvinfo : EIATTR_MAX_THREADS
	.align		4
.L_194:
        /*0200*/ 	.byte	0x04, 0x05
        /*0202*/ 	.short	(.L_196 - .L_195)
.L_195:
        /*0204*/ 	.word	0x00000100
        /*0208*/ 	.word	0x00000001
        /*020c*/ 	.word	0x00000001


	//----- nvinfo : EIATTR_CRS_STACK_SIZE
	.align		4
.L_196:
        /*0210*/ 	.byte	0x04, 0x1e
        /*0212*/ 	.short	(.L_198 - .L_197)
.L_197:
        /*0214*/ 	.word	0x00000000


	//----- nvinfo : EIATTR_CBANK_PARAM_SIZE
	.align		4
.L_198:
        /*0218*/ 	.byte	0x03, 0x19
        /*021a*/ 	.short	0x0051


	//----- nvinfo : EIATTR_PARAM_CBANK
	.align		4
        /*021c*/ 	.byte	0x04, 0x0a
        /*021e*/ 	.short	(.L_200 - .L_199)
	.align		4
.L_199:
        /*0220*/ 	.word	index@(.nv.constant0._ZN3cub18CUB_300001_SM_10006detail6reduce28DeviceReduceSingleTileKernelINS2_10policy_hubIN4cuda3std3__45tupleIJblEEEyN6thrust24THRUST_300001_SM_1000_NS8cuda_cub9__find_if7functorIS9_EEE10Policy1000ENSB_12zip_iteratorINS8_IJNSD_26transform_input_iterator_tIbNSC_6detail35transform_pair_of_input_iterators_tIbNSB_10device_ptrIfEESN_12approx_equalEENS7_10__not_fn_tINS7_10__identityEEEEENSB_17counting_iteratorIlNSB_11use_defaultESV_SV_EEEEEEEPS9_ySF_S9_S9_SR_EEvT0_T1_T2_T3_T4_T6_)
        /*0224*/ 	.short	0x0380
        /*0226*/ 	.short	0x0051


	//----- nvinfo : EIATTR_SW_WAR
	.align		4
.L_200:
        /*0228*/ 	.byte	0x04, 0x36
        /*022a*/ 	.short	(.L_202 - .L_201)
.L_201:
        /*022c*/ 	.word	0x00000008
.L_202:


//--------------------- .nv.info._ZN3cub18CUB_300001_SM_10006detail6reduce28DeviceReduceSingleTileKernelINS2_10policy_hubIN4cuda3std3__45tupleIJblEEEjN6thrust24THRUST_300001_SM_1000_NS8cuda_cub9__find_if7functorIS9_EEE10Policy1000EPS9_SI_iSF_S9_S9_NS7_10__identityEEEvT0_T1_T2_T3_T4_T6_ --------------------------
	.section	.nv.info._ZN3cub18CUB_300001_SM_10006detail6reduce28DeviceReduceSingleTileKernelINS2_10policy_hubIN4cuda3std3__45tupleIJblEEEjN6thrust24THRUST_300001_SM_1000_NS8cuda_cub9__find_if7functorIS9_EEE10Policy1000EPS9_SI_iSF_S9_S9_NS7_10__identityEEEvT0_T1_T2_T3_T4_T6_,"",@"SHT_CUDA_INFO"
	.sectionflags	@""
	.align	4


	//----- nvinfo : EIATTR_CUDA_API_VERSION
	.align		4
        /*0000*/ 	.byte	0x04, 0x37
        /*0002*/ 	.short	(.L_204 - .L_203)
.L_203:
        /*0004*/ 	.word	0x00000082


	//----- nvinfo : EIATTR_KPARAM_INFO
	.align		4
.L_204:
        /*0008*/ 	.byte	0x04, 0x17
        /*000a*/ 	.short	(.L_206 - .L_205)
.L_205:
        /*000c*/ 	.word	0x00000000
        /*0010*/ 	.short	0x0005
        /*0012*/ 	.short	0x0028
        /*0014*/ 	.byte	0x00, 0xf0, 0x05, 0x00


	//----- nvinfo : EIATTR_KPARAM_INFO
	.align		4
.L_206:
        /*0018*/ 	.byte	0x04, 0x17
        /*001a*/ 	.short	(.L_208 - .L_207)
.L_207:
        /*001c*/ 	.word	0x00000000
        /*0020*/ 	.short	0x0004
        /*0022*/ 	.short	0x0018
        /*0024*/ 	.byte	0x00, 0xf0, 0x41, 0x00


	//----- nvinfo : EIATTR_KPARAM_INFO
	.align		4
.L_208:
        /*0028*/ 	.byte	0x04, 0x17
        /*002a*/ 	.short	(.L_210 - .L_209)
.L_209:
        /*002c*/ 	.word	0x00000000
        /*0030*/ 	.short	0x0003
        /*0032*/ 	.short	0x0014
        /*0034*/ 	.byte	0x00, 0xf0, 0x05, 0x00


	//----- nvinfo : EIATTR_KPARAM_INFO
	.align		4
.L_210:
        /*0038*/ 	.byte	0x04, 0x17
        /*003a*/ 	.short	(.L_212 - .L_211)
.L_211:
        /*003c*/ 	.word	0x00000000
        /*0040*/ 	.short	0x0002
        /*0042*/ 	.short	0x0010
        /*0044*/ 	.byte	0x00, 0xf0, 0x11, 0x00


	//----- nvinfo : EIATTR_KPARAM_INFO
	.align		4
.L_212:
        /*0048*/ 	.byte	0x04, 0x17
        /*004a*/ 	.short	(.L_214 - .L_213)
.L_213:
        /*004c*/ 	.word	0x00000000
        /*0050*/ 	.short	0x0001
        /*0052*/ 	.short	0x0008
        /*0054*/ 	.byte	0x00, 0xf5, 0x21, 0x00


	//----- nvinfo : EIATTR_KPARAM_INFO
	.align		4
.L_214:
        /*0058*/ 	.byte	0x04, 0x17
        /*005a*/ 	.short	(.L_216 - .L_215)
.L_215:
        /*005c*/ 	.word	0x00000000
        /*0060*/ 	.short	0x0000
        /*0062*/ 	.short	0x0000
        /*0064*/ 	.byte	0x00, 0xf5, 0x21, 0x00


	//----- nvinfo : EIATTR_SPARSE_MMA_MASK
	.align		4
.L_216:
        /*0068*/ 	.byte	0x03, 0x50
        /*006a*/ 	.short	0x0000


	//----- nvinfo : EIATTR_MAXREG_COUNT
	.align		4
        /*006c*/ 	.byte	0x03, 0x1b
        /*006e*/ 	.short	0x00ff


	//----- nvinfo : EIATTR_NUM_BARRIERS
	.align		4
        /*0070*/ 	.byte	0x02, 0x4c
        /*0072*/ 	.byte	0x01
	.zero		1


	//----- nvinfo : EIATTR_MERCURY_ISA_VERSION
	.align		4
        /*0074*/ 	.byte	0x03, 0x5f
        /*0076*/ 	.short	0x0101


	//----- nvinfo : EIATTR_COOP_GROUP_MASK_REGIDS
	.align		4
        /*0078*/ 	.byte	0x04, 0x29
        /*007a*/ 	.short	(.L_218 - .L_217)


	//   ....[0]....
.L_217:
        /*007c*/ 	.word	0xffffffff


	//   ....[1]....
        /*0080*/ 	.word	0xffffffff


	//   ....[2]....
        /*0084*/ 	.word	0xffffffff


	//   ....[3]....
        /*0088*/ 	.word	0xffffffff


	//   ....[4]....
        /*008c*/ 	.word	0xffffffff


	//   ....[5]....
        /*0090*/ 	.word	0xffffffff


	//   ....[6]....
        /*0094*/ 	.word	0xffffffff


	//   ....[7]....
        /*0098*/ 	.word	0xffffffff


	//   ....[8]....
        /*009c*/ 	.word	0xffffffff


	//   ....[9]....
        /*00a0*/ 	.word	0xffffffff


	//   ....[10]....
        /*00a4*/ 	.word	0xffffffff


	//   ....[11]....
        /*00a8*/ 	.word	0xffffffff


	//   ....[12]....
        /*00ac*/ 	.word	0xffffffff


	//   ....[13]....
        /*00b0*/ 	.word	0xffffffff


	//   ....[14]....
        /*00b4*/ 	.word	0xffffffff


	//   ....[15]....
        /*00b8*/ 	.word	0xffffffff


	//   ....[16]....
        /*00bc*/ 	.word	0xffffffff


	//   ....[17]....
        /*00c0*/ 	.word	0xffffffff


	//   ....[18]....
        /*00c4*/ 	.word	0xffffffff


	//   ....[19]....
        /*00c8*/ 	.word	0xffffffff


	//   ....[20]....
        /*00cc*/ 	.word	0xffffffff


	//   ....[21]....
        /*00d0*/ 	.word	0xffffffff


	//   ....[22]....
        /*00d4*/ 	.word	0xffffffff


	//   ....[23]....
        /*00d8*/ 	.word	0xffffffff


	//   ....[24]....
        /*00dc*/ 	.word	0xffffffff


	//   ....[25]....
        /*00e0*/ 	.word	0xffffffff


	//   ....[26]....
        /*00e4*/ 	.word	0xffffffff


	//   ....[27]....
        /*00e8*/ 	.word	0xffffffff


	//   ....[28]....
        /*00ec*/ 	.word	0xffffffff


	//   ....[29]....
        /*00f0*/ 	.word	0xffffffff


	//   ....[30]....
        /*00f4*/ 	.word	0xffffffff


	//   ....[31]....
        /*00f8*/ 	.word	0xffffffff


	//   ....[32]....
        /*00fc*/ 	.word	0xffffffff


	//   ....[33]....
        /*0100*/ 	.word	0xffffffff


	//   ....[34]....
        /*0104*/ 	.word	0xffffffff


	//   ....[35]....
        /*0108*/ 	.word	0xffffffff


	//   ....[36]....
        /*010c*/ 	.word	0xffffffff


	//   ....[37]....
        /*0110*/ 	.word	0xffffffff


	//   ....[38]....
        /*0114*/ 	.word	0xffffffff


	//   ....[39]....
        /*0118*/ 	.word	0xffffffff


	//   ....[40]....
        /*011c*/ 	.word	0xffffffff


	//   ....[41]....
        /*0120*/ 	.word	0xffffffff


	//   ....[42]....
        /*0124*/ 	.word	0xffffffff


	//   ....[43]....
        /*0128*/ 	.word	0xffffffff


	//   ....[44]....
        /*012c*/ 	.word	0xffffffff


	//----- nvinfo : EIATTR_COOP_GROUP_INSTR_OFFSETS
	.align		4
.L_218:
        /*0130*/ 	.byte	0x04, 0x28
        /*0132*/ 	.short	(.L_220 - .L_219)


	//   ....[0]....
.L_219:
        /*0134*/ 	.word	0x000007d0


	//   ....[1]....
        /*0138*/ 	.word	0x000007e0


	//   ....[2]....
        /*013c*/ 	.word	0x000007f0


	//   ....[3]....
        /*0140*/ 	.word	0x00000940


	//   ....[4]....
        /*0144*/ 	.word	0x00000970


	//   ....[5]....
        /*0148*/ 	.word	0x000009a0


	//   ....[6]....
        /*014c*/ 	.word	0x00000ac0


	//   ....[7]....
        /*0150*/ 	.word	0x00000ae0


	//   ....[8]....
        /*0154*/ 	.word	0x00000af0


	//   ....[9]....
        /*0158*/ 	.word	0x00000c10


	//   ....[10]....
        /*015c*/ 	.word	0x00000c30


	//   ....[11]....
        /*0160*/ 	.word	0x00000c40


	//   ....[12]....
        /*0164*/ 	.word	0x00000d60


	//   ....[13]....
        /*0168*/ 	.word	0x00000d80


	//   ....[14]....
        /*016c*/ 	.word	0x00000d90


	//   ....[15]....
        /*0170*/ 	.word	0x00001520


	//   ....[16]....
        /*0174*/ 	.word	0x000015b0


	//   ....[17]....
        /*0178*/ 	.word	0x000015e0


	//   ....[18]....
        /*017c*/ 	.word	0x00001700


	//   ....[19]....
        /*0180*/ 	.word	0x00001730


	//   ....[20]....
        /*0184*/ 	.word	0x00001740


	//   ....[21]....
        /*0188*/ 	.word	0x00001860


	//   ....[22]....
        /*018c*/ 	.word	0x00001880


	//   ....[23]....
        /*0190*/ 	.word	0x00001890


	//   ....[24]....
        /*0194*/ 	.word	0x000019b0


	//   ....[25]....
        /*0198*/ 	.word	0x000019d0


	//   ....[26]....
        /*019c*/ 	.word	0x000019e0


	//   ....[27]....
        /*01a0*/ 	.word	0x00001b00


	//   ....[28]....
        /*01a4*/ 	.word	0x00001b20


	//   ....[29]....
        /*01a8*/ 	.word	0x00001b30


	//   ....[30]....
        /*01ac*/ 	.word	0x000031b0


	//   ....[31]....
        /*01b0*/ 	.word	0x000031c0


	//   ....[32]....
        /*01b4*/ 	.word	0x000031d0


	//   ....[33]....
        /*01b8*/ 	.word	0x00003320


	//   ....[34]....
        /*01bc*/ 	.word	0x00003350


	//   ....[35]....
        /*01c0*/ 	.word	0x00003380


	//   ....[36]....
        /*01c4*/ 	.word	0x000034a0


	//   ....[37]....
        /*01c8*/ 	.word	0x000034c0


	//   ....[38]....
        /*01cc*/ 	.word	0x000034d0


	//   ....[39]....
        /*01d0*/ 	.word	0x000035f0


	//   ....[40]....
        /*01d4*/ 	.word	0x00003610


	//   ....[41]....
        /*01d8*/ 	.word	0x00003620


	//   ....[42]....
        /*01dc*/ 	.word	0x00003740


	//   ....[43]....
        /*01e0*/ 	.word	0x00003760


	//   ....[44]....
        /*01e4*/ 	.word	0x00003770


	//----- nvinfo : EIATTR_VRC_CTA_INIT_COUNT
	.align		4
.L_220:
        /*01e8*/ 	.byte	0x02, 0x4a
	.zero		1
	.zero		1


	//----- nvinfo : EIATTR_EXIT_INSTR_OFFSETS
	.align		4
        /*01ec*/ 	.byte	0x04, 0x1c
        /*01ee*/ 	.short	(.L_222 - .L_221)


	//   ....[0]....
.L_221:
        /*01f0*/ 	.word	0x00000080


	//   ....[1]....
        /*01f4*/ 	.word	0x000000d0


	//   ....[2]....
        /*01f8*/ 	.word	0x00003e80


	//   ....[3]....
        /*01fc*/ 	.word	0x00003f70


	//----- nvinfo : EIATTR_MAX_THREADS
	.align		4
.L_222:
        /*0200*/ 	.byte	0x04, 0x05
        /*0202*/ 	.short	(.L_224 - .L_223)
.L_223:
        /*0204*/ 	.word	0x00000100
        /*0208*/ 	.word	0x00000001
        /*020c*/ 	.word	0x00000001


	//----- nvinfo : EIATTR_CRS_STACK_SIZE
	.align		4
.L_224:
        /*0210*/ 	.byte	0x04, 0x1e
        /*0212*/ 	.short	(.L_226 - .L_225)
.L_225:
        /*0214*/ 	.word	0x00000000


	//----- nvinfo : EIATTR_CBANK_PARAM_SIZE
	.align		4
.L_226:
        /*0218*/ 	.byte	0x03, 0x19
        /*021a*/ 	.short	0x0029


	//----- nvinfo : EIATTR_PARAM_CBANK
	.align		4
        /*021c*/ 	.byte	0x04, 0x0a
        /*021e*/ 	.short	(.L_228 - .L_227)
	.align		4
.L_227:
        /*0220*/ 	.word	index@(.nv.constant0._ZN3cub18CUB_300001_SM_10006detail6reduce28DeviceReduceSingleTileKernelINS2_10policy_hubIN4cuda3std3__45tupleIJblEEEjN6thrust24THRUST_300001_SM_1000_NS8cuda_cub9__find_if7functorIS9_EEE10Policy1000EPS9_SI_iSF_S9_S9_NS7_10__identityEEEvT0_T1_T2_T3_T4_T6_)
        /*0224*/ 	.short	0x0380
        /*0226*/ 	.short	0x0029


	//----- nvinfo : EIATTR_SW_WAR
	.align		4
.L_228:
        /*0228*/ 	.byte	0x04, 0x36
        /*022a*/ 	.short	(.L_230 - .L_229)
.L_229:
        /*022c*/ 	.word	0x00000008
.L_230:


//--------------------- .nv.info._ZN3cub18CUB_300001_SM_10006detail6reduce18DeviceReduceKernelINS2_10policy_hubIN4cuda3std3__45tupleIJblEEEjN6thrust24THRUST_300001_SM_1000_NS8cuda_cub9__find_if7functorIS9_EEE10Policy1000ENSB_12zip_iteratorINS8_IJNSD_26transform_input_iterator_tIbNSC_6detail35transform_pair_of_input_iterators_tIbNSB_10device_ptrIfEESN_12approx_equalEENS7_10__not_fn_tINS7_10__identityEEEEENSB_17counting_iteratorIlNSB_11use_defaultESV_SV_EEEEEEEjSF_S9_SR_EEvT0_PT3_T1_NS0_13GridEvenShareIS12_EET2_T4_ --------------------------
	.section	.nv.info._ZN3cub18CUB_300001_SM_10006detail6reduce18DeviceReduceKernelINS2_10policy_hubIN4cuda3std3__45tupleIJblEEEjN6thrust24THRUST_300001_SM_1000_NS8cuda_cub9__find_if7functorIS9_EEE10Policy1000ENSB_12zip_iteratorINS8_IJNSD_26transform_input_iterator_tIbNSC_6detail35transform_pair_of_input_iterators_tIbNSB_10device_ptrIfEESN_12approx_equalEENS7_10__not_fn_tINS7_10__identityEEEEENSB_17counting_iteratorIlNSB_11use_defaultESV_SV_EEEEEEEjSF_S9_SR_EEvT0_PT3_T1_NS0_13GridEvenShareIS12_EET2_T4_,"",@"SHT_CUDA_INFO"
	.sectionflags	@""
	.align	4


	//----- nvinfo : EIATTR_CUDA_API_VERSION
	.align		4
        /*0000*/ 	.byte	0x04, 0x37
        /*0002*/ 	.short	(.L_232 - .L_231)
.L_231:
        /*0004*/ 	.word	0x00000082


	//----- nvinfo : EIATTR_KPARAM_INFO
	.align		4
.L_232:
        /*0008*/ 	.byte	0x04, 0x17
        /*000a*/ 	.short	(.L_234 - .L_233)
.L_233:
        /*000c*/ 	.word	0x00000000
        /*0010*/ 	.short	0x0005
        /*0012*/ 	.short	0x005d
        /*0014*/ 	.byte	0x00, 0xf0, 0x05, 0x00


	//----- nvinfo : EIATTR_KPARAM_INFO
	.align		4
.L_234:
        /*0018*/ 	.byte	0x04, 0x17
        /*001a*/ 	.short	(.L_236 - .L_235)
.L_235:
        /*001c*/ 	.word	0x00000000
        /*0020*/ 	.short	0x0004
        /*0022*/ 	.short	0x005c
        /*0024*/ 	.byte	0x00, 0xf0, 0x05, 0x00


	//----- nvinfo : EIATTR_KPARAM_INFO
	.align		4
.L_236:
        /*0028*/ 	.byte	0x04, 0x17
        /*002a*/ 	.short	(.L_238 - .L_237)
.L_237:
        /*002c*/ 	.word	0x00000000
        /*0030*/ 	.short	0x0003
        /*0032*/ 	.short	0x0034
        /*0034*/ 	.byte	0x00, 0xf0, 0xa1, 0x00


	//----- nvinfo : EIATTR_KPARAM_INFO
	.align		4
.L_238:
        /*0038*/ 	.byte	0x04, 0x17
        /*003a*/ 	.short	(.L_240 - .L_239)
.L_239:
        /*003c*/ 	.word	0x00000000
        /*0040*/ 	.short	0x0002
        /*0042*/ 	.short	0x0030
        /*0044*/ 	.byte	0x00, 0xf0, 0x11, 0x00


	//----- nvinfo : EIATTR_KPARAM_INFO
	.align		4
.L_240:
        /*0048*/ 	.byte	0x04, 0x17
        /*004a*/ 	.short	(.L_242 - .L_241)
.L_241:
        /*004c*/ 	.word	0x00000000
        /*0050*/ 	.short	0x0001
        /*0052*/ 	.short	0x0028
        /*0054*/ 	.byte	0x00, 0xf5, 0x21, 0x00


	//----- nvinfo : EIATTR_KPARAM_INFO
	.align		4
.L_242:
        /*0058*/ 	.byte	0x04, 0x17
        /*005a*/ 	.short	(.L_244 - .L_243)
.L_243:
        /*005c*/ 	.word	0x00000000
        /*0060*/ 	.short	0x0000
        /*0062*/ 	.short	0x0000
        /*0064*/ 	.byte	0x00, 0xf0, 0xa1, 0x00


	//----- nvinfo : EIATTR_SPARSE_MMA_MASK
	.align		4
.L_244:
        /*0068*/ 	.byte	0x03, 0x50
        /*006a*/ 	.short	0x0000


	//----- nvinfo : EIATTR_MAXREG_COUNT
	.align		4
        /*006c*/ 	.byte	0x03, 0x1b
        /*006e*/ 	.short	0x00ff


	//----- nvinfo : EIATTR_NUM_BARRIERS
	.align		4
        /*0070*/ 	.byte	0x02, 0x4c
        /*0072*/ 	.byte	0x01
	.zero		1


	//----- nvinfo : EIATTR_MERCURY_ISA_VERSION
	.align		4
        /*0074*/ 	.byte	0x03, 0x5f
        /*0076*/ 	.short	0x0101


	//----- nvinfo : EIATTR_COOP_GROUP_MASK_REGIDS
	.align		4
        /*0078*/ 	.byte	0x04, 0x29
        /*007a*/ 	.short	(.L_246 - .L_245)


	//   ....[0]....
.L_245:
        /*007c*/ 	.word	0xffffffff


	//   ....[1]....
        /*0080*/ 	.word	0xffffffff


	//   ....[2]....
        /*0084*/ 	.word	0xffffffff


	//   ....[3]....
        /*0088*/ 	.word	0xffffffff


	//   ....[4]....
        /*008c*/ 	.word	0xffffffff


	//   ....[5]....
        /*0090*/ 	.word	0xffffffff


	//   ....[6]....
        /*0094*/ 	.word	0xffffffff


	//   ....[7]....
        /*0098*/ 	.word	0xffffffff


	//   ....[8]....
        /*009c*/ 	.word	0xffffffff


	//   ....[9]....
        /*00a0*/ 	.word	0xffffffff


	//   ....[10]....
        /*00a4*/ 	.word	0xffffffff


	//   ....[11]....
        /*00a8*/ 	.word	0xffffffff


	//   ....[12]....
        /*00ac*/ 	.word	0xffffffff


	//   ....[13]....
        /*00b0*/ 	.word	0xffffffff


	//   ....[14]....
        /*00b4*/ 	.word	0xffffffff


	//   ....[15]....
        /*00b8*/ 	.word	0xffffffff


	//   ....[16]....
        /*00bc*/ 	.word	0xffffffff


	//   ....[17]....
        /*00c0*/ 	.word	0xffffffff


	//   ....[18]....
        /*00c4*/ 	.word	0xffffffff


	//   ....[19]....
        /*00c8*/ 	.word	0xffffffff


	//   ....[20]....
        /*00cc*/ 	.word	0xffffffff


	//   ....[21]....
        /*00d0*/ 	.word	0xffffffff


	//   ....[22]....
        /*00d4*/ 	.word	0xffffffff


	//   ....[23]....
        /*00d8*/ 	.word	0xffffffff


	//   ....[24]....
        /*00dc*/ 	.word	0xffffffff


	//   ....[25]....
        /*00e0*/ 	.word	0xffffffff


	//   ....[26]....
        /*00e4*/ 	.word	0xffffffff


	//   ....[27]....
        /*00e8*/ 	.word	0xffffffff


	//   ....[28]....
        /*00ec*/ 	.word	0xffffffff


	//   ....[29]....
        /*00f0*/ 	.word	0xffffffff


	//   ....[30]....
        /*00f4*/ 	.word	0xffffffff


	//   ....[31]....
        /*00f8*/ 	.word	0xffffffff


	//   ....[32]....
        /*00fc*/ 	.word	0xffffffff


	//   ....[33]....
        /*0100*/ 	.word	0xffffffff


	//   ....[34]....
        /*0104*/ 	.word	0xffffffff


	//   ....[35]....
        /*0108*/ 	.word	0xffffffff


	//   ....[36]....
        /*010c*/ 	.word	0xffffffff


	//   ....[37]....
        /*0110*/ 	.word	0xffffffff


	//   ....[38]....
        /*0114*/ 	.word	0xffffffff


	//   ....[39]....
        /*0118*/ 	.word	0xffffffff


	//   ....[40]....
        /*011c*/ 	.word	0xffffffff


	//   ....[41]....
        /*0120*/ 	.word	0xffffffff


	//   ....[42]....
        /*0124*/ 	.word	0xffffffff


	//   ....[43]....
        /*0128*/ 	.word	0xffffffff


	//   ....[44]....
        /*012c*/ 	.word	0xffffffff


	//----- nvinfo : EIATTR_COOP_GROUP_INSTR_OFFSETS
	.align		4
.L_246:
        /*0130*/ 	.byte	0x04, 0x28
        /*0132*/ 	.short	(.L_248 - .L_247)


	//   ....[0]....
.L_247:
        /*0134*/ 	.word	0x00001820


	//   ....[1]....
        /*0138*/ 	.word	0x00001830


	//   ....[2]....
        /*013c*/ 	.word	0x00001840


	//   ....[3]....
        /*0140*/ 	.word	0x00001990


	//   ....[4]....
        /*0144*/ 	.word	0x000019c0


	//   ....[5]....
        /*0148*/ 	.word	0x000019f0


	//   ....[6]....
        /*014c*/ 	.word	0x00001b10


	//   ....[7]....
        /*0150*/ 	.word	0x00001b30


	//   ....[8]....
        /*0154*/ 	.word	0x00001b40


	//   ....[9]....
        /*0158*/ 	.word	0x00001c60


	//   ....[10]....
        /*015c*/ 	.word	0x00001c80


	//   ....[11]....
        /*0160*/ 	.word	0x00001c90


	//   ....[12]....
        /*0164*/ 	.word	0x00001db0


	//   ....[13]....
        /*0168*/ 	.word	0x00001dd0


	//   ....[14]....
        /*016c*/ 	.word	0x00001de0


	//   ....[15]....
        /*0170*/ 	.word	0x00002580


	//   ....[16]....
        /*0174*/ 	.word	0x00002590


	//   ....[17]....
        /*0178*/ 	.word	0x00002640


	//   ....[18]....
        /*017c*/ 	.word	0x00002760


	//   ....[19]....
        /*0180*/ 	.word	0x00002790


	//   ....[20]....
        /*0184*/ 	.word	0x000027a0


	//   ....[21]....
        /*0188*/ 	.word	0x000028c0


	//   ....[22]....
        /*018c*/ 	.word	0x000028e0


	//   ....[23]....
        /*0190*/ 	.word	0x000028f0


	//   ....[24]....
        /*0194*/ 	.word	0x00002a10


	//   ....[25]....
        /*0198*/ 	.word	0x00002a30


	//   ....[26]....
        /*019c*/ 	.word	0x00002a40


	//   ....[27]....
        /*01a0*/ 	.word	0x00002b60


	//   ....[28]....
        /*01a4*/ 	.word	0x00002b80


	//   ....[29]....
        /*01a8*/ 	.word	0x00002b90


	//   ....[30]....
        /*01ac*/ 	.word	0x000054f0


	//   ....[31]....
        /*01b0*/ 	.word	0x00005500


	//   ....[32]....
        /*01b4*/ 	.word	0x00005510


	//   ....[33]....
        /*01b8*/ 	.word	0x00005660


	//   ....[34]....
        /*01bc*/ 	.word	0x00005690


	//   ....[35]....
        /*01c0*/ 	.word	0x000056c0


	//   ....[36]....
        /*01c4*/ 	.word	0x000057e0


	//   ....[37]....
        /*01c8*/ 	.word	0x00005800


	//   ....[38]....
        /*01cc*/ 	.word	0x00005810


	//   ....[39]....
        /*01d0*/ 	.word	0x00005930


	//   ....[40]....
        /*01d4*/ 	.word	0x00005950


	//   ....[41]....
        /*01d8*/ 	.word	0x00005960


	//   ....[42]....
        /*01dc*/ 	.word	0x00005a80


	//   ....[43]....
        /*01e0*/ 	.word	0x00005aa0


	//   ....[44]....
        /*01e4*/ 	.word	0x00005ab0


	//----- nvinfo : EIATTR_VRC_CTA_INIT_COUNT
	.align		4
.L_248:
        /*01e8*/ 	.byte	0x02, 0x4a
	.zero		1
	.zero		1


	//----- nvinfo : EIATTR_EXIT_INSTR_OFFSETS
	.align		4
        /*01ec*/ 	.byte	0x04, 0x1c
        /*01ee*/ 	.short	(.L_250 - .L_249)


	//   ....[0]....
.L_249:
        /*01f0*/ 	.word	0x000061d0


	//   ....[1]....
        /*01f4*/ 	.word	0x00006230


	//----- nvinfo : EIATTR_MAX_THREADS
	.align		4
.L_250:
        /*01f8*/ 	.byte	0x04, 0x05
        /*01fa*/ 	.short	(.L_252 - .L_251)
.L_251:
        /*01fc*/ 	.word	0x00000100
        /*0200*/ 	.word	0x00000001
        /*0204*/ 	.word	0x00000001


	//----- nvinfo : EIATTR_CRS_STACK_SIZE
	.align		4
.L_252:
        /*0208*/ 	.byte	0x04, 0x1e
        /*020a*/ 	.short	(.L_254 - .L_253)
.L_253:
        /*020c*/ 	.word	0x00000000


	//----- nvinfo : EIATTR_CBANK_PARAM_SIZE
	.align		4
.L_254:
        /*0210*/ 	.byte	0x03, 0x19
        /*0212*/ 	.short	0x005e


	//----- nvinfo : EIATTR_PARAM_CBANK
	.align		4
        /*0214*/ 	.byte	0x04, 0x0a
        /*0216*/ 	.short	(.L_256 - .L_255)
	.align		4
.L_255:
        /*0218*/ 	.word	index@(.nv.constant0._ZN3cub18CUB_300001_SM_10006detail6reduce18DeviceReduceKernelINS2_10policy_hubIN4cuda3std3__45tupleIJblEEEjN6thrust24THRUST_300001_SM_1000_NS8cuda_cub9__find_if7functorIS9_EEE10Policy1000ENSB_12zip_iteratorINS8_IJNSD_26transform_input_iterator_tIbNSC_6detail35transform_pair_of_input_iterators_tIbNSB_10device_ptrIfEESN_12approx_equalEENS7_10__not_fn_tINS7_10__identityEEEEENSB_17counting_iteratorIlNSB_11use_defaultESV_SV_EEEEEEEjSF_S9_SR_EEvT0_PT3_T1_NS0_13GridEvenShareIS12_EET2_T4_)
        /*021c*/ 	.short	0x0380
        /*021e*/ 	.short	0x005e


	//----- nvinfo : EIATTR_SW_WAR
	.align		4
.L_256:
        /*0220*/ 	.byte	0x04, 0x36
        /*0222*/ 	.short	(.L_258 - .L_257)
.L_257:
        /*0224*/ 	.word	0x00000008
.L_258:


//--------------------- .nv.info._ZN3cub18CUB_300001_SM_10006detail6reduce28DeviceReduceSingleTileKernelINS2_10policy_hubIN4cuda3std3__45tupleIJblEEEjN6thrust24THRUST_300001_SM_1000_NS8cuda_cub9__find_if7functorIS9_EEE10Policy1000ENSB_12zip_iteratorINS8_IJNSD_26transform_input_iterator_tIbNSC_6detail35transform_pair_of_input_iterators_tIbNSB_10device_ptrIfEESN_12approx_equalEENS7_10__not_fn_tINS7_10__identityEEEEENSB_17counting_iteratorIlNSB_11use_defaultESV_SV_EEEEEEEPS9_jSF_S9_S9_SR_EEvT0_T1_T2_T3_T4_T6_ --------------------------
	.section	.nv.info._ZN3cub18CUB_300001_SM_10006detail6reduce28DeviceReduceSingleTileKernelINS2_10policy_hubIN4cuda3std3__45tupleIJblEEEjN6thrust24THRUST_300001_SM_1000_NS8cuda_cub9__find_if7functorIS9_EEE10Policy1000ENSB_12zip_iteratorINS8_IJNSD_26transform_input_iterator_tIbNSC_6detail35transform_pair_of_input_iterators_tIbNSB_10device_ptrIfEESN_12approx_equalEENS7_10__not_fn_tINS7_10__identityEEEEENSB_17counting_iteratorIlNSB_11use_defaultESV_SV_EEEEEEEPS9_jSF_S9_S9_SR_EEvT0_T1_T2_T3_T4_T6_,"",@"SHT_CUDA_INFO"
	.sectionflags	@""
	.align	4


	//----- nvinfo : EIATTR_CUDA_API_VERSION
	.align		4
        /*0000*/ 	.byte	0x04, 0x37
        /*0002*/ 	.short	(.L_260 - .L_259)
.L_259:
        /*0004*/ 	.word	0x00000082


	//----- nvinfo : EIATTR_KPARAM_INFO
	.align		4
.L_260:
        /*0008*/ 	.byte	0x04, 0x17
        /*000a*/ 	.short	(.L_262 - .L_261)
.L_261:
        /*000c*/ 	.word	0x00000000
        /*0010*/ 	.short	0x0005
        /*0012*/ 	.short	0x0048
        /*0014*/ 	.byte	0x00, 0xf0, 0x05, 0x00


	//----- nvinfo : EIATTR_KPARAM_INFO
	.align		4
.L_262:
        /*0018*/ 	.byte	0x04, 0x17
        /*001a*/ 	.short	(.L_264 - .L_263)
.L_263:
        /*001c*/ 	.word	0x00000000
        /*0020*/ 	.short	0x0004
        /*0022*/ 	.short	0x0038
        /*0024*/ 	.byte	0x00, 0xf0, 0x41, 0x00


	//----- nvinfo : EIATTR_KPARAM_INFO
	.align		4
.L_264:
        /*0028*/ 	.byte	0x04, 0x17
        /*002a*/ 	.short	(.L_266 - .L_265)
.L_265:
        /*002c*/ 	.word	0x00000000
        /*0030*/ 	.short	0x0003
        /*0032*/ 	.short	0x0034
        /*0034*/ 	.byte	0x00, 0xf0, 0x05, 0x00


	//----- nvinfo : EIATTR_KPARAM_INFO
	.align		4
.L_266:
        /*0038*/ 	.byte	0x04, 0x17
        /*003a*/ 	.short	(.L_268 - .L_267)
.L_267:
        /*003c*/ 	.word	0x00000000
        /*0040*/ 	.short	0x0002
        /*0042*/ 	.short	0x0030
        /*0044*/ 	.byte	0x00, 0xf0, 0x11, 0x00


	//----- nvinfo : EIATTR_KPARAM_INFO
	.align		4
.L_268:
        /*0048*/ 	.byte	0x04, 0x17
        /*004a*/ 	.short	(.L_270 - .L_269)
.L_269:
        /*004c*/ 	.word	0x00000000
        /*0050*/ 	.short	0x0001
        /*0052*/ 	.short	0x0028
        /*0054*/ 	.byte	0x00, 0xf5, 0x21, 0x00


	//----- nvinfo : EIATTR_KPARAM_INFO
	.align		4
.L_270:
        /*0058*/ 	.byte	0x04, 0x17
        /*005a*/ 	.short	(.L_272 - .L_271)
.L_271:
        /*005c*/ 	.word	0x00000000
        /*0060*/ 	.short	0x0000
        /*0062*/ 	.short	0x0000
        /*0064*/ 	.byte	0x00, 0xf0, 0xa1, 0x00


	//----- nvinfo : EIATTR_SPARSE_MMA_MASK
	.align		4
.L_272:
        /*0068*/ 	.byte	0x03, 0x50
        /*006a*/ 	.short	0x0000


	//----- nvinfo : EIATTR_MAXREG_COUNT
	.align		4
        /*006c*/ 	.byte	0x03, 0x1b
        /*006e*/ 	.short	0x00ff


	//----- nvinfo : EIATTR_NUM_BARRIERS
	.align		4
        /*0070*/ 	.byte	0x02, 0x4c
        /*0072*/ 	.byte	0x01
	.zero		1


	//----- nvinfo : EIATTR_MERCURY_ISA_VERSION
	.align		4
        /*0074*/ 	.byte	0x03, 0x5f
        /*0076*/ 	.short	0x0101


	//----- nvinfo : EIATTR_COOP_GROUP_MASK_REGIDS
	.align		4
        /*0078*/ 	.byte	0x04, 0x29
        /*007a*/ 	.short	(.L_274 - .L_273)


	//   ....[0]....
.L_273:
        /*007c*/ 	.word	0xffffffff


	//   ....[1]....
        /*0080*/ 	.word	0xffffffff


	//   ....[2]....
        /*0084*/ 	.word	0xffffffff


	//   ....[3]....
        /*0088*/ 	.word	0xffffffff


	//   ....[4]....
        /*008c*/ 	.word	0xffffffff


	//   ....[5]....
        /*0090*/ 	.word	0xffffffff


	//   ....[6]....
        /*0094*/ 	.word	0xffffffff


	//   ....[7]....
        /*0098*/ 	.word	0xffffffff


	//   ....[8]....
        /*009c*/ 	.word	0xffffffff


	//   ....[9]....
        /*00a0*/ 	.word	0xffffffff


	//   ....[10]....
        /*00a4*/ 	.word	0xffffffff


	//   ....[11]....
        /*00a8*/ 	.word	0xffffffff


	//   ....[12]....
        /*00ac*/ 	.word	0xffffffff


	//   ....[13]....
        /*00b0*/ 	.word	0xffffffff


	//   ....[14]....
        /*00b4*/ 	.word	0xffffffff


	//   ....[15]....
        /*00b8*/ 	.word	0xffffffff


	//   ....[16]....
        /*00bc*/ 	.word	0xffffffff


	//   ....[17]....
        /*00c0*/ 	.word	0xffffffff


	//   ....[18]....
        /*00c4*/ 	.word	0xffffffff


	//   ....[19]....
        /*00c8*/ 	.word	0xffffffff


	//   ....[20]....
        /*00cc*/ 	.word	0xffffffff


	//   ....[21]....
        /*00d0*/ 	.word	0xffffffff


	//   ....[22]....
        /*00d4*/ 	.word	0xffffffff


	//   ....[23]....
        /*00d8*/ 	.word	0xffffffff


	//   ....[24]....
        /*00dc*/ 	.word	0xffffffff


	//   ....[25]....
        /*00e0*/ 	.word	0xffffffff


	//   ....[26]....
        /*00e4*/ 	.word	0xffffffff


	//   ....[27]....
        /*00e8*/ 	.word	0xffffffff


	//   ....[28]....
        /*00ec*/ 	.word	0xffffffff


	//   ....[29]....
        /*00f0*/ 	.word	0xffffffff


	//   ....[30]....
        /*00f4*/ 	.word	0xffffffff


	//   ....[31]....
        /*00f8*/ 	.word	0xffffffff


	//   ....[32]....
        /*00fc*/ 	.word	0xffffffff


	//   ....[33]....
        /*0100*/ 	.word	0xffffffff


	//   ....[34]....
        /*0104*/ 	.word	0xffffffff


	//   ....[35]....
        /*0108*/ 	.word	0xffffffff


	//   ....[36]....
        /*010c*/ 	.word	0xffffffff


	//   ....[37]....
        /*0110*/ 	.word	0xffffffff


	//   ....[38]....
        /*0114*/ 	.word	0xffffffff


	//   ....[39]....
        /*0118*/ 	.word	0xffffffff


	//   ....[40]....
        /*011c*/ 	.word	0xffffffff


	//   ....[41]....
        /*0120*/ 	.word	0xffffffff


	//   ....[42]....
        /*0124*/ 	.word	0xffffffff


	//   ....[43]....
        /*0128*/ 	.word	0xffffffff


	//   ....[44]....
        /*012c*/ 	.word	0xffffffff


	//----- nvinfo : EIATTR_COOP_GROUP_INSTR_OFFSETS
	.align		4
.L_274:
        /*0130*/ 	.byte	0x04, 0x28
        /*0132*/ 	.short	(.L_276 - .L_275)


	//   ....[0]....
.L_275:
        /*0134*/ 	.word	0x00001610


	//   ....[1]....
        /*0138*/ 	.word	0x00001620


	//   ....[2]....
        /*013c*/ 	.word	0x00001630


	//   ....[3]....
        /*0140*/ 	.word	0x00001780


	//   ....[4]....
        /*0144*/ 	.word	0x000017b0


	//   ....[5]....
        /*0148*/ 	.word	0x000017e0


	//   ....[6]....
        /*014c*/ 	.word	0x00001900


	//   ....[7]....
        /*0150*/ 	.word	0x00001920


	//   ....[8]....
        /*0154*/ 	.word	0x00001930


	//   ....[9]....
        /*0158*/ 	.word	0x00001a50


	//   ....[10]....
        /*015c*/ 	.word	0x00001a70


	//   ....[11]....
        /*0160*/ 	.word	0x00001a80


	//   ....[12]....
        /*0164*/ 	.word	0x00001ba0


	//   ....[13]....
        /*0168*/ 	.word	0x00001bc0


	//   ....[14]....
        /*016c*/ 	.word	0x00001bd0


	//   ....[15]....
        /*0170*/ 	.word	0x00002370


	//   ....[16]....
        /*0174*/ 	.word	0x00002400


	//   ....[17]....
        /*0178*/ 	.word	0x00002430


	//   ....[18]....
        /*017c*/ 	.word	0x00002550


	//   ....[19]....
        /*0180*/ 	.word	0x00002580


	//   ....[20]....
        /*0184*/ 	.word	0x00002590


	//   ....[21]....
        /*0188*/ 	.word	0x000026b0


	//   ....[22]....
        /*018c*/ 	.word	0x000026d0


	//   ....[23]....
        /*0190*/ 	.word	0x000026e0


	//   ....[24]....
        /*0194*/ 	.word	0x00002800


	//   ....[25]....
        /*0198*/ 	.word	0x00002820


	//   ....[26]....
        /*019c*/ 	.word	0x00002830


	//   ....[27]....
        /*01a0*/ 	.word	0x00002950


	//   ....[28]....
        /*01a4*/ 	.word	0x00002970


	//   ....[29]....
        /*01a8*/ 	.word	0x00002980


	//   ....[30]....
        /*01ac*/ 	.word	0x00005100


	//   ....[31]....
        /*01b0*/ 	.word	0x00005110


	//   ....[32]....
        /*01b4*/ 	.word	0x00005120


	//   ....[33]....
        /*01b8*/ 	.word	0x00005270


	//   ....[34]....
        /*01bc*/ 	.word	0x000052a0


	//   ....[35]....
        /*01c0*/ 	.word	0x000052d0


	//   ....[36]....
        /*01c4*/ 	.word	0x000053f0


	//   ....[37]....
        /*01c8*/ 	.word	0x00005410


	//   ....[38]....
        /*01cc*/ 	.word	0x00005420


	//   ....[39]....
        /*01d0*/ 	.word	0x00005540


	//   ....[40]....
        /*01d4*/ 	.word	0x00005560


	//   ....[41]....
        /*01d8*/ 	.word	0x00005570


	//   ....[42]....
        /*01dc*/ 	.word	0x00005690


	//   ....[43]....
        /*01e0*/ 	.word	0x000056b0


	//   ....[44]....
        /*01e4*/ 	.word	0x000056c0


	//----- nvinfo : EIATTR_VRC_CTA_INIT_COUNT
	.align		4
.L_276:
        /*01e8*/ 	.byte	0x02, 0x4a
	.zero		1
	.zero		1


	//----- nvinfo : EIATTR_EXIT_INSTR_OFFSETS
	.align		4
        /*01ec*/ 	.byte	0x04, 0x1c
        /*01ee*/ 	.short	(.L_278 - .L_277)


	//   ....[0]....
.L_277:
        /*01f0*/ 	.word	0x00000080


	//   ....[1]....
        /*01f4*/ 	.word	0x000000d0


	//   ....[2]....
        /*01f8*/ 	.word	0x00005de0


	//   ....[3]....
        /*01fc*/ 	.word	0x00005ed0


	//----- nvinfo : EIATTR_MAX_THREADS
	.align		4
.L_278:
        /*0200*/ 	.byte	0x04, 0x05
        /*0202*/ 	.short	(.L_280 - .L_279)
.L_279:
        /*0204*/ 	.word	0x00000100
        /*0208*/ 	.word	0x00000001
        /*020c*/ 	.word	0x00000001


	//----- nvinfo : EIATTR_CRS_STACK_SIZE
	.align		4
.L_280:
        /*0210*/ 	.byte	0x04, 0x1e
        /*0212*/ 	.short	(.L_282 - .L_281)
.L_281:
        /*0214*/ 	.word	0x00000000


	//----- nvinfo : EIATTR_CBANK_PARAM_SIZE
	.align		4
.L_282:
        /*0218*/ 	.byte	0x03, 0x19
        /*021a*/ 	.short	0x0049


	//----- nvinfo : EIATTR_PARAM_CBANK
	.align		4
        /*021c*/ 	.byte	0x04, 0x0a
        /*021e*/ 	.short	(.L_284 - .L_283)
	.align		4
.L_283:
        /*0220*/ 	.word	index@(.nv.constant0._ZN3cub18CUB_300001_SM_10006detail6reduce28DeviceReduceSingleTileKernelINS2_10policy_hubIN4cuda3std3__45tupleIJblEEEjN6thrust24THRUST_300001_SM_1000_NS8cuda_cub9__find_if7functorIS9_EEE10Policy1000ENSB_12zip_iteratorINS8_IJNSD_26transform_input_iterator_tIbNSC_6detail35transform_pair_of_input_iterators_tIbNSB_10device_ptrIfEESN_12approx_equalEENS7_10__not_fn_tINS7_10__identityEEEEENSB_17counting_iteratorIlNSB_11use_defaultESV_SV_EEEEEEEPS9_jSF_S9_S9_SR_EEvT0_T1_T2_T3_T4_T6_)
        /*0224*/ 	.short	0x0380
        /*0226*/ 	.short	0x0049


	//----- nvinfo : EIATTR_SW_WAR
	.align		4
.L_284:
        /*0228*/ 	.byte	0x04, 0x36
        /*022a*/ 	.short	(.L_286 - .L_285)
.L_285:
        /*022c*/ 	.word	0x00000008
.L_286:


//--------------------- .nv.info._ZN3cub18CUB_300001_SM_10006detail9transform16transform_kernelINS2_10policy_hubILb0EN4cuda3std3__45tupleIJN6thrust24THRUST_300001_SM_1000_NS10device_ptrIfEESC_EEEE10policy1000ElNS7_5minusIfEESC_JPfSI_EEEvT0_iT1_T2_DpNS2_10kernel_argIT3_EE --------------------------
	.section	.nv.info._ZN3cub18CUB_300001_SM_10006detail9transform16transform_kernelINS2_10policy_hubILb0EN4cuda3std3__45tupleIJN6thrust24THRUST_300001_SM_1000_NS10device_ptrIfEESC_EEEE10policy1000ElNS7_5minusIfEESC_JPfSI_EEEvT0_iT1_T2_DpNS2_10kernel_argIT3_EE,"",@"SHT_CUDA_INFO"
	.sectionflags	@""
	.align	4


	//----- nvinfo : EIATTR_CUDA_API_VERSION
	.align		4
        /*0000*/ 	.byte	0x04, 0x37
        /*0002*/ 	.short	(.L_288 - .L_287)
.L_287:
        /*0004*/ 	.word	0x00000082


	//----- nvinfo : EIATTR_KPARAM_INFO
	.align		4
.L_288:
        /*0008*/ 	.byte	0x04, 0x17
        /*000a*/ 	.short	(.L_290 - .L_289)
.L_289:
        /*000c*/ 	.word	0x00000000
        /*0010*/ 	.short	0x0005
        /*0012*/ 	.short	0x0028
        /*0014*/ 	.byte	0x00, 0xf0, 0x41, 0x00


	//----- nvinfo : EIATTR_KPARAM_INFO
	.align		4
.L_290:
        /*0018*/ 	.byte	0x04, 0x17
        /*001a*/ 	.short	(.L_292 - .L_291)
.L_291:
        /*001c*/ 	.word	0x00000000
        /*0020*/ 	.short	0x0004
        /*0022*/ 	.short	0x0018
        /*0024*/ 	.byte	0x00, 0xf0, 0x41, 0x00


	//----- nvinfo : EIATTR_KPARAM_INFO
	.align		4
.L_292:
        /*0028*/ 	.byte	0x04, 0x17
        /*002a*/ 	.short	(.L_294 - .L_293)
.L_293:
        /*002c*/ 	.word	0x00000000
        /*0030*/ 	.short	0x0003
        /*0032*/ 	.short	0x0010
        /*0034*/ 	.byte	0x00, 0xf0, 0x21, 0x00


	//----- nvinfo : EIATTR_KPARAM_INFO
	.align		4
.L_294:
        /*0038*/ 	.byte	0x04, 0x17
        /*003a*/ 	.short	(.L_296 - .L_295)
.L_295:
        /*003c*/ 	.word	0x00000000
        /*0040*/ 	.short	0x0002
        /*0042*/ 	.short	0x000c
        /*0044*/ 	.byte	0x00, 0xf0, 0x05, 0x00


	//----- nvinfo : EIATTR_KPARAM_INFO
	.align		4
.L_296:
        /*0048*/ 	.byte	0x04, 0x17
        /*004a*/ 	.short	(.L_298 - .L_297)
.L_297:
        /*004c*/ 	.word	0x00000000
        /*0050*/ 	.short	0x0001
        /*0052*/ 	.short	0x0008
        /*0054*/ 	.byte	0x00, 0xf0, 0x11, 0x00


	//----- nvinfo : EIATTR_KPARAM_INFO
	.align		4
.L_298:
        /*0058*/ 	.byte	0x04, 0x17
        /*005a*/ 	.short	(.L_300 - .L_299)
.L_299:
        /*005c*/ 	.word	0x00000000
        /*0060*/ 	.short	0x0000
        /*0062*/ 	.short	0x0000
        /*0064*/ 	.byte	0x00, 0xf0, 0x21, 0x00


	//----- nvinfo : EIATTR_SPARSE_MMA_MASK
	.align		4
.L_300:
        /*0068*/ 	.byte	0x03, 0x50
        /*006a*/ 	.short	0x0000


	//----- nvinfo : EIATTR_MAXREG_COUNT
	.align		4
        /*006c*/ 	.byte	0x03, 0x1b
        /*006e*/ 	.short	0x00ff


	//----- nvinfo : EIATTR_NUM_BARRIERS
	.align		4
        /*0070*/ 	.byte	0x02, 0x4c
        /*0072*/ 	.byte	0x01
	.zero		1


	//----- nvinfo : EIATTR_MERCURY_ISA_VERSION
	.align		4
        /*0074*/ 	.byte	0x03, 0x5f
        /*0076*/ 	.short	0x0101


	//----- nvinfo : EIATTR_COOP_GROUP_MASK_REGIDS
	.align		4
        /*0078*/ 	.byte	0x04, 0x29
        /*007a*/ 	.short	(.L_302 - .L_301)


	//   ....[0]....
.L_301:
        /*007c*/ 	.word	0xffffffff


	//----- nvinfo : EIATTR_COOP_GROUP_INSTR_OFFSETS
	.align		4
.L_302:
        /*0080*/ 	.byte	0x04, 0x28
        /*0082*/ 	.short	(.L_304 - .L_303)


	//   ....[0]....
.L_303:
        /*0084*/ 	.word	0x000019c0


	//----- nvinfo : EIATTR_VRC_CTA_INIT_COUNT
	.align		4
.L_304:
        /*0088*/ 	.byte	0x02, 0x4a
	.zero		1
	.zero		1


	//----- nvinfo : EIATTR_MBARRIER_INSTR_OFFSETS
	.align		4
        /*008c*/ 	.byte	0x04, 0x39
        /*008e*/ 	.short	(.L_306 - .L_305)


	//   ....[0]....
.L_305:
        /*0090*/ 	.word	0x000002d0
        /*0094*/ 	.word	0x000000ff
        /*0098*/ 	.word	0x00000000
        /*009c*/ 	.short	0x0100
        /*009e*/ 	.byte	0x11
	.zero		1


	//   ....[1]....
        /*00a0*/ 	.word	0x000004a0
        /*00a4*/ 	.word	0x000000ff
        /*00a8*/ 	.word	0x00000000
        /*00ac*/ 	.short	0x010a
        /*00ae*/ 	.byte	0x04
	.zero		1


	//----- nvinfo : EIATTR_NUM_MBARRIERS
	.align		4
.L_306:
        /*00b0*/ 	.byte	0x03, 0x38
        /*00b2*/ 	.short	0x0001


	//----- nvinfo : EIATTR_EXIT_INSTR_OFFSETS
	.align		4
        /*00b4*/ 	.byte	0x04, 0x1c
        /*00b6*/ 	.short	(.L_308 - .L_307)


	//   ....[0]....
.L_307:
        /*00b8*/ 	.word	0x00001a10


	//   ....[1]....
        /*00bc*/ 	.word	0x00001c00


	//   ....[2]....
        /*00c0*/ 	.word	0x00001c30


	//   ....[3]....
        /*00c4*/ 	.word	0x00001dd0


	//----- nvinfo : EIATTR_MAX_THREADS
	.align		4
.L_308:
        /*00c8*/ 	.byte	0x04, 0x05
        /*00ca*/ 	.short	(.L_310 - .L_309)
.L_309:
        /*00cc*/ 	.word	0x00000080
        /*00d0*/ 	.word	0x00000001
        /*00d4*/ 	.word	0x00000001


	//----- nvinfo : EIATTR_CRS_STACK_SIZE
	.align		4
.L_310:
        /*00d8*/ 	.byte	0x04, 0x1e
        /*00da*/ 	.short	(.L_312 - .L_311)
.L_311:
        /*00dc*/ 	.word	0x00000000


	//----- nvinfo : EIATTR_CBANK_PARAM_SIZE
	.align		4
.L_312:
        /*00e0*/ 	.byte	0x03, 0x19
        /*00e2*/ 	.short	0x0038


	//----- nvinfo : EIATTR_PARAM_CBANK
	.align		4
        /*00e4*/ 	.byte	0x04, 0x0a
        /*00e6*/ 	.short	(.L_314 - .L_313)
	.align		4
.L_313:
        /*00e8*/ 	.word	index@(.nv.constant0._ZN3cub18CUB_300001_SM_10006detail9transform16transform_kernelINS2_10policy_hubILb0EN4cuda3std3__45tupleIJN6thrust24THRUST_300001_SM_1000_NS10device_ptrIfEESC_EEEE10policy1000ElNS7_5minusIfEESC_JPfSI_EEEvT0_iT1_T2_DpNS2_10kernel_argIT3_EE)
        /*00ec*/ 	.short	0x0380
        /*00ee*/ 	.short	0x0038


	//----- nvinfo : EIATTR_SW_WAR
	.align		4
.L_314:
        /*00f0*/ 	.byte	0x04, 0x36
        /*00f2*/ 	.short	(.L_316 - .L_315)
.L_315:
        /*00f4*/ 	.word	0x00000008
.L_316:


//--------------------- .nv.info._ZN3cub18CUB_300001_SM_10006detail9transform16transform_kernelINS2_10policy_hubILb0EN4cuda3std3__45tupleIJN6thrust24THRUST_300001_SM_1000_NS10device_ptrIfEESC_EEEE10policy1000EiNS7_5minusIfEESC_JPfSI_EEEvT0_iT1_T2_DpNS2_10kernel_argIT3_EE --------------------------
	.section	.nv.info._ZN3cub18CUB_300001_SM_10006detail9transform16transform_kernelINS2_10policy_hubILb0EN4cuda3std3__45tupleIJN6thrust24THRUST_300001_SM_1000_NS10device_ptrIfEESC_EEEE10policy1000EiNS7_5minusIfEESC_JPfSI_EEEvT0_iT1_T2_DpNS2_10kernel_argIT3_EE,"",@"SHT_CUDA_INFO"
	.sectionflags	@""
	.align	4


	//----- nvinfo : EIATTR_CUDA_API_VERSION
	.align		4
        /*0000*/ 	.byte	0x04, 0x37
        /*0002*/ 	.short	(.L_318 - .L_317)
.L_317:
        /*0004*/ 	.word	0x00000082


	//----- nvinfo : EIATTR_KPARAM_INFO
	.align		4
.L_318:
        /*0008*/ 	.byte	0x04, 0x17
        /*000a*/ 	.short	(.L_320 - .L_319)
.L_319:
        /*000c*/ 	.word	0x00000000
        /*0010*/ 	.short	0x0005
        /*0012*/ 	.short	0x0028
        /*0014*/ 	.byte	0x00, 0xf0, 0x41, 0x00


	//----- nvinfo : EIATTR_KPARAM_INFO
	.align		4
.L_320:
        /*0018*/ 	.byte	0x04, 0x17
        /*001a*/ 	.short	(.L_322 - .L_321)
.L_321:
        /*001c*/ 	.word	0x00000000
        /*0020*/ 	.short	0x0004
        /*0022*/ 	.short	0x0018
        /*0024*/ 	.byte	0x00, 0xf0, 0x41, 0x00


	//----- nvinfo : EIATTR_KPARAM_INFO
	.align		4
.L_322:
        /*0028*/ 	.byte	0x04, 0x17
        /*002a*/ 	.short	(.L_324 - .L_323)
.L_323:
        /*002c*/ 	.word	0x00000000
        /*0030*/ 	.short	0x0003
        /*0032*/ 	.short	0x0010
        /*0034*/ 	.byte	0x00, 0xf0, 0x21, 0x00


	//----- nvinfo : EIATTR_KPARAM_INFO
	.align		4
.L_324:
        /*0038*/ 	.byte	0x04, 0x17
        /*003a*/ 	.short	(.L_326 - .L_325)
.L_325:
        /*003c*/ 	.word	0x00000000
        /*0040*/ 	.short	0x0002
        /*0042*/ 	.short	0x0008
        /*0044*/ 	.byte	0x00, 0xf0, 0x05, 0x00


	//----- nvinfo : EIATTR_KPARAM_INFO
	.align		4
.L_326:
        /*0048*/ 	.byte	0x04, 0x17
        /*004a*/ 	.short	(.L_328 - .L_327)
.L_327:
        /*004c*/ 	.word	0x00000000
        /*0050*/ 	.short	0x0001
        /*0052*/ 	.short	0x0004
        /*0054*/ 	.byte	0x00, 0xf0, 0x11, 0x00


	//----- nvinfo : EIATTR_KPARAM_INFO
	.align		4
.L_328:
        /*0058*/ 	.byte	0x04, 0x17
        /*005a*/ 	.short	(.L_330 - .L_329)
.L_329:
        /*005c*/ 	.word	0x00000000
        /*0060*/ 	.short	0x0000
        /*0062*/ 	.short	0x0000
        /*0064*/ 	.byte	0x00, 0xf0, 0x11, 0x00


	//----- nvinfo : EIATTR_SPARSE_MMA_MASK
	.align		4
.L_330:
        /*0068*/ 	.byte	0x03, 0x50
        /*006a*/ 	.short	0x0000


	//----- nvinfo : EIATTR_MAXREG_COUNT
	.align		4
        /*006c*/ 	.byte	0x03, 0x1b
        /*006e*/ 	.short	0x00ff


	//----- nvinfo : EIATTR_NUM_BARRIERS
	.align		4
        /*0070*/ 	.byte	0x02, 0x4c
        /*0072*/ 	.byte	0x01
	.zero		1


	//----- nvinfo : EIATTR_MERCURY_ISA_VERSION
	.align		4
        /*0074*/ 	.byte	0x03, 0x5f
        /*0076*/ 	.short	0x0101


	//----- nvinfo : EIATTR_COOP_GROUP_MASK_REGIDS
	.align		4
        /*0078*/ 	.byte	0x04, 0x29
        /*007a*/ 	.short	(.L_332 - .L_331)


	//   ....[0]....
.L_331:
        /*007c*/ 	.word	0xffffffff


	//----- nvinfo : EIATTR_COOP_GROUP_INSTR_OFFSETS
	.align		4
.L_332:
        /*0080*/ 	.byte	0x04, 0x28
        /*0082*/ 	.short	(.L_334 - .L_333)


	//   ....[0]....
.L_333:
        /*0084*/ 	.word	0x000019e0


	//----- nvinfo : EIATTR_VRC_CTA_INIT_COUNT
	.align		4
.L_334:
        /*0088*/ 	.byte	0x02, 0x4a
	.zero		1
	.zero		1


	//----- nvinfo : EIATTR_MBARRIER_INSTR_OFFSETS
	.align		4
        /*008c*/ 	.byte	0x04, 0x39
        /*008e*/ 	.short	(.L_336 - .L_335)


	//   ....[0]....
.L_335:
        /*0090*/ 	.word	0x00000270
        /*0094*/ 	.word	0x000000ff
        /*0098*/ 	.word	0x00000000
        /*009c*/ 	.short	0x0100
        /*009e*/ 	.byte	0x0f
	.zero		1


	//   ....[1]....
        /*00a0*/ 	.word	0x00000420
        /*00a4*/ 	.word	0x000000ff
        /*00a8*/ 	.word	0x00000000
        /*00ac*/ 	.short	0x010a
        /*00ae*/ 	.byte	0x04
	.zero		1


	//----- nvinfo : EIATTR_NUM_MBARRIERS
	.align		4
.L_336:
        /*00b0*/ 	.byte	0x03, 0x38
        /*00b2*/ 	.short	0x0001


	//----- nvinfo : EIATTR_EXIT_INSTR_OFFSETS
	.align		4
        /*00b4*/ 	.byte	0x04, 0x1c
        /*00b6*/ 	.short	(.L_338 - .L_337)


	//   ....[0]....
.L_337:
        /*00b8*/ 	.word	0x00001a30


	//   ....[1]....
        /*00bc*/ 	.word	0x00001bc0


	//   ....[2]....
        /*00c0*/ 	.word	0x00001c30


	//   ....[3]....
        /*00c4*/ 	.word	0x00001e10


	//----- nvinfo : EIATTR_MAX_THREADS
	.align		4
.L_338:
        /*00c8*/ 	.byte	0x04, 0x05
        /*00ca*/ 	.short	(.L_340 - .L_339)
.L_339:
        /*00cc*/ 	.word	0x00000080
        /*00d0*/ 	.word	0x00000001
        /*00d4*/ 	.word	0x00000001


	//----- nvinfo : EIATTR_CRS_STACK_SIZE
	.align		4
.L_340:
        /*00d8*/ 	.byte	0x04, 0x1e
        /*00da*/ 	.short	(.L_342 - .L_341)
.L_341:
        /*00dc*/ 	.word	0x00000000


	//----- nvinfo : EIATTR_CBANK_PARAM_SIZE
	.align		4
.L_342:
        /*00e0*/ 	.byte	0x03, 0x19
        /*00e2*/ 	.short	0x0038


	//----- nvinfo : EIATTR_PARAM_CBANK
	.align		4
        /*00e4*/ 	.byte	0x04, 0x0a
        /*00e6*/ 	.short	(.L_344 - .L_343)
	.align		4
.L_343:
        /*00e8*/ 	.word	index@(.nv.constant0._ZN3cub18CUB_300001_SM_10006detail9transform16transform_kernelINS2_10policy_hubILb0EN4cuda3std3__45tupleIJN6thrust24THRUST_300001_SM_1000_NS10device_ptrIfEESC_EEEE10policy1000EiNS7_5minusIfEESC_JPfSI_EEEvT0_iT1_T2_DpNS2_10kernel_argIT3_EE)
        /*00ec*/ 	.short	0x0380
        /*00ee*/ 	.short	0x0038


	//----- nvinfo : EIATTR_SW_WAR
	.align		4
.L_344:
        /*00f0*/ 	.byte	0x04, 0x36
        /*00f2*/ 	.short	(.L_346 - .L_345)
.L_345:
        /*00f4*/ 	.word	0x00000008
.L_346:


//--------------------- .nv.info._ZN3cub18CUB_300001_SM_10006detail11EmptyKernelIvEEvv --------------------------
	.section	.nv.info._ZN3cub18CUB_300001_SM_10006detail11EmptyKernelIvEEvv,"",@"SHT_CUDA_INFO"
	.sectionflags	@""
	.align	4


	//----- nvinfo : EIATTR_CUDA_API_VERSION
	.align		4
        /*0000*/ 	.byte	0x04, 0x37
        /*0002*/ 	.short	(.L_348 - .L_347)
.L_347:
        /*0004*/ 	.word	0x00000082


	//----- nvinfo : EIATTR_SPARSE_MMA_MASK
	.align		4
.L_348:
        /*0008*/ 	.byte	0x03, 0x50
        /*000a*/ 	.short	0x0000


	//----- nvinfo : EIATTR_MAXREG_COUNT
	.align		4
        /*000c*/ 	.byte	0x03, 0x1b
        /*000e*/ 	.short	0x00ff


	//----- nvinfo : EIATTR_MERCURY_ISA_VERSION
	.align		4
        /*0010*/ 	.byte	0x03, 0x5f
        /*0012*/ 	.short	0x0101


	//----- nvinfo : EIATTR_VRC_CTA_INIT_COUNT
	.align		4
        /*0014*/ 	.byte	0x02, 0x4a
	.zero		1
	.zero		1


	//----- nvinfo : EIATTR_EXIT_INSTR_OFFSETS
	.align		4
        /*0018*/ 	.byte	0x04, 0x1c
        /*001a*/ 	.short	(.L_350 - .L_349)


	//   ....[0]....
.L_349:
        /*001c*/ 	.word	0x00000010


	//----- nvinfo : EIATTR_SW_WAR
	.align		4
.L_350:
        /*0020*/ 	.byte	0x04, 0x36
        /*0022*/ 	.short	(.L_352 - .L_351)
.L_351:
        /*0024*/ 	.word	0x00000008
.L_352:


//--------------------- .nv.info._Z32MatMulKernel_reduceBankConflictsILi3840ELi3840ELi2880EEvPfS0_S0_ --------------------------
	.section	.nv.info._Z32MatMulKernel_reduceBankConflictsILi3840ELi3840ELi2880EEvPfS0_S0_,"",@"SHT_CUDA_INFO"
	.sectionflags	@""
	.align	4


	//----- nvinfo : EIATTR_CUDA_API_VERSION
	.align		4
        /*0000*/ 	.byte	0x04, 0x37
        /*0002*/ 	.short	(.L_354 - .L_353)
.L_353:
        /*0004*/ 	.word	0x00000082


	//----- nvinfo : EIATTR_KPARAM_INFO
	.align		4
.L_354:
        /*0008*/ 	.byte	0x04, 0x17
        /*000a*/ 	.short	(.L_356 - .L_355)
.L_355:
        /*000c*/ 	.word	0x00000000
        /*0010*/ 	.short	0x0002
        /*0012*/ 	.short	0x0010
        /*0014*/ 	.byte	0x00, 0xf5, 0x21, 0x00


	//----- nvinfo : EIATTR_KPARAM_INFO
	.align		4
.L_356:
        /*0018*/ 	.byte	0x04, 0x17
        /*001a*/ 	.short	(.L_358 - .L_357)
.L_357:
        /*001c*/ 	.word	0x00000000
        /*0020*/ 	.short	0x0001
        /*0022*/ 	.short	0x0008
        /*0024*/ 	.byte	0x00, 0xf5, 0x21, 0x00


	//----- nvinfo : EIATTR_KPARAM_INFO
	.align		4
.L_358:
        /*0028*/ 	.byte	0x04, 0x17
        /*002a*/ 	.short	(.L_360 - .L_359)
.L_359:
        /*002c*/ 	.word	0x00000000
        /*0030*/ 	.short	0x0000
        /*0032*/ 	.short	0x0000
        /*0034*/ 	.byte	0x00, 0xf5, 0x21, 0x00


	//----- nvinfo : EIATTR_SPARSE_MMA_MASK
	.align		4
.L_360:
        /*0038*/ 	.byte	0x03, 0x50
        /*003a*/ 	.short	0x0000


	//----- nvinfo : EIATTR_MAXREG_COUNT
	.align		4
        /*003c*/ 	.byte	0x03, 0x1b
        /*003e*/ 	.short	0x00ff


	//----- nvinfo : EIATTR_NUM_BARRIERS
	.align		4
        /*0040*/ 	.byte	0x02, 0x4c
        /*0042*/ 	.byte	0x01
	.zero		1


	//----- nvinfo : EIATTR_MERCURY_ISA_VERSION
	.align		4
        /*0044*/ 	.byte	0x03, 0x5f
        /*0046*/ 	.short	0x0101


	//----- nvinfo : EIATTR_VRC_CTA_INIT_COUNT
	.align		4
        /*0048*/ 	.byte	0x02, 0x4a
	.zero		1
	.zero		1


	//----- nvinfo : EIATTR_EXIT_INSTR_OFFSETS
	.align		4
        /*004c*/ 	.byte	0x04, 0x1c
        /*004e*/ 	.short	(.L_362 - .L_361)


	//   ....[0]....
.L_361:
        /*0050*/ 	.word	0x000008c0


	//----- nvinfo : EIATTR_CBANK_PARAM_SIZE
	.align		4
.L_362:
        /*0054*/ 	.byte	0x03, 0x19
        /*0056*/ 	.short	0x0018


	//----- nvinfo : EIATTR_PARAM_CBANK
	.align		4
        /*0058*/ 	.byte	0x04, 0x0a
        /*005a*/ 	.short	(.L_364 - .L_363)
	.align		4
.L_363:
        /*005c*/ 	.word	index@(.nv.constant0._Z32MatMulKernel_reduceBankConflictsILi3840ELi3840ELi2880EEvPfS0_S0_)
        /*0060*/ 	.short	0x0380
        /*0062*/ 	.short	0x0018


	//----- nvinfo : EIATTR_SW_WAR
	.align		4
.L_364:
        /*0064*/ 	.byte	0x04, 0x36
        /*0066*/ 	.short	(.L_366 - .L_365)
.L_365:
        /*0068*/ 	.word	0x00000008
.L_366:


//--------------------- .nv.info._Z25MatMulKernel_sharedMemoryILi3840ELi3840ELi2880EEvPfS0_S0_ --------------------------
	.section	.nv.info._Z25MatMulKernel_sharedMemoryILi3840ELi3840ELi2880EEvPfS0_S0_,"",@"SHT_CUDA_INFO"
	.sectionflags	@""
	.align	4


	//----- nvinfo : EIATTR_CUDA_API_VERSION
	.align		4
        /*0000*/ 	.byte	0x04, 0x37
        /*0002*/ 	.short	(.L_368 - .L_367)
.L_367:
        /*0004*/ 	.word	0x00000082


	//----- nvinfo : EIATTR_KPARAM_INFO
	.align		4
.L_368:
        /*0008*/ 	.byte	0x04, 0x17
        /*000a*/ 	.short	(.L_370 - .L_369)
.L_369:
        /*000c*/ 	.word	0x00000000
        /*0010*/ 	.short	0x0002
        /*0012*/ 	.short	0x0010
        /*0014*/ 	.byte	0x00, 0xf5, 0x21, 0x00


	//----- nvinfo : EIATTR_KPARAM_INFO
	.align		4
.L_370:
        /*0018*/ 	.byte	0x04, 0x17
        /*001a*/ 	.short	(.L_372 - .L_371)
.L_371:
        /*001c*/ 	.word	0x00000000
        /*0020*/ 	.short	0x0001
        /*0022*/ 	.short	0x0008
        /*0024*/ 	.byte	0x00, 0xf5, 0x21, 0x00


	//----- nvinfo : EIATTR_KPARAM_INFO
	.align		4
.L_372:
        /*0028*/ 	.byte	0x04, 0x17
        /*002a*/ 	.short	(.L_374 - .L_373)
.L_373:
        /*002c*/ 	.word	0x00000000
        /*0030*/ 	.short	0x0000
        /*0032*/ 	.short	0x0000
        /*0034*/ 	.byte	0x00, 0xf5, 0x21, 0x00


	//----- nvinfo : EIATTR_SPARSE_MMA_MASK
	.align		4
.L_374:
        /*0038*/ 	.byte	0x03, 0x50
        /*003a*/ 	.short	0x0000


	//----- nvinfo : EIATTR_MAXREG_COUNT
	.align		4
        /*003c*/ 	.byte	0x03, 0x1b
        /*003e*/ 	.short	0x00ff


	//----- nvinfo : EIATTR_NUM_BARRIERS
	.align		4
        /*0040*/ 	.byte	0x02, 0x4c
        /*0042*/ 	.byte	0x01
	.zero		1


	//----- nvinfo : EIATTR_MERCURY_ISA_VERSION
	.align		4
        /*0044*/ 	.byte	0x03, 0x5f
        /*0046*/ 	.short	0x0101


	//----- nvinfo : EIATTR_VRC_CTA_INIT_COUNT
	.align		4
        /*0048*/ 	.byte	0x02, 0x4a
	.zero		1
	.zero		1


	//----- nvinfo : EIATTR_EXIT_INSTR_OFFSETS
	.align		4
        /*004c*/ 	.byte	0x04, 0x1c
        /*004e*/ 	.short	(.L_376 - .L_375)


	//   ....[0]....
.L_375:
        /*0050*/ 	.word	0x00000730


	//----- nvinfo : EIATTR_CBANK_PARAM_SIZE
	.align		4
.L_376:
        /*0054*/ 	.byte	0x03, 0x19
        /*0056*/ 	.short	0x0018


	//----- nvinfo : EIATTR_PARAM_CBANK
	.align		4
        /*0058*/ 	.byte	0x04, 0x0a
        /*005a*/ 	.short	(.L_378 - .L_377)
	.align		4
.L_377:
        /*005c*/ 	.word	index@(.nv.constant0._Z25MatMulKernel_sharedMemoryILi3840ELi3840ELi2880EEvPfS0_S0_)
        /*0060*/ 	.short	0x0380
        /*0062*/ 	.short	0x0018


	//----- nvinfo : EIATTR_SW_WAR
	.align		4
.L_378:
        /*0064*/ 	.byte	0x04, 0x36
        /*0066*/ 	.short	(.L_380 - .L_379)
.L_379:
        /*0068*/ 	.word	0x00000008
.L_380:


//--------------------- .nv.info._Z12MatMulKernelILi3840ELi3840ELi2880EEvPfS0_S0_ --------------------------
	.section	.nv.info._Z12MatMulKernelILi3840ELi3840ELi2880EEvPfS0_S0_,"",@"SHT_CUDA_INFO"
	.sectionflags	@""
	.align	4


	//----- nvinfo : EIATTR_CUDA_API_VERSION
	.align		4
        /*0000*/ 	.byte	0x04, 0x37
        /*0002*/ 	.short	(.L_382 - .L_381)
.L_381:
        /*0004*/ 	.word	0x00000082


	//----- nvinfo : EIATTR_KPARAM_INFO
	.align		4
.L_382:
        /*0008*/ 	.byte	0x04, 0x17
        /*000a*/ 	.short	(.L_384 - .L_383)
.L_383:
        /*000c*/ 	.word	0x00000000
        /*0010*/ 	.short	0x0002
        /*0012*/ 	.short	0x0010
        /*0014*/ 	.byte	0x00, 0xf5, 0x21, 0x00


	//----- nvinfo : EIATTR_KPARAM_INFO
	.align		4
.L_384:
        /*0018*/ 	.byte	0x04, 0x17
        /*001a*/ 	.short	(.L_386 - .L_385)
.L_385:
        /*001c*/ 	.word	0x00000000
        /*0020*/ 	.short	0x0001
        /*0022*/ 	.short	0x0008
        /*0024*/ 	.byte	0x00, 0xf5, 0x21, 0x00


	//----- nvinfo : EIATTR_KPARAM_INFO
	.align		4
.L_386:
        /*0028*/ 	.byte	0x04, 0x17
        /*002a*/ 	.short	(.L_388 - .L_387)
.L_387:
        /*002c*/ 	.word	0x00000000
        /*0030*/ 	.short	0x0000
        /*0032*/ 	.short	0x0000
        /*0034*/ 	.byte	0x00, 0xf5, 0x21, 0x00


	//----- nvinfo : EIATTR_SPARSE_MMA_MASK
	.align		4
.L_388:
        /*0038*/ 	.byte	0x03, 0x50
        /*003a*/ 	.short	0x0000


	//----- nvinfo : EIATTR_MAXREG_COUNT
	.align		4
        /*003c*/ 	.byte	0x03, 0x1b
        /*003e*/ 	.short	0x00ff


	//----- nvinfo : EIATTR_MERCURY_ISA_VERSION
	.align		4
        /*0040*/ 	.byte	0x03, 0x5f
        /*0042*/ 	.short	0x0101


	//----- nvinfo : EIATTR_VRC_CTA_INIT_COUNT
	.align		4
        /*0044*/ 	.byte	0x02, 0x4a
	.zero		1
	.zero		1


	//----- nvinfo : EIATTR_EXIT_INSTR_OFFSETS
	.align		4
        /*0048*/ 	.byte	0x04, 0x1c
        /*004a*/ 	.short	(.L_390 - .L_389)


	//   ....[0]....
.L_389:
        /*004c*/ 	.word	0x00000540


	//----- nvinfo : EIATTR_CBANK_PARAM_SIZE
	.align		4
.L_390:
        /*0050*/ 	.byte	0x03, 0x19
        /*0052*/ 	.short	0x0018


	//----- nvinfo : EIATTR_PARAM_CBANK
	.align		4
        /*0054*/ 	.byte	0x04, 0x0a
        /*0056*/ 	.short	(.L_392 - .L_391)
	.align		4
.L_391:
        /*0058*/ 	.word	index@(.nv.constant0._Z12MatMulKernelILi3840ELi3840ELi2880EEvPfS0_S0_)
        /*005c*/ 	.short	0x0380
        /*005e*/ 	.short	0x0018


	//----- nvinfo : EIATTR_SW_WAR
	.align		4
.L_392:
        /*0060*/ 	.byte	0x04, 0x36
        /*0062*/ 	.short	(.L_394 - .L_393)
.L_393:
        /*0064*/ 	.word	0x00000008
.L_394:


//--------------------- .nv.callgraph             --------------------------
	.section	.nv.callgraph,"",@"SHT_CUDA_CALLGRAPH"
	.align	4
	.sectionentsize	8
	.align		4
        /*0000*/ 	.word	0x00000000
	.align		4
        /*0004*/ 	.word	0xffffffff
	.align		4
        /*0008*/ 	.word	0x00000000
	.align		4
        /*000c*/ 	.word	0xfffffffe
	.align		4
        /*0010*/ 	.word	0x00000000
	.align		4
        /*0014*/ 	.word	0xfffffffd
	.align		4
        /*0018*/ 	.word	0x00000000
	.align		4
        /*001c*/ 	.word	0xfffffffc


//--------------------- .nv.constant4             --------------------------
	.section	.nv.constant4,"a",@progbits
	.align	8
	.align		8
.nv.constant4:
        /*0000*/ 	.dword	_ZN34_INTERNAL_2dc73c8d_4_k_cu_a958e1854cuda3std3__45__cpo5beginE
	.align		8
        /*0008*/ 	.dword	_ZN34_INTERNAL_2dc73c8d_4_k_cu_a958e1854cuda3std3__45__cpo3endE
	.align		8
        /*0010*/ 	.dword	_ZN34_INTERNAL_2dc73c8d_4_k_cu_a958e1854cuda3std3__45__cpo6cbeginE
	.align		8
        /*0018*/ 	.dword	_ZN34_INTERNAL_2dc73c8d_4_k_cu_a958e1854cuda3std3__45__cpo4cendE
	.align		8
        /*0020*/ 	.dword	_ZN34_INTERNAL_2dc73c8d_4_k_cu_a958e1854cuda3std3__45__cpo6rbeginE
	.align		8
        /*0028*/ 	.dword	_ZN34_INTERNAL_2dc73c8d_4_k_cu_a958e1854cuda3std3__45__cpo4rendE
	.align		8
        /*0030*/ 	.dword	_ZN34_INTERNAL_2dc73c8d_4_k_cu_a958e1854cuda3std3__45__cpo7crbeginE
	.align		8
        /*0038*/ 	.dword	_ZN34_INTERNAL_2dc73c8d_4_k_cu_a958e1854cuda3std3__45__cpo5crendE
	.align		8
        /*0040*/ 	.dword	_ZN34_INTERNAL_2dc73c8d_4_k_cu_a958e1854cuda3std3__436_GLOBAL__N__2dc73c8d_4_k_cu_a958e1856ignoreE
	.align		8
        /*0048*/ 	.dword	_ZN34_INTERNAL_2dc73c8d_4_k_cu_a958e1854cuda3std3__419piecewise_constructE
	.align		8
        /*0050*/ 	.dword	_ZN34_INTERNAL_2dc73c8d_4_k_cu_a958e1854cuda3std3__48in_placeE
	.align		8
        /*0058*/ 	.dword	_ZN34_INTERNAL_2dc73c8d_4_k_cu_a958e1854cuda3std3__420unreachable_sentinelE
	.align		8
        /*0060*/ 	.dword	_ZN34_INTERNAL_2dc73c8d_4_k_cu_a958e1854cuda3std3__47nulloptE
	.align		8
        /*0068*/ 	.dword	_ZN34_INTERNAL_2dc73c8d_4_k_cu_a958e1854cuda3std3__48unexpectE
	.align		8
        /*0070*/ 	.dword	_ZN34_INTERNAL_2dc73c8d_4_k_cu_a958e1854cuda3std6ranges3__45__cpo4swapE
	.align		8
        /*0078*/ 	.dword	_ZN34_INTERNAL_2dc73c8d_4_k_cu_a958e1854cuda3std6ranges3__45__cpo9iter_moveE
	.align		8
        /*0080*/ 	.dword	_ZN34_INTERNAL_2dc73c8d_4_k_cu_a958e1854cuda3std6ranges3__45__cpo5beginE
	.align		8
        /*0088*/ 	.dword	_ZN34_INTERNAL_2dc73c8d_4_k_cu_a958e1854cuda3std6ranges3__45__cpo3endE
	.align		8
        /*0090*/ 	.dword	_ZN34_INTERNAL_2dc73c8d_4_k_cu_a958e1854cuda3std6ranges3__45__cpo6cbeginE
	.align		8
        /*0098*/ 	.dword	_ZN34_INTERNAL_2dc73c8d_4_k_cu_a958e1854cuda3std6ranges3__45__cpo4cendE
	.align		8
        /*00a0*/ 	.dword	_ZN34_INTERNAL_2dc73c8d_4_k_cu_a958e1854cuda3std6ranges3__45__cpo7advanceE
	.align		8
        /*00a8*/ 	.dword	_ZN34_INTERNAL_2dc73c8d_4_k_cu_a958e1854cuda3std6ranges3__45__cpo9iter_swapE
	.align		8
        /*00b0*/ 	.dword	_ZN34_INTERNAL_2dc73c8d_4_k_cu_a958e1854cuda3std6ranges3__45__cpo4nextE
	.align		8
        /*00b8*/ 	.dword	_ZN34_INTERNAL_2dc73c8d_4_k_cu_a958e1854cuda3std6ranges3__45__cpo4prevE
	.align		8
        /*00c0*/ 	.dword	_ZN34_INTERNAL_2dc73c8d_4_k_cu_a958e1854cuda3std6ranges3__45__cpo4dataE
	.align		8
        /*00c8*/ 	.dword	_ZN34_INTERNAL_2dc73c8d_4_k_cu_a958e1854cuda3std6ranges3__45__cpo5cdataE
	.align		8
        /*00d0*/ 	.dword	_ZN34_INTERNAL_2dc73c8d_4_k_cu_a958e1854cuda3std6ranges3__45__cpo4sizeE
	.align		8
        /*00d8*/ 	.dword	_ZN34_INTERNAL_2dc73c8d_4_k_cu_a958e1854cuda3std6ranges3__45__cpo5ssizeE
	.align		8
        /*00e0*/ 	.dword	_ZN34_INTERNAL_2dc73c8d_4_k_cu_a958e1854cuda3std6ranges3__45__cpo8distanceE
	.align		8
        /*00e8*/ 	.dword	_ZN34_INTERNAL_2dc73c8d_4_k_cu_a958e1856thrust24THRUST_300001_SM_1000_NS8cuda_cub3parE
	.align		8
        /*00f0*/ 	.dword	_ZN34_INTERNAL_2dc73c8d_4_k_cu_a958e1856thrust24THRUST_300001_SM_1000_NS8cuda_cub10par_nosyncE
	.align		8
        /*00f8*/ 	.dword	_ZN34_INTERNAL_2dc73c8d_4_k_cu_a958e1856thrust24THRUST_300001_SM_1000_NS6system6detail10sequential3seqE
	.align		8
        /*0100*/ 	.dword	_ZN34_INTERNAL_2dc73c8d_4_k_cu_a958e1856thrust24THRUST_300001_SM_1000_NS12placeholders2_1E
	.align		8
        /*0108*/ 	.dword	_ZN34_INTERNAL_2dc73c8d_4_k_cu_a958e1856thrust24THRUST_300001_SM_1000_NS12placeholders2_2E
	.align		8
        /*0110*/ 	.dword	_ZN34_INTERNAL_2dc73c8d_4_k_cu_a958e1856thrust24THRUST_300001_SM_1000_NS12placeholders2_3E
	.align		8
        /*0118*/ 	.dword	_ZN34_INTERNAL_2dc73c8d_4_k_cu_a958e1856thrust24THRUST_300001_SM_1000_NS12placeholders2_4E
	.align		8
        /*0120*/ 	.dword	_ZN34_INTERNAL_2dc73c8d_4_k_cu_a958e1856thrust24THRUST_300001_SM_1000_NS12placeholders2_5E
	.align		8
        /*0128*/ 	.dword	_ZN34_INTERNAL_2dc73c8d_4_k_cu_a958e1856thrust24THRUST_300001_SM_1000_NS12placeholders2_6E
	.align		8
        /*0130*/ 	.dword	_ZN34_INTERNAL_2dc73c8d_4_k_cu_a958e1856thrust24THRUST_300001_SM_1000_NS12placeholders2_7E
	.align		8
        /*0138*/ 	.dword	_ZN34_INTERNAL_2dc73c8d_4_k_cu_a958e1856thrust24THRUST_300001_SM_1000_NS12placeholders2_8E
	.align		8
        /*0140*/ 	.dword	_ZN34_INTERNAL_2dc73c8d_4_k_cu_a958e1856thrust24THRUST_300001_SM_1000_NS12placeholders2_9E
	.align		8
        /*0148*/ 	.dword	_ZN34_INTERNAL_2dc73c8d_4_k_cu_a958e1856thrust24THRUST_300001_SM_1000_NS12placeholders3_10E
	.align		8
        /*0150*/ 	.dword	_ZN34_INTERNAL_2dc73c8d_4_k_cu_a958e1856thrust24THRUST_300001_SM_1000_NS3seqE


//--------------------- .text._ZN3cub18CUB_300001_SM_10006detail6reduce28DeviceReduceSingleTileKernelINS2_10policy_hubIN4cuda3std3__45tupleIJblEEEyN6thrust24THRUST_300001_SM_1000_NS8cuda_cub9__find_if7functorIS9_EEE10Policy1000EPS9_SI_iSF_S9_S9_NS7_10__identityEEEvT0_T1_T2_T3_T4_T6_ --------------------------
	.section	.text._ZN3cub18CUB_300001_SM_10006detail6reduce28DeviceReduceSingleTileKernelINS2_10policy_hubIN4cuda3std3__45tupleIJblEEEyN6thrust24THRUST_300001_SM_1000_NS8cuda_cub9__find_if7functorIS9_EEE10Policy1000EPS9_SI_iSF_S9_S9_NS7_10__identityEEEvT0_T1_T2_T3_T4_T6_,"ax",@progbits
	.align	128
        .global         _ZN3cub18CUB_300001_SM_10006detail6reduce28DeviceReduceSingleTileKernelINS2_10policy_hubIN4cuda3std3__45tupleIJblEEEyN6thrust24THRUST_300001_SM_1000_NS8cuda_cub9__find_if7functorIS9_EEE10Policy1000EPS9_SI_iSF_S9_S9_NS7_10__identityEEEvT0_T1_T2_T3_T4_T6_
        .type           _ZN3cub18CUB_300001_SM_10006detail6reduce28DeviceReduceSingleTileKernelINS2_10policy_hubIN4cuda3std3__45tupleIJblEEEyN6thrust24THRUST_300001_SM_1000_NS8cuda_cub9__find_if7functorIS9_EEE10Policy1000EPS9_SI_iSF_S9_S9_NS7_10__identityEEEvT0_T1_T2_T3_T4_T6_,@function
        .size           _ZN3cub18CUB_300001_SM_10006detail6reduce28DeviceReduceSingleTileKernelINS2_10policy_hubIN4cuda3std3__45tupleIJblEEEyN6thrust24THRUST_300001_SM_1000_NS8cuda_cub9__find_if7functorIS9_EEE10Policy1000EPS9_SI_iSF_S9_S9_NS7_10__identityEEEvT0_T1_T2_T3_T4_T6_,(.L_x_477 - _ZN3cub18CUB_300001_SM_10006detail6reduce28DeviceReduceSingleTileKernelINS2_10policy_hubIN4cuda3std3__45tupleIJblEEEyN6thrust24THRUST_300001_SM_1000_NS8cuda_cub9__find_if7functorIS9_EEE10Policy1000EPS9_SI_iSF_S9_S9_NS7_10__identityEEEvT0_T1_T2_T3_T4_T6_)
        .other          _ZN3cub18CUB_300001_SM_10006detail6reduce28DeviceReduceSingleTileKernelINS2_10policy_hubIN4cuda3std3__45tupleIJblEEEyN6thrust24THRUST_300001_SM_1000_NS8cuda_cub9__find_if7functorIS9_EEE10Policy1000EPS9_SI_iSF_S9_S9_NS7_10__identityEEEvT0_T1_T2_T3_T4_T6_,@"STO_CUDA_ENTRY STV_DEFAULT"
_ZN3cub18CUB_300001_SM_10006detail6reduce28DeviceReduceSingleTileKernelINS2_10policy_hubIN4cuda3std3__45tupleIJblEEEyN6thrust24THRUST_300001_SM_1000_NS8cuda_cub9__find_if7functorIS9_EEE10Policy1000EPS9_SI_iSF_S9_S9_NS7_10__identityEEEvT0_T1_T2_T3_T4_T6_:
.text._ZN3cub18CUB_300001_SM_10006detail6reduce28DeviceReduceSingleTileKernelINS2_10policy_hubIN4cuda3std3__45tupleIJblEEEyN6thrust24THRUST_300001_SM_1000_NS8cuda_cub9__find_if7functorIS9_EEE10Policy1000EPS9_SI_iSF_S9_S9_NS7_10__identityEEEvT0_T1_T2_T3_T4_T6_:
[----:B------:R-:W-:Y:S01]  /*0000*/  LDC R1, c[0x0][0x37c] ;  /* 0x0000df00ff017b82 */ /* 0x000fe20000000800 */
[----:B------:R-:W0:Y:S07]  /*0010*/  LDCU UR4, c[0x0][0x390] ;  /* 0x00007200ff0477ac */ /* 0x000e2e0008000800 */
[----:B------:R-:W1:Y:S01]  /*0020*/  LDC.U8 R0, c[0x0][0x398] ;  /* 0x0000e600ff007b82 */ /* 0x000e620000000000 */
[----:B------:R-:W2:Y:S01]  /*0030*/  LDCU.64 UR8, c[0x0][0x358] ;  /* 0x00006b00ff0877ac */ /* 0x000ea20008000a00 */
[----:B0-----:R-:W-:-:S09]  /*0040*/  UISETP.NE.AND UP0, UPT, UR4, URZ, UPT ;  /* 0x000000ff0400728c */ /* 0x001fd2000bf05270 */
[----:B--2---:R-:W-:Y:S05]  /*0050*/  BRA.U UP0, `(.L_x_0) ;  /* 0x0000000100207547 */ /* 0x004fea000b800000 */
[----:B------:R-:W0:Y:S02]  /*0060*/  S2R R2, SR_TID.X ;  /* 0x0000000000027919 */ /* 0x000e240000002100 */
[----:B0-----:R-:W-:-:S13]  /*0070*/  ISETP.NE.AND P0, PT, R2, RZ, PT ;  /* 0x000000ff0200720c */ /* 0x001fda0003f05270 */
[----:B------:R-:W-:Y:S05]  /*0080*/  @P0 EXIT ;  /* 0x000000000000094d */ /* 0x000fea0003800000 */
[----:B------:R-:W1:Y:S08]  /*0090*/  LDC.64 R2, c[0x0][0x388] ;  /* 0x0000e200ff027b82 */ /* 0x000e700000000a00 */
[----:B------:R-:W0:Y:S01]  /*00a0*/  LDC.64 R4, c[0x0][0x3a0] ;  /* 0x0000e800ff047b82 */ /* 0x000e220000000a00 */
[----:B-1----:R-:W-:Y:S04]  /*00b0*/  STG.E.U8 desc[UR8][R2.64], R0 ;  /* 0x0000000002007986 */ /* 0x002fe8000c101108 */
[----:B0-----:R-:W-:Y:S01]  /*00c0*/  STG.E.64 desc[UR8][R2.64+0x8], R4 ;  /* 0x0000080402007986 */ /* 0x001fe2000c101b08 */
[----:B------:R-:W-:Y:S05]  /*00d0*/  EXIT ;  /* 0x000000000000794d */ /* 0x000fea0003800000 */
.L_x_0:
[----:B------:R-:W-:Y:S01]  /*00e0*/  UISETP.GT.AND UP0, UPT, UR4, 0x3ff, UPT ;  /* 0x000003ff0400788c */ /* 0x000fe2000bf04270 */
[----:B------:R-:W-:Y:S08]  /*00f0*/  BSSY.RECONVERGENT B0, `(.L_x_1) ;  /* 0x00003d8000007945 */ /* 0x000ff00003800200 */
[----:B------:R-:W-:Y:S05]  /*0100*/  BRA.U UP0, `(.L_x_2) ;  /* 0x0000002100e47547 */ /* 0x000fea000b800000 */
[----:B------:R-:W0:Y:S01]  /*0110*/  S2R R5, SR_TID.X ;  /* 0x0000000000057919 */ /* 0x000e220000002100 */
[----:B------:R-:W-:Y:S01]  /*0120*/  BSSY.RECONVERGENT B1, `(.L_x_3) ;  /* 0x000000b000017945 */ /* 0x000fe20003800200 */
[----:B------:R-:W-:Y:S02]  /*0130*/  PRMT R4, RZ, 0x7610, R4 ;  /* 0x00007610ff047816 */ /* 0x000fe40000000004 */
[----:B------:R-:W-:Y:S02]  /*0140*/  CS2R R2, SRZ ;  /* 0x0000000000027805 */ /* 0x000fe4000001ff00 */
[----:B0-----:R-:W-:Y:S01]  /*0150*/  ISETP.GE.AND P0, PT, R5, UR4, PT ;  /* 0x0000000405007c0c */ /* 0x001fe2000bf06270 */
[----:B------:R-:W-:-:S12]  /*0160*/  IMAD.MOV.U32 R9, RZ, RZ, R5 ;  /* 0x000000ffff097224 */ /* 0x000fd800078e0005 */
[----:B------:R-:W-:Y:S05]  /*0170*/  @P0 BRA `(.L_x_4) ;  /* 0x0000000000140947 */ /* 0x000fea0003800000 */
[----:B------:R-:W0:Y:S02]  /*0180*/  LDC.64 R6, c[0x0][0x380] ;  /* 0x0000e000ff067b82 */ /* 0x000e240000000a00 */
[----:B0-----:R-:W-:-:S05]  /*0190*/  IMAD.WIDE.U32 R6, R5, 0x10, R6 ;  /* 0x0000001005067825 */ /* 0x001fca00078e0006 */
[----:B------:R0:W5:Y:S04]  /*01a0*/  LDG.E.U16.CONSTANT R4, desc[UR8][R6.64] ;  /* 0x0000000806047981 */ /* 0x000168000c1e9500 */
[----:B------:R0:W5:Y:S01]  /*01b0*/  LDG.E.64.CONSTANT R2, desc[UR8][R6.64+0x8] ;  /* 0x0000080806027981 */ /* 0x000162000c1e9b00 */
[----:B------:R-:W-:-:S07]  /*01c0*/  VIADD R9, R5, 0x100 ;  /* 0x0000010005097836 */ /* 0x000fce0000000000 */
.L_x_4:
[----:B------:R-:W-:Y:S05]  /*01d0*/  BSYNC.RECONVERGENT B1 ;  /* 0x0000000000017941 */ /* 0x000fea0003800200 */
.L_x_3:
[----:B------:R-:W-:Y:S01]  /*01e0*/  ISETP.GE.AND P0, PT, R9, UR4, PT ;  /* 0x0000000409007c0c */ /* 0x000fe2000bf06270 */
[----:B------:R-:W-:-:S12]  /*01f0*/  BSSY.RECONVERGENT B1, `(.L_x_5) ;  /* 0x0000058000017945 */ /* 0x000fd80003800200 */
[----:B------:R-:W-:Y:S05]  /*0200*/  @P0 BRA `(.L_x_6) ;  /* 0x0000000400580947 */ /* 0x000fea0003800000 */
[----:B------:R-:W-:Y:S01]  /*0210*/  LOP3.LUT R8, RZ, R9, RZ, 0x33, !PT ;  /* 0x00000009ff087212 */ /* 0x000fe200078e33ff */
[----:B0-----:R-:W0:Y:S01]  /*0220*/  LDC.64 R6, c[0x0][0x380] ;  /* 0x0000e000ff067b82 */ /* 0x001e220000000a00 */
[----:B------:R-:W-:Y:S03]  /*0230*/  BSSY.RECONVERGENT B2, `(.L_x_7) ;  /* 0x0000020000027945 */ /* 0x000fe60003800200 */
[----:B------:R-:W-:-:S05]  /*0240*/  VIADD R8, R8, UR4 ;  /* 0x0000000408087c36 */ /* 0x000fca0008000000 */
[C---:B------:R-:W-:Y:S02]  /*0250*/  LOP3.LUT R10, R8.reuse, 0x300, RZ, 0xc0, !PT ;  /* 0x00000300080a7812 */ /* 0x040fe400078ec0ff */
[----:B------:R-:W-:Y:S02]  /*0260*/  ISETP.GE.U32.AND P1, PT, R8, 0x300, PT ;  /* 0x000003000800780c */ /* 0x000fe40003f26070 */
[----:B------:R-:W-:-:S13]  /*0270*/  ISETP.NE.AND P0, PT, R10, 0x300, PT ;  /* 0x000003000a00780c */ /* 0x000fda0003f05270 */
[----:B------:R-:W-:Y:S05]  /*0280*/  @!P0 BRA `(.L_x_8) ;  /* 0x0000000000688947 */ /* 0x000fea0003800000 */
[----:B------:R-:W2:Y:S01]  /*0290*/  LDC.64 R10, c[0x0][0x380] ;  /* 0x0000e000ff0a7b82 */ /* 0x000ea20000000a00 */
[----:B------:R-:W-:-:S04]  /*02a0*/  LEA.HI R8, R8, 0x1, RZ, 0x18 ;  /* 0x0000000108087811 */ /* 0x000fc800078fc0ff */
[----:B------:R-:W-:-:S05]  /*02b0*/  LOP3.LUT R8, R8, 0x3, RZ, 0xc0, !PT ;  /* 0x0000000308087812 */ /* 0x000fca00078ec0ff */
[----:B------:R-:W-:Y:S02]  /*02c0*/  IMAD.MOV R8, RZ, RZ, -R8 ;  /* 0x000000ffff087224 */ /* 0x000fe400078e0a08 */
[----:B--2---:R-:W-:-:S04]  /*02d0*/  IMAD.WIDE.U32 R10, R9, 0x10, R10 ;  /* 0x00000010090a7825 */ /* 0x004fc800078e000a */
[----:B------:R-:W-:Y:S02]  /*02e0*/  IMAD.MOV.U32 R15, RZ, RZ, R10 ;  /* 0x000000ffff0f7224 */ /* 0x000fe400078e000a */
[----:B------:R-:W-:-:S07]  /*02f0*/  IMAD.MOV.U32 R13, RZ, RZ, R11 ;  /* 0x000000ffff0d7224 */ /* 0x000fce00078e000b */
.L_x_9:
[----:B------:R-:W-:-:S05]  /*0300*/  IMAD.MOV.U32 R12, RZ, RZ, R15 ;  /* 0x000000ffff0c7224 */ /* 0x000fca00078e000f */
[----:B------:R-:W2:Y:S04]  /*0310*/  LDG.E.U16.CONSTANT R14, desc[UR8][R12.64] ;  /* 0x000000080c0e7981 */ /* 0x000ea8000c1e9500 */
[----:B------:R3:W4:Y:S01]  /*0320*/  LDG.E.64.CONSTANT R10, desc[UR8][R12.64+0x8] ;  /* 0x000008080c0a7981 */ /* 0x000722000c1e9b00 */
[----:B------:R-:W-:Y:S01]  /*0330*/  VIADD R8, R8, 0x1 ;  /* 0x0000000108087836 */ /* 0x000fe20000000000 */
[----:B-----5:R-:W-:Y:S01]  /*0340*/  LOP3.LUT P2, RZ, R4, 0xff, RZ, 0xc0, !PT ;  /* 0x000000ff04ff7812 */ /* 0x020fe2000784c0ff */
[----:B------:R-:W-:Y:S01]  /*0350*/  VIADD R9, R9, 0x100 ;  /* 0x0000010009097836 */ /* 0x000fe20000000000 */
[----:B------:R-:W-:Y:S02]  /*0360*/  IADD3 R15, P5, PT, R12, 0x1000, RZ ;  /* 0x000010000c0f7810 */ /* 0x000fe40007fbe0ff */
[----:B------:R-:W-:-:S03]  /*0370*/  ISETP.NE.AND P4, PT, R8, RZ, PT ;  /* 0x000000ff0800720c */ /* 0x000fc60003f85270 */
[----:B---3--:R-:W-:Y:S01]  /*0380*/  IMAD.X R13, RZ, RZ, R13, P5 ;  /* 0x000000ffff0d7224 */ /* 0x008fe200028e060d */
[----:B--2---:R-:W-:Y:S02]  /*0390*/  LOP3.LUT P3, RZ, R14, 0xff, RZ, 0xc0, !PT ;  /* 0x000000ff0eff7812 */ /* 0x004fe4000786c0ff */
[----:B----4-:R-:W-:-:S03]  /*03a0*/  ISETP.LT.U32.AND P0, PT, R10, R2, PT ;  /* 0x000000020a00720c */ /* 0x010fc60003f01070 */
[----:B------:R-:W-:Y:S02]  /*03b0*/  @P2 SEL R14, R4, 0x1, !P3 ;  /* 0x00000001040e2807 */ /* 0x000fe40005800000 */
[----:B------:R-:W-:Y:S02]  /*03c0*/  ISETP.LT.AND.EX P0, PT, R11, R3, PT, P0 ;  /* 0x000000030b00720c */ /* 0x000fe40003f01300 */
[----:B------:R-:W-:-:S04]  /*03d0*/  PRMT R4, R14, 0x7610, R4 ;  /* 0x000076100e047816 */ /* 0x000fc80000000004 */
[C---:B------:R-:W-:Y:S02]  /*03e0*/  @P3 SEL R2, R10.reuse, R2, P0 ;  /* 0x000000020a023207 */ /* 0x040fe40000000000 */
[C---:B------:R-:W-:Y:S02]  /*03f0*/  @P3 SEL R3, R11.reuse, R3, P0 ;  /* 0x000000030b033207 */ /* 0x040fe40000000000 */
[----:B------:R-:W-:Y:S02]  /*0400*/  SEL R2, R10, R2, !P2 ;  /* 0x000000020a027207 */ /* 0x000fe40005000000 */
[----:B------:R-:W-:Y:S01]  /*0410*/  SEL R3, R11, R3, !P2 ;  /* 0x000000030b037207 */ /* 0x000fe20005000000 */
[----:B------:R-:W-:Y:S06]  /*0420*/  @P4 BRA `(.L_x_9) ;  /* 0xfffffffc00b44947 */ /* 0x000fec000383ffff */
.L_x_8:
[----:B------:R-:W-:Y:S05]  /*0430*/  BSYNC.RECONVERGENT B2 ;  /* 0x0000000000027941 */ /* 0x000fea0003800200 */
.L_x_7:
[----:B------:R-:W-:Y:S05]  /*0440*/  @!P1 BRA `(.L_x_6) ;  /* 0x0000000000c89947 */ /* 0x000fea0003800000 */
.L_x_10:
[----:B0-----:R-:W-:-:S05]  /*0450*/  IMAD.WIDE R20, R9, 0x10, R6 ;  /* 0x0000001009147825 */ /* 0x001fca00078e0206 */
[----:B------:R-:W2:Y:S04]  /*0460*/  LDG.E.U16.CONSTANT R19, desc[UR8][R20.64] ;  /* 0x0000000814137981 */ /* 0x000ea8000c1e9500 */
[----:B------:R-:W3:Y:S04]  /*0470*/  LDG.E.64.CONSTANT R10, desc[UR8][R20.64+0x8] ;  /* 0x00000808140a7981 */ /* 0x000ee8000c1e9b00 */
[----:B------:R-:W4:Y:S04]  /*0480*/  LDG.E.U16.CONSTANT R22, desc[UR8][R20.64+0x1000] ;  /* 0x0010000814167981 */ /* 0x000f28000c1e9500 */
[----:B------:R-:W4:Y:S04]  /*0490*/  LDG.E.64.CONSTANT R12, desc[UR8][R20.64+0x1008] ;  /* 0x00100808140c7981 */ /* 0x000f28000c1e9b00 */
[----:B------:R-:W4:Y:S04]  /*04a0*/  LDG.E.U16.CONSTANT R18, desc[UR8][R20.64+0x2000] ;  /* 0x0020000814127981 */ /* 0x000f28000c1e9500 */
[----:B------:R-:W4:Y:S04]  /*04b0*/  LDG.E.64.CONSTANT R14, desc[UR8][R20.64+0x2008] ;  /* 0x00200808140e7981 */ /* 0x000f28000c1e9b00 */
[----:B------:R-:W4:Y:S04]  /*04c0*/  LDG.E.U16.CONSTANT R8, desc[UR8][R20.64+0x3000] ;  /* 0x0030000814087981 */ /* 0x000f28000c1e9500 */
[----:B------:R-:W4:Y:S01]  /*04d0*/  LDG.E.64.CONSTANT R16, desc[UR8][R20.64+0x3008] ;  /* 0x0030080814107981 */ /* 0x000f22000c1e9b00 */
[----:B-----5:R-:W-:Y:S01]  /*04e0*/  LOP3.LUT P2, RZ, R4, 0xff, RZ, 0xc0, !PT ;  /* 0x000000ff04ff7812 */ /* 0x020fe2000784c0ff */
[----:B------:R-:W-:-:S02]  /*04f0*/  IMAD.MOV.U32 R23, RZ, RZ, R3 ;  /* 0x000000ffff177224 */ /* 0x000fc400078e0003 */
[----:B------:R-:W-:Y:S01]  /*0500*/  VIADD R9, R9, 0x400 ;  /* 0x0000040009097836 */ /* 0x000fe20000000000 */
[----:B--2---:R-:W-:Y:S02]  /*0510*/  LOP3.LUT P1, RZ, R19, 0xff, RZ, 0xc0, !PT ;  /* 0x000000ff13ff7812 */ /* 0x004fe4000782c0ff */
[----:B---3--:R-:W-:-:S07]  /*0520*/  ISETP.LT.U32.AND P0, PT, R10, R2, PT ;  /* 0x000000020a00720c */ /* 0x008fce0003f01070 */
[----:B------:R-:W-:Y:S02]  /*0530*/  @P2 SEL R19, R4, 0x1, !P1 ;  /* 0x0000000104132807 */ /* 0x000fe40004800000 */
[-C--:B------:R-:W-:Y:S02]  /*0540*/  ISETP.LT.AND.EX P0, PT, R11, R23.reuse, PT, P0 ;  /* 0x000000170b00720c */ /* 0x080fe40003f01300 */
[----:B------:R-:W-:Y:S02]  /*0550*/  LOP3.LUT P3, RZ, R19, 0xff, RZ, 0xc0, !PT ;  /* 0x000000ff13ff7812 */ /* 0x000fe4000786c0ff */
[----:B----4-:R-:W-:Y:S02]  /*0560*/  LOP3.LUT P4, RZ, R22, 0xff, RZ, 0xc0, !PT ;  /* 0x000000ff16ff7812 */ /* 0x010fe4000788c0ff */
[----:B------:R-:W-:Y:S02]  /*0570*/  @P1 SEL R2, R10, R2, P0 ;  /* 0x000000020a021207 */ /* 0x000fe40000000000 */
[----:B------:R-:W-:-:S02]  /*0580*/  @P1 SEL R23, R11, R23, P0 ;  /* 0x000000170b171207 */ /* 0x000fc40000000000 */
[----:B------:R-:W-:Y:S02]  /*0590*/  SEL R3, R10, R2, !P2 ;  /* 0x000000020a037207 */ /* 0x000fe40005000000 */
[----:B------:R-:W-:Y:S02]  /*05a0*/  SEL R11, R11, R23, !P2 ;  /* 0x000000170b0b7207 */ /* 0x000fe40005000000 */
[----:B------:R-:W-:Y:S02]  /*05b0*/  ISETP.LT.U32.AND P0, PT, R12, R3, PT ;  /* 0x000000030c00720c */ /* 0x000fe40003f01070 */
[----:B------:R-:W-:Y:S02]  /*05c0*/  @P3 SEL R22, R19, 0x1, !P4 ;  /* 0x0000000113163807 */ /* 0x000fe40006000000 */
[----:B------:R-:W-:Y:S02]  /*05d0*/  ISETP.LT.AND.EX P0, PT, R13, R11, PT, P0 ;  /* 0x0000000b0d00720c */ /* 0x000fe40003f01300 */
[----:B------:R-:W-:-:S02]  /*05e0*/  LOP3.LUT P2, RZ, R18, 0xff, RZ, 0xc0, !PT ;  /* 0x000000ff12ff7812 */ /* 0x000fc4000784c0ff */
[----:B------:R-:W-:Y:S02]  /*05f0*/  @P4 SEL R3, R12, R3, P0 ;  /* 0x000000030c034207 */ /* 0x000fe40000000000 */
[----:B------:R-:W-:Y:S02]  /*0600*/  LOP3.LUT P1, RZ, R22, 0xff, RZ, 0xc0, !PT ;  /* 0x000000ff16ff7812 */ /* 0x000fe4000782c0ff */
[C---:B------:R-:W-:Y:S02]  /*0610*/  @P4 SEL R11, R13.reuse, R11, P0 ;  /* 0x0000000b0d0b4207 */ /* 0x040fe40000000000 */
[----:B------:R-:W-:Y:S02]  /*0620*/  SEL R3, R12, R3, !P3 ;  /* 0x000000030c037207 */ /* 0x000fe40005800000 */
[----:B------:R-:W-:Y:S02]  /*0630*/  SEL R13, R13, R11, !P3 ;  /* 0x0000000b0d0d7207 */ /* 0x000fe40005800000 */
[----:B------:R-:W-:-:S02]  /*0640*/  ISETP.LT.U32.AND P0, PT, R14, R3, PT ;  /* 0x000000030e00720c */ /* 0x000fc40003f01070 */
[----:B------:R-:W-:Y:S02]  /*0650*/  LOP3.LUT P3, RZ, R8, 0xff, RZ, 0xc0, !PT ;  /* 0x000000ff08ff7812 */ /* 0x000fe4000786c0ff */
[C---:B------:R-:W-:Y:S02]  /*0660*/  ISETP.LT.AND.EX P0, PT, R15.reuse, R13, PT, P0 ;  /* 0x0000000d0f00720c */ /* 0x040fe40003f01300 */
[----:B------:R-:W-:Y:S02]  /*0670*/  @P1 SEL R18, R22, 0x1, !P2 ;  /* 0x0000000116121807 */ /* 0x000fe40005000000 */
[C---:B------:R-:W-:Y:S02]  /*0680*/  @P2 SEL R3, R14.reuse, R3, P0 ;  /* 0x000000030e032207 */ /* 0x040fe40000000000 */
[----:B------:R-:W-:Y:S02]  /*0690*/  @P2 SEL R13, R15, R13, P0 ;  /* 0x0000000d0f0d2207 */ /* 0x000fe40000000000 */
[----:B------:R-:W-:-:S02]  /*06a0*/  SEL R3, R14, R3, !P1 ;  /* 0x000000030e037207 */ /* 0x000fc40004800000 */
[----:B------:R-:W-:Y:S02]  /*06b0*/  LOP3.LUT P2, RZ, R18, 0xff, RZ, 0xc0, !PT ;  /* 0x000000ff12ff7812 */ /* 0x000fe4000784c0ff */
[----:B------:R-:W-:Y:S02]  /*06c0*/  SEL R15, R15, R13, !P1 ;  /* 0x0000000d0f0f7207 */ /* 0x000fe40004800000 */
[----:B------:R-:W-:Y:S02]  /*06d0*/  ISETP.GE.AND P1, PT, R9, UR4, PT ;  /* 0x0000000409007c0c */ /* 0x000fe4000bf26270 */
[----:B------:R-:W-:-:S04]  /*06e0*/  ISETP.LT.U32.AND P0, PT, R16, R3, PT ;  /* 0x000000031000720c */ /* 0x000fc80003f01070 */
[----:B------:R-:W-:-:S03]  /*06f0*/  ISETP.LT.AND.EX P0, PT, R17, R15, PT, P0 ;  /* 0x0000000f1100720c */ /* 0x000fc60003f01300 */
[----:B------:R-:W-:Y:S02]  /*0700*/  @P2 SEL R8, R18, 0x1, !P3 ;  /* 0x0000000112082807 */ /* 0x000fe40005800000 */
[C---:B------:R-:W-:Y:S02]  /*0710*/  @P3 SEL R3, R16.reuse, R3, P0 ;  /* 0x0000000310033207 */ /* 0x040fe40000000000 */
[C---:B------:R-:W-:Y:S02]  /*0720*/  @P3 SEL R15, R17.reuse, R15, P0 ;  /* 0x0000000f110f3207 */ /* 0x040fe40000000000 */
[----:B------:R-:W-:Y:S02]  /*0730*/  SEL R2, R16, R3, !P2 ;  /* 0x0000000310027207 */ /* 0x000fe40005000000 */
[----:B------:R-:W-:Y:S02]  /*0740*/  SEL R3, R17, R15, !P2 ;  /* 0x0000000f11037207 */ /* 0x000fe40005000000 */
[----:B------:R-:W-:Y:S01]  /*0750*/  PRMT R4, R8, 0x7610, R4 ;  /* 0x0000761008047816 */ /* 0x000fe20000000004 */
[----:B------:R-:W-:Y:S06]  /*0760*/  @!P1 BRA `(.L_x_10) ;  /* 0xfffffffc00389947 */ /* 0x000fec000383ffff */
.L_x_6:
[----:B------:R-:W-:Y:S05]  /*0770*/  BSYNC.RECONVERGENT B1 ;  /* 0x0000000000017941 */ /* 0x000fea0003800200 */
.L_x_5:
[----:B------:R-:W-:-:S09]  /*0780*/  UISETP.GE.AND UP0, UPT, UR4, 0x100, UPT ;  /* 0x000001000400788c */ /* 0x000fd2000bf06270 */
[----:B------:R-:W-:Y:S05]  /*0790*/  BRA.U !UP0, `(.L_x_11) ;  /* 0x0000000d08407547 */ /* 0x000fea000b800000 */
[----:B------:R-:W2:Y:S01]  /*07a0*/  S2R R10, SR_LANEID ;  /* 0x00000000000a7919 */ /* 0x000ea20000000000 */
[----:B0----5:R-:W-:Y:S01]  /*07b0*/  LOP3.LUT R6, R4, 0xff, RZ, 0xc0, !PT ;  /* 0x000000ff04067812 */ /* 0x021fe200078ec0ff */
[----:B------:R-:W-:Y:S01]  /*07c0*/  BSSY.RECONVERGENT B1, `(.L_x_12) ;  /* 0x0000016000017945 */ /* 0x000fe20003800200 */
[----:B------:R0:W3:Y:S04]  /*07d0*/  SHFL.DOWN PT, R9, R2, 0x1, 0x1f ;  /* 0x08201f0002097f89 */ /* 0x0000e800000e0000 */
[----:B------:R0:W4:Y:S04]  /*07e0*/  SHFL.DOWN PT, R8, R3, 0x1, 0x1f ;  /* 0x08201f0003087f89 */ /* 0x00012800000e0000 */
[----:B------:R0:W0:Y:S01]  /*07f0*/  SHFL.DOWN PT, R7, R6, 0x1, 0x1f ;  /* 0x08201f0006077f89 */ /* 0x00002200000e0000 */
[----:B--2---:R-:W-:-:S02]  /*0800*/  ISETP.GT.AND P0, PT, R10, 0x1e, PT ;  /* 0x0000001e0a00780c */ /* 0x004fc40003f04270 */
[C---:B------:R-:W-:Y:S02]  /*0810*/  ISETP.GT.AND P3, PT, R10.reuse, 0x1d, PT ;  /* 0x0000001d0a00780c */ /* 0x040fe40003f64270 */
[----:B------:R-:W-:-:S09]  /*0820*/  ISETP.GT.AND P2, PT, R10, 0x1b, PT ;  /* 0x0000001b0a00780c */ /* 0x000fd20003f44270 */
[----:B0--34-:R-:W-:Y:S05]  /*0830*/  @P0 BRA `(.L_x_13) ;  /* 0x0000000000380947 */ /* 0x019fea0003800000 */
[----:B------:R-:W-:Y:S01]  /*0840*/  LOP3.LUT P1, RZ, R7, 0xff, RZ, 0xc0, !PT ;  /* 0x000000ff07ff7812 */ /* 0x000fe2000782c0ff */
[----:B------:R-:W-:Y:S01]  /*0850*/  IMAD.MOV.U32 R11, RZ, RZ, 0x1 ;  /* 0x00000001ff0b7424 */ /* 0x000fe200078e00ff */
[----:B------:R-:W-:-:S04]  /*0860*/  LOP3.LUT P0, R6, R4, 0xff, RZ, 0xc0, !PT ;  /* 0x000000ff04067812 */ /* 0x000fc8000780c0ff */
[----:B------:R-:W-:-:S13]  /*0870*/  PLOP3.LUT P0, PT, P0, P1, PT, 0x2f, 0xf2 ;  /* 0x0000000000f2781c */ /* 0x000fda0000702577 */
[----:B------:R-:W-:Y:S02]  /*0880*/  @!P0 ISETP.LT.U32.AND P1, PT, R9, R2, PT ;  /* 0x000000020900820c */ /* 0x000fe40003f21070 */
[----:B------:R-:W-:Y:S02]  /*0890*/  @P0 ISETP.NE.AND P4, PT, R6, RZ, PT ;  /* 0x000000ff0600020c */ /* 0x000fe40003f85270 */
[----:B------:R-:W-:Y:S02]  /*08a0*/  @!P0 PRMT R4, R11, 0x7610, R4 ;  /* 0x000076100b048816 */ /* 0x000fe40000000004 */
[----:B------:R-:W-:Y:S02]  /*08b0*/  @!P0 ISETP.LT.AND.EX P1, PT, R8, R3, PT, P1 ;  /* 0x000000030800820c */ /* 0x000fe40003f21310 */
[----:B------:R-:W-:Y:S02]  /*08c0*/  @P0 SEL R6, R7, R4, !P4 ;  /* 0x0000000407060207 */ /* 0x000fe40006000000 */
[----:B------:R-:W-:-:S02]  /*08d0*/  @!P0 SEL R2, R9, R2, P1 ;  /* 0x0000000209028207 */ /* 0x000fc40000800000 */
[----:B------:R-:W-:Y:S02]  /*08e0*/  @!P0 SEL R3, R8, R3, P1 ;  /* 0x0000000308038207 */ /* 0x000fe40000800000 */
[----:B------:R-:W-:Y:S02]  /*08f0*/  @P0 PRMT R4, R6, 0x7610, R4 ;  /* 0x0000761006040816 */ /* 0x000fe40000000004 */
[----:B------:R-:W-:Y:S02]  /*0900*/  @P0 SEL R2, R9, R2, !P4 ;  /* 0x0000000209020207 */ /* 0x000fe40006000000 */
[----:B------:R-:W-:-:S07]  /*0910*/  @P0 SEL R3, R8, R3, !P4 ;  /* 0x0000000308030207 */ /* 0x000fce0006000000 */
.L_x_13:
[----:B------:R-:W-:Y:S05]  /*0920*/  BSYNC.RECONVERGENT B1 ;  /* 0x0000000000017941 */ /* 0x000fea0003800200 */
.L_x_12:
[----:B------:R-:W-:Y:S01]  /*0930*/  LOP3.LUT R7, R4, 0xff, RZ, 0xc0, !PT ;  /* 0x000000ff04077812 */ /* 0x000fe200078ec0ff */
[----:B------:R0:W2:Y:S01]  /*0940*/  SHFL.DOWN PT, R9, R2, 0x2, 0x1f ;  /* 0x08401f0002097f89 */ /* 0x0000a200000e0000 */
[----:B------:R-:W-:Y:S01]  /*0950*/  BSSY.RECONVERGENT B1, `(.L_x_14) ;  /* 0x0000015000017945 */ /* 0x000fe20003800200 */
[C---:B------:R-:W-:Y:S02]  /*0960*/  ISETP.GT.AND P5, PT, R10.reuse, 0x17, PT ;  /* 0x000000170a00780c */ /* 0x040fe40003fa4270 */
[----:B------:R0:W3:Y:S01]  /*0970*/  SHFL.DOWN PT, R8, R3, 0x2, 0x1f ;  /* 0x08401f0003087f89 */ /* 0x0000e200000e0000 */
[C---:B------:R-:W-:Y:S02]  /*0980*/  ISETP.GT.AND P4, PT, R10.reuse, 0xf, PT ;  /* 0x0000000f0a00780c */ /* 0x040fe40003f84270 */
[----:B------:R-:W-:Y:S01]  /*0990*/  ISETP.NE.AND P1, PT, R10, RZ, PT ;  /* 0x000000ff0a00720c */ /* 0x000fe20003f25270 */
[----:B------:R-:W4:Y:S01]  /*09a0*/  SHFL.DOWN PT, R7, R7, 0x2, 0x1f ;  /* 0x08401f0007077f89 */ /* 0x000f2200000e0000 */
[----:B------:R-:W-:Y:S11]  /*09b0*/  @P3 BRA `(.L_x_15) ;  /* 0x0000000000383947 */ /* 0x000ff60003800000 */
[----:B----4-:R-:W-:Y:S01]  /*09c0*/  LOP3.LUT P0, RZ, R7, 0xff, RZ, 0xc0, !PT ;  /* 0x000000ff07ff7812 */ /* 0x010fe2000780c0ff */
[----:B------:R-:W-:Y:S01]  /*09d0*/  IMAD.MOV.U32 R10, RZ, RZ, 0x1 ;  /* 0x00000001ff0a7424 */ /* 0x000fe200078e00ff */
[----:B------:R-:W-:-:S04]  /*09e0*/  LOP3.LUT P3, R6, R4, 0xff, RZ, 0xc0, !PT ;  /* 0x000000ff04067812 */ /* 0x000fc8000786c0ff */
[----:B------:R-:W-:-:S13]  /*09f0*/  PLOP3.LUT P0, PT, P3, P0, PT, 0x2f, 0xf2 ;  /* 0x0000000000f2781c */ /* 0x000fda0001f00577 */
[----:B--2---:R-:W-:Y:S02]  /*0a00*/  @!P0 ISETP.LT.U32.AND P3, PT, R9, R2, PT ;  /* 0x000000020900820c */ /* 0x004fe40003f61070 */
[----:B------:R-:W-:Y:S02]  /*0a10*/  @P0 ISETP.NE.AND P6, PT, R6, RZ, PT ;  /* 0x000000ff0600020c */ /* 0x000fe40003fc5270 */
[----:B------:R-:W-:Y:S02]  /*0a20*/  @!P0 PRMT R4, R10, 0x7610, R4 ;  /* 0x000076100a048816 */ /* 0x000fe40000000004 */
[----:B---3--:R-:W-:Y:S02]  /*0a30*/  @!P0 ISETP.LT.AND.EX P3, PT, R8, R3, PT, P3 ;  /* 0x000000030800820c */ /* 0x008fe40003f61330 */
[----:B------:R-:W-:Y:S02]  /*0a40*/  @P0 SEL R6, R7, R4, !P6 ;  /* 0x0000000407060207 */ /* 0x000fe40007000000 */
[----:B0-----:R-:W-:-:S02]  /*0a50*/  @!P0 SEL R2, R9, R2, P3 ;  /* 0x0000000209028207 */ /* 0x001fc40001800000 */
[----:B------:R-:W-:Y:S02]  /*0a60*/  @!P0 SEL R3, R8, R3, P3 ;  /* 0x0000000308038207 */ /* 0x000fe40001800000 */
[----:B------:R-:W-:Y:S02]  /*0a70*/  @P0 PRMT R4, R6, 0x7610, R4 ;  /* 0x0000761006040816 */ /* 0x000fe40000000004 */
[----:B------:R-:W-:Y:S02]  /*0a80*/  @P0 SEL R2, R9, R2, !P6 ;  /* 0x0000000209020207 */ /* 0x000fe40007000000 */
[----:B------:R-:W-:-:S07]  /*0a90*/  @P0 SEL R3, R8, R3, !P6 ;  /* 0x0000000308030207 */ /* 0x000fce0007000000 */
.L_x_15:
[----:B------:R-:W-:Y:S05]  /*0aa0*/  BSYNC.RECONVERGENT B1 ;  /* 0x0000000000017941 */ /* 0x000fea0003800200 */
.L_x_14:
[----:B----4-:R-:W-:Y:S01]  /*0ab0*/  LOP3.LUT R7, R4, 0xff, RZ, 0xc0, !PT ;  /* 0x000000ff04077812 */ /* 0x010fe200078ec0ff */
[----:B--2---:R2:W4:Y:S01]  /*0ac0*/  SHFL.DOWN PT, R9, R2, 0x4, 0x1f ;  /* 0x08801f0002097f89 */ /* 0x00452200000e0000 */
[----:B------:R-:W-:Y:S03]  /*0ad0*/  BSSY.RECONVERGENT B1, `(.L_x_16) ;  /* 0x0000012000017945 */ /* 0x000fe60003800200 */
[----:B---3--:R2:W3:Y:S04]  /*0ae0*/  SHFL.DOWN PT, R8, R3, 0x4, 0x1f ;  /* 0x08801f0003087f89 */ /* 0x0084e800000e0000 */
[----:B------:R-:W0:Y:S01]  /*0af0*/  SHFL.DOWN PT, R7, R7, 0x4, 0x1f ;  /* 0x08801f0007077f89 */ /* 0x000e2200000e0000 */
[----:B------:R-:W-:Y:S05]  /*0b00*/  @P2 BRA `(.L_x_17) ;  /* 0x0000000000382947 */ /* 0x000fea0003800000 */
[----:B0-----:R-:W-:Y:S01]  /*0b10*/  LOP3.LUT P0, RZ, R7, 0xff, RZ, 0xc0, !PT ;  /* 0x000000ff07ff7812 */ /* 0x001fe2000780c0ff */
[----:B------:R-:W-:Y:S01]  /*0b20*/  IMAD.MOV.U32 R10, RZ, RZ, 0x1 ;  /* 0x00000001ff0a7424 */ /* 0x000fe200078e00ff */
[----:B------:R-:W-:-:S04]  /*0b30*/  LOP3.LUT P2, R6, R4, 0xff, RZ, 0xc0, !PT ;  /* 0x000000ff04067812 */ /* 0x000fc8000784c0ff */
[----:B------:R-:W-:-:S13]  /*0b40*/  PLOP3.LUT P0, PT, P2, P0, PT, 0x2f, 0xf2 ;  /* 0x0000000000f2781c */ /* 0x000fda0001700577 */
[----:B----4-:R-:W-:Y:S02]  /*0b50*/  @!P0 ISETP.LT.U32.AND P2, PT, R9, R2, PT ;  /* 0x000000020900820c */ /* 0x010fe40003f41070 */
[----:B------:R-:W-:Y:S02]  /*0b60*/  @P0 ISETP.NE.AND P3, PT, R6, RZ, PT ;  /* 0x000000ff0600020c */ /* 0x000fe40003f65270 */
[----:B------:R-:W-:Y:S02]  /*0b70*/  @!P0 PRMT R4, R10, 0x7610, R4 ;  /* 0x000076100a048816 */ /* 0x000fe40000000004 */
[----:B---3--:R-:W-:Y:S02]  /*0b80*/  @!P0 ISETP.LT.AND.EX P2, PT, R8, R3, PT, P2 ;  /* 0x000000030800820c */ /* 0x008fe40003f41320 */
[----:B------:R-:W-:Y:S02]  /*0b90*/  @P0 SEL R6, R7, R4, !P3 ;  /* 0x0000000407060207 */ /* 0x000fe40005800000 */
[----:B--2---:R-:W-:-:S02]  /*0ba0*/  @!P0 SEL R2, R9, R2, P2 ;  /* 0x0000000209028207 */ /* 0x004fc40001000000 */
[----:B------:R-:W-:Y:S02]  /*0bb0*/  @!P0 SEL R3, R8, R3, P2 ;  /* 0x0000000308038207 */ /* 0x000fe40001000000 */
[----:B------:R-:W-:Y:S02]  /*0bc0*/  @P0 PRMT R4, R6, 0x7610, R4 ;  /* 0x0000761006040816 */ /* 0x000fe40000000004 */
[----:B------:R-:W-:Y:S02]  /*0bd0*/  @P0 SEL R2, R9, R2, !P3 ;  /* 0x0000000209020207 */ /* 0x000fe40005800000 */
[----:B------:R-:W-:-:S07]  /*0be0*/  @P0 SEL R3, R8, R3, !P3 ;  /* 0x0000000308030207 */ /* 0x000fce0005800000 */
.L_x_17:
[----:B------:R-:W-:Y:S05]  /*0bf0*/  BSYNC.RECONVERGENT B1 ;  /* 0x0000000000017941 */ /* 0x000fea0003800200 */
.L_x_16:
[----:B0-----:R-:W-:Y:S01]  /*0c00*/  LOP3.LUT R7, R4, 0xff, RZ, 0xc0, !PT ;  /* 0x000000ff04077812 */ /* 0x001fe200078ec0ff */
[----:B----4-:R0:W4:Y:S01]  /*0c10*/  SHFL.DOWN PT, R9, R2, 0x8, 0x1f ;  /* 0x09001f0002097f89 */ /* 0x01012200000e0000 */
        /* <DEDUP_REMOVED lines=18> */
.L_x_19:
[----:B------:R-:W-:Y:S05]  /*0d40*/  BSYNC.RECONVERGENT B1 ;  /* 0x0000000000017941 */ /* 0x000fea0003800200 */
.L_x_18:
        /* <DEDUP_REMOVED lines=20> */
.L_x_21:
[----:B------:R-:W-:Y:S05]  /*0e90*/  BSYNC.RECONVERGENT B1 ;  /* 0x0000000000017941 */ /* 0x000fea0003800200 */
.L_x_20:
[----:B------:R-:W-:Y:S04]  /*0ea0*/  BSSY.RECONVERGENT B1, `(.L_x_22) ;  /* 0x000000a000017945 */ /* 0x000fe80003800200 */
[----:B------:R-:W-:Y:S05]  /*0eb0*/  @P1 BRA `(.L_x_23) ;  /* 0x0000000000201947 */ /* 0x000fea0003800000 */
[----:B---3--:R-:W3:Y:S01]  /*0ec0*/  S2R R8, SR_CgaCtaId ;  /* 0x0000000000087919 */ /* 0x008ee20000008800 */
[----:B0-----:R-:W-:Y:S02]  /*0ed0*/  MOV R7, 0x400 ;  /* 0x0000040000077802 */ /* 0x001fe40000000f00 */
[----:B------:R-:W-:-:S04]  /*0ee0*/  SHF.R.U32.HI R6, RZ, 0x1, R5 ;  /* 0x00000001ff067819 */ /* 0x000fc80000011605 */
[----:B------:R-:W-:Y:S02]  /*0ef0*/  LOP3.LUT R6, R6, 0x1f0, RZ, 0xc0, !PT ;  /* 0x000001f006067812 */ /* 0x000fe400078ec0ff */
[----:B---3--:R-:W-:-:S05]  /*0f00*/  LEA R7, R8, R7, 0x18 ;  /* 0x0000000708077211 */ /* 0x008fca00078ec0ff */
[----:B------:R-:W-:-:S05]  /*0f10*/  IMAD.IADD R7, R6, 0x1, R7 ;  /* 0x0000000106077824 */ /* 0x000fca00078e0207 */
[----:B------:R0:W-:Y:S04]  /*0f20*/  STS.64 [R7+0x10], R2 ;  /* 0x0000100207007388 */ /* 0x0001e80000000a00 */
[----:B------:R0:W-:Y:S02]  /*0f30*/  STS.U8 [R7+0x8], R4 ;  /* 0x0000080407007388 */ /* 0x0001e40000000000 */
.L_x_23:
[----:B------:R-:W-:Y:S05]  /*0f40*/  BSYNC.RECONVERGENT B1 ;  /* 0x0000000000017941 */ /* 0x000fea0003800200 */
.L_x_22:
[----:B------:R-:W-:Y:S01]  /*0f50*/  BAR.SYNC.DEFER_BLOCKING 0x0 ;  /* 0x0000000000007b1d */ /* 0x000fe20000010000 */
[----:B------:R-:W-:-:S13]  /*0f60*/  ISETP.NE.AND P1, PT, R5, RZ, PT ;  /* 0x000000ff0500720c */ /* 0x000fda0003f25270 */
[----:B------:R-:W-:Y:S05]  /*0f70*/  @P1 BRA `(.L_x_24) ;  /* 0x0000002c00bc1947 */ /* 0x000fea0003800000 */
[----:B------:R-:W5:Y:S01]  /*0f80*/  S2UR UR6, SR_CgaCtaId ;  /* 0x00000000000679c3 */ /* 0x000f620000008800 */
[----:B------:R-:W-:Y:S01]  /*0f90*/  UMOV UR5, 0x400 ;  /* 0x0000040000057882 */ /* 0x000fe20000000000 */
[----:B------:R-:W-:Y:S01]  /*0fa0*/  LOP3.LUT P2, RZ, R4, 0xff, RZ, 0xc0, !PT ;  /* 0x000000ff04ff7812 */ /* 0x000fe2000784c0ff */
[----:B-----5:R-:W-:-:S09]  /*0fb0*/  ULEA UR5, UR6, UR5, 0x18 ;  /* 0x0000000506057291 */ /* 0x020fd2000f8ec0ff */
[----:B------:R-:W5:Y:S04]  /*0fc0*/  LDS.U8 R16, [UR5+0x18] ;  /* 0x00001805ff107984 */ /* 0x000f680008000000 */
[----:B0-----:R-:W0:Y:S04]  /*0fd0*/  LDS.64 R6, [UR5+0x20] ;  /* 0x00002005ff067984 */ /* 0x001e280008000a00 */
[----:B------:R-:W1:Y:S04]  /*0fe0*/  LDS.U8 R17, [UR5+0x28] ;  /* 0x00002805ff117984 */ /* 0x000e680008000000 */
[----:B------:R-:W2:Y:S04]  /*0ff0*/  LDS.64 R12, [UR5+0x30] ;  /* 0x00003005ff0c7984 */ /* 0x000ea80008000a00 */
[----:B------:R-:W2:Y:S04]  /*1000*/  LDS.U8 R18, [UR5+0x38] ;  /* 0x00003805ff127984 */ /* 0x000ea80008000000 */
[----:B------:R-:W2:Y:S04]  /*1010*/  LDS.64 R10, [UR5+0x40] ;  /* 0x00004005ff0a7984 */ /* 0x000ea80008000a00 */
[----:B------:R-:W2:Y:S04]  /*1020*/  LDS.U8 R14, [UR5+0x48] ;  /* 0x00004805ff0e7984 */ /* 0x000ea80008000000 */
[----:B---34-:R-:W3:Y:S01]  /*1030*/  LDS.64 R8, [UR5+0x50] ;  /* 0x00005005ff087984 */ /* 0x018ee20008000a00 */
[----:B-----5:R-:W-:-:S02]  /*1040*/  ISETP.NE.AND P4, PT, R16, RZ, PT ;  /* 0x000000ff1000720c */ /* 0x020fc40003f85270 */
[----:B0-----:R-:W-:Y:S02]  /*1050*/  ISETP.LT.U32.AND P0, PT, R6, R2, PT ;  /* 0x000000020600720c */ /* 0x001fe40003f01070 */
[----:B------:R-:W-:Y:S02]  /*1060*/  @P2 SEL R16, R4, 0x1, !P4 ;  /* 0x0000000104102807 */ /* 0x000fe40006000000 */
[----:B------:R-:W-:Y:S02]  /*1070*/  ISETP.LT.AND.EX P0, PT, R7, R3, PT, P0 ;  /* 0x000000030700720c */ /* 0x000fe40003f01300 */
[----:B------:R-:W-:Y:S02]  /*1080*/  LOP3.LUT P3, RZ, R16, 0xff, RZ, 0xc0, !PT ;  /* 0x000000ff10ff7812 */ /* 0x000fe4000786c0ff */
[----:B-1----:R-:W-:-:S03]  /*1090*/  ISETP.NE.AND P5, PT, R17, RZ, PT ;  /* 0x000000ff1100720c */ /* 0x002fc60003fa5270 */
[C---:B--2---:R-:W-:Y:S02]  /*10a0*/  @P4 SEL R2, R6.reuse, R2, P0 ;  /* 0x0000000206024207 */ /* 0x044fe40000000000 */
[C---:B------:R-:W-:Y:S02]  /*10b0*/  @P4 SEL R3, R7.reuse, R3, P0 ;  /* 0x0000000307034207 */ /* 0x040fe40000000000 */
[----:B------:R-:W-:Y:S02]  /*10c0*/  SEL R5, R6, R2, !P2 ;  /* 0x0000000206057207 */ /* 0x000fe40005000000 */
[----:B------:R-:W-:Y:S02]  /*10d0*/  SEL R15, R7, R3, !P2 ;  /* 0x00000003070f7207 */ /* 0x000fe40005000000 */
[----:B------:R-:W-:Y:S01]  /*10e0*/  ISETP.LT.U32.AND P0, PT, R12, R5, PT ;  /* 0x000000050c00720c */ /* 0x000fe20003f01070 */
[----:B------:R-:W-:Y:S01]  /*10f0*/  LDS.64 R6, [UR5+0x60] ;  /* 0x00006005ff067984 */ /* 0x000fe20008000a00 */
[----:B------:R-:W-:-:S02]  /*1100*/  @P3 SEL R17, R16, 0x1, !P5 ;  /* 0x0000000110113807 */ /* 0x000fc40006800000 */
[----:B------:R-:W-:Y:S01]  /*1110*/  ISETP.LT.AND.EX P0, PT, R13, R15, PT, P0 ;  /* 0x0000000f0d00720c */ /* 0x000fe20003f01300 */
[----:B------:R-:W0:Y:S01]  /*1120*/  LDS.U8 R16, [UR5+0x58] ;  /* 0x00005805ff107984 */ /* 0x000e220008000000 */
[----:B------:R-:W-:Y:S02]  /*1130*/  LOP3.LUT P2, RZ, R17, 0xff, RZ, 0xc0, !PT ;  /* 0x000000ff11ff7812 */ /* 0x000fe4000784c0ff */
[----:B------:R-:W-:Y:S02]  /*1140*/  @P5 SEL R5, R12, R5, P0 ;  /* 0x000000050c055207 */ /* 0x000fe40000000000 */
[----:B------:R-:W-:Y:S02]  /*1150*/  ISETP.NE.AND P4, PT, R18, RZ, PT ;  /* 0x000000ff1200720c */ /* 0x000fe40003f85270 */
[----:B------:R-:W-:Y:S02]  /*1160*/  @P5 SEL R15, R13, R15, P0 ;  /* 0x0000000f0d0f5207 */ /* 0x000fe40000000000 */
[----:B------:R-:W-:-:S02]  /*1170*/  SEL R3, R12, R5, !P3 ;  /* 0x000000050c037207 */ /* 0x000fc40005800000 */
[----:B------:R-:W-:Y:S01]  /*1180*/  SEL R15, R13, R15, !P3 ;  /* 0x0000000f0d0f7207 */ /* 0x000fe20005800000 */
[----:B------:R-:W1:Y:S01]  /*1190*/  LDS.U8 R12, [UR5+0x68] ;  /* 0x00006805ff0c7984 */ /* 0x000e620008000000 */
[----:B------:R-:W-:Y:S02]  /*11a0*/  ISETP.LT.U32.AND P0, PT, R10, R3, PT ;  /* 0x000000030a00720c */ /* 0x000fe40003f01070 */
[----:B------:R-:W-:Y:S01]  /*11b0*/  @P2 SEL R18, R17, 0x1, !P4 ;  /* 0x0000000111122807 */ /* 0x000fe20006000000 */
[----:B------:R-:W2:Y:S01]  /*11c0*/  LDS.64 R4, [UR5+0x70] ;  /* 0x00007005ff047984 */ /* 0x000ea20008000a00 */
[----:B------:R-:W-:Y:S02]  /*11d0*/  ISETP.LT.AND.EX P0, PT, R11, R15, PT, P0 ;  /* 0x0000000f0b00720c */ /* 0x000fe40003f01300 */
[----:B------:R-:W-:Y:S02]  /*11e0*/  LOP3.LUT P5, RZ, R18, 0xff, RZ, 0xc0, !PT ;  /* 0x000000ff12ff7812 */ /* 0x000fe400078ac0ff */
[----:B------:R-:W-:-:S02]  /*11f0*/  @P4 SEL R3, R10, R3, P0 ;  /* 0x000000030a034207 */ /* 0x000fc40000000000 */
[----:B------:R-:W-:Y:S02]  /*1200*/  ISETP.NE.AND P3, PT, R14, RZ, PT ;  /* 0x000000ff0e00720c */ /* 0x000fe40003f65270 */
[C---:B------:R-:W-:Y:S02]  /*1210*/  @P4 SEL R15, R11.reuse, R15, P0 ;  /* 0x0000000f0b0f4207 */ /* 0x040fe40000000000 */
[----:B------:R-:W-:Y:S02]  /*1220*/  SEL R13, R10, R3, !P2 ;  /* 0x000000030a0d7207 */ /* 0x000fe40005000000 */
[----:B------:R-:W-:Y:S01]  /*1230*/  SEL R15, R11, R15, !P2 ;  /* 0x0000000f0b0f7207 */ /* 0x000fe20005000000 */
[----:B------:R-:W4:Y:S01]  /*1240*/  LDS.U8 R10, [UR5+0x78] ;  /* 0x00007805ff0a7984 */ /* 0x000f220008000000 */
[----:B---3--:R-:W-:Y:S02]  /*1250*/  ISETP.LT.U32.AND P0, PT, R8, R13, PT ;  /* 0x0000000d0800720c */ /* 0x008fe40003f01070 */
[----:B------:R-:W-:Y:S01]  /*1260*/  @P5 SEL R14, R18, 0x1, !P3 ;  /* 0x00000001120e5807 */ /* 0x000fe20005800000 */
[----:B------:R-:W3:Y:S01]  /*1270*/  LDS.64 R2, [UR5+0x80] ;  /* 0x00008005ff027984 */ /* 0x000ee20008000a00 */
[----:B------:R-:W-:-:S02]  /*1280*/  ISETP.LT.AND.EX P0, PT, R9, R15, PT, P0 ;  /* 0x0000000f0900720c */ /* 0x000fc40003f01300 */
[----:B------:R-:W-:Y:S02]  /*1290*/  LOP3.LUT P4, RZ, R14, 0xff, RZ, 0xc0, !PT ;  /* 0x000000ff0eff7812 */ /* 0x000fe4000788c0ff */
[----:B------:R-:W-:Y:S02]  /*12a0*/  @P3 SEL R13, R8, R13, P0 ;  /* 0x0000000d080d3207 */ /* 0x000fe40000000000 */
[----:B0-----:R-:W-:Y:S02]  /*12b0*/  ISETP.NE.AND P2, PT, R16, RZ, PT ;  /* 0x000000ff1000720c */ /* 0x001fe40003f45270 */
[C---:B------:R-:W-:Y:S02]  /*12c0*/  @P3 SEL R15, R9.reuse, R15, P0 ;  /* 0x0000000f090f3207 */ /* 0x040fe40000000000 */
[----:B------:R-:W-:Y:S02]  /*12d0*/  SEL R11, R8, R13, !P5 ;  /* 0x0000000d080b7207 */ /* 0x000fe40006800000 */
[----:B------:R-:W-:-:S02]  /*12e0*/  SEL R13, R9, R15, !P5 ;  /* 0x0000000f090d7207 */ /* 0x000fc40006800000 */
[----:B------:R-:W-:Y:S02]  /*12f0*/  ISETP.LT.U32.AND P0, PT, R6, R11, PT ;  /* 0x0000000b0600720c */ /* 0x000fe40003f01070 */
[----:B------:R-:W-:Y:S02]  /*1300*/  @P4 SEL R16, R14, 0x1, !P2 ;  /* 0x000000010e104807 */ /* 0x000fe40005000000 */
[----:B------:R-:W-:Y:S02]  /*1310*/  ISETP.LT.AND.EX P0, PT, R7, R13, PT, P0 ;  /* 0x0000000d0700720c */ /* 0x000fe40003f01300 */
[----:B------:R-:W-:Y:S02]  /*1320*/  LOP3.LUT P5, RZ, R16, 0xff, RZ, 0xc0, !PT ;  /* 0x000000ff10ff7812 */ /* 0x000fe400078ac0ff */
[----:B------:R-:W-:Y:S02]  /*1330*/  @P2 SEL R11, R6, R11, P0 ;  /* 0x0000000b060b2207 */ /* 0x000fe40000000000 */
[----:B-1----:R-:W-:-:S02]  /*1340*/  ISETP.NE.AND P3, PT, R12, RZ, PT ;  /* 0x000000ff0c00720c */ /* 0x002fc40003f65270 */
[C---:B------:R-:W-:Y:S02]  /*1350*/  @P2 SEL R13, R7.reuse, R13, P0 ;  /* 0x0000000d070d2207 */ /* 0x040fe40000000000 */
[----:B------:R-:W-:Y:S02]  /*1360*/  SEL R9, R6, R11, !P4 ;  /* 0x0000000b06097207 */ /* 0x000fe40006000000 */
[----:B------:R-:W-:Y:S02]  /*1370*/  SEL R11, R7, R13, !P4 ;  /* 0x0000000d070b7207 */ /* 0x000fe40006000000 */
[----:B--2---:R-:W-:Y:S02]  /*1380*/  ISETP.LT.U32.AND P0, PT, R4, R9, PT ;  /* 0x000000090400720c */ /* 0x004fe40003f01070 */
[----:B------:R-:W-:Y:S02]  /*1390*/  @P5 SEL R12, R16, 0x1, !P3 ;  /* 0x00000001100c5807 */ /* 0x000fe40005800000 */
[----:B------:R-:W-:-:S02]  /*13a0*/  ISETP.LT.AND.EX P0, PT, R5, R11, PT, P0 ;  /* 0x0000000b0500720c */ /* 0x000fc40003f01300 */
[----:B----4-:R-:W-:Y:S02]  /*13b0*/  ISETP.NE.AND P4, PT, R10, RZ, PT ;  /* 0x000000ff0a00720c */ /* 0x010fe40003f85270 */
[----:B------:R-:W-:Y:S02]  /*13c0*/  @P3 SEL R9, R4, R9, P0 ;  /* 0x0000000904093207 */ /* 0x000fe40000000000 */
[----:B------:R-:W-:Y:S02]  /*13d0*/  LOP3.LUT P2, RZ, R12, 0xff, RZ, 0xc0, !PT ;  /* 0x000000ff0cff7812 */ /* 0x000fe4000784c0ff */
[C---:B------:R-:W-:Y:S02]  /*13e0*/  @P3 SEL R11, R5.reuse, R11, P0 ;  /* 0x0000000b050b3207 */ /* 0x040fe40000000000 */
[----:B------:R-:W-:Y:S02]  /*13f0*/  SEL R7, R4, R9, !P5 ;  /* 0x0000000904077207 */ /* 0x000fe40006800000 */
[----:B------:R-:W-:-:S02]  /*1400*/  SEL R5, R5, R11, !P5 ;  /* 0x0000000b05057207 */ /* 0x000fc40006800000 */
[----:B---3--:R-:W-:-:S04]  /*1410*/  ISETP.LT.U32.AND P0, PT, R2, R7, PT ;  /* 0x000000070200720c */ /* 0x008fc80003f01070 */
[C---:B------:R-:W-:Y:S02]  /*1420*/  ISETP.LT.AND.EX P0, PT, R3.reuse, R5, PT, P0 ;  /* 0x000000050300720c */ /* 0x040fe40003f01300 */
[----:B------:R-:W-:Y:S02]  /*1430*/  @P2 SEL R10, R12, 0x1, !P4 ;  /* 0x000000010c0a2807 */ /* 0x000fe40006000000 */
[----:B------:R-:W-:Y:S02]  /*1440*/  @P4 SEL R7, R2, R7, P0 ;  /* 0x0000000702074207 */ /* 0x000fe40000000000 */
[----:B------:R-:W-:Y:S02]  /*1450*/  @P4 SEL R5, R3, R5, P0 ;  /* 0x0000000503054207 */ /* 0x000fe40000000000 */
[----:B------:R-:W-:Y:S02]  /*1460*/  PRMT R4, R10, 0x7610, R4 ;  /* 0x000076100a047816 */ /* 0x000fe40000000004 */
[----:B------:R-:W-:-:S02]  /*1470*/  SEL R2, R2, R7, !P2 ;  /* 0x0000000702027207 */ /* 0x000fc40005000000 */
[----:B------:R-:W-:Y:S01]  /*1480*/  SEL R3, R3, R5, !P2 ;  /* 0x0000000503037207 */ /* 0x000fe20005000000 */
[----:B------:R-:W-:Y:S06]  /*1490*/  BRA `(.L_x_24) ;  /* 0x0000002800747947 */ /* 0x000fec0003800000 */
.L_x_11:
[----:B------:R-:W2:Y:S01]  /*14a0*/  S2R R13, SR_LANEID ;  /* 0x00000000000d7919 */ /* 0x000ea20000000000 */
[----:B0-----:R-:W-:Y:S01]  /*14b0*/  LOP3.LUT R6, R5, 0x3e0, RZ, 0xc0, !PT ;  /* 0x000003e005067812 */ /* 0x001fe200078ec0ff */
[----:B------:R-:W-:Y:S04]  /*14c0*/  BSSY.RECONVERGENT B1, `(.L_x_25) ;  /* 0x0000022000017945 */ /* 0x000fe80003800200 */
[----:B------:R-:W-:Y:S01]  /*14d0*/  VIADD R7, R6, 0x20 ;  /* 0x0000002006077836 */ /* 0x000fe20000000000 */
[----:B------:R-:W-:-:S04]  /*14e0*/  LOP3.LUT R6, RZ, R6, RZ, 0x33, !PT ;  /* 0x00000006ff067212 */ /* 0x000fc800078e33ff */
[----:B------:R-:W-:Y:S01]  /*14f0*/  ISETP.GT.AND P0, PT, R7, UR4, PT ;  /* 0x0000000407007c0c */ /* 0x000fe2000bf04270 */
[----:B------:R-:W-:-:S05]  /*1500*/  VIADD R6, R6, UR4 ;  /* 0x0000000406067c36 */ /* 0x000fca0008000000 */
[----:B------:R-:W-:-:S05]  /*1510*/  SEL R6, R6, 0x1f, P0 ;  /* 0x0000001f06067807 */ /* 0x000fca0000000000 */
[----:B-----5:R0:W3:Y:S01]  /*1520*/  SHFL.DOWN PT, R8, R3, 0x1, R6 ;  /* 0x0820000003087989 */ /* 0x0200e200000e0006 */
[C---:B--2---:R-:W-:Y:S01]  /*1530*/  VIADD R7, R13.reuse, 0x2 ;  /* 0x000000020d077836 */ /* 0x044fe20000000000 */
[CC--:B------:R-:W-:Y:S01]  /*1540*/  ISETP.GE.AND P0, PT, R13.reuse, R6.reuse, PT ;  /* 0x000000060d00720c */ /* 0x0c0fe20003f06270 */
[C---:B------:R-:W-:Y:S01]  /*1550*/  VIADD R11, R13.reuse, 0x8 ;  /* 0x000000080d0b7836 */ /* 0x040fe20000000000 */
[C---:B------:R-:W-:Y:S01]  /*1560*/  ISETP.NE.AND P1, PT, R13.reuse, RZ, PT ;  /* 0x000000ff0d00720c */ /* 0x040fe20003f25270 */
[----:B------:R-:W-:Y:S01]  /*1570*/  VIADD R9, R13, 0x4 ;  /* 0x000000040d097836 */ /* 0x000fe20000000000 */
[-C--:B------:R-:W-:Y:S02]  /*1580*/  ISETP.GT.AND P5, PT, R7, R6.reuse, PT ;  /* 0x000000060700720c */ /* 0x080fe40003fa4270 */
[----:B------:R-:W-:Y:S02]  /*1590*/  LOP3.LUT R7, R4, 0xff, RZ, 0xc0, !PT ;  /* 0x000000ff04077812 */ /* 0x000fe400078ec0ff */
[----:B------:R-:W-:-:S02]  /*15a0*/  ISETP.GT.AND P2, PT, R11, R6, PT ;  /* 0x000000060b00720c */ /* 0x000fc40003f44270 */
[----:B------:R0:W2:Y:S01]  /*15b0*/  SHFL.DOWN PT, R11, R2, 0x1, R6 ;  /* 0x08200000020b7989 */ /* 0x0000a200000e0006 */
[----:B------:R-:W-:Y:S01]  /*15c0*/  ISETP.GT.AND P3, PT, R9, R6, PT ;  /* 0x000000060900720c */ /* 0x000fe20003f64270 */
[----:B------:R-:W-:Y:S02]  /*15d0*/  VIADD R9, R13, 0x10 ;  /* 0x000000100d097836 */ /* 0x000fe40000000000 */
[----:B------:R0:W4:Y:S01]  /*15e0*/  SHFL.DOWN PT, R7, R7, 0x1, R6 ;  /* 0x0820000007077989 */ /* 0x00012200000e0006 */
[----:B---3--:R-:W-:Y:S09]  /*15f0*/  @P0 BRA `(.L_x_26) ;  /* 0x0000000000380947 */ /* 0x008ff20003800000 */
[----:B----4-:R-:W-:Y:S01]  /*1600*/  LOP3.LUT P0, RZ, R7, 0xff, RZ, 0xc0, !PT ;  /* 0x000000ff07ff7812 */ /* 0x010fe2000780c0ff */
[----:B------:R-:W-:Y:S01]  /*1610*/  IMAD.MOV.U32 R12, RZ, RZ, 0x1 ;  /* 0x00000001ff0c7424 */ /* 0x000fe200078e00ff */
[----:B------:R-:W-:-:S04]  /*1620*/  LOP3.LUT P4, R10, R4, 0xff, RZ, 0xc0, !PT ;  /* 0x000000ff040a7812 */ /* 0x000fc8000788c0ff */
[----:B------:R-:W-:-:S13]  /*1630*/  PLOP3.LUT P0, PT, P4, P0, PT, 0x2f, 0xf2 ;  /* 0x0000000000f2781c */ /* 0x000fda0002700577 */
[----:B--2---:R-:W-:Y:S02]  /*1640*/  @!P0 ISETP.LT.U32.AND P4, PT, R11, R2, PT ;  /* 0x000000020b00820c */ /* 0x004fe40003f81070 */
[----:B------:R-:W-:Y:S02]  /*1650*/  @P0 ISETP.NE.AND P6, PT, R10, RZ, PT ;  /* 0x000000ff0a00020c */ /* 0x000fe40003fc5270 */
[----:B------:R-:W-:Y:S02]  /*1660*/  @!P0 PRMT R4, R12, 0x7610, R4 ;  /* 0x000076100c048816 */ /* 0x000fe40000000004 */
[----:B------:R-:W-:Y:S02]  /*1670*/  @!P0 ISETP.LT.AND.EX P4, PT, R8, R3, PT, P4 ;  /* 0x000000030800820c */ /* 0x000fe40003f81340 */
[----:B------:R-:W-:Y:S02]  /*1680*/  @P0 SEL R7, R7, R4, !P6 ;  /* 0x0000000407070207 */ /* 0x000fe40007000000 */
[----:B0-----:R-:W-:-:S02]  /*1690*/  @!P0 SEL R2, R11, R2, P4 ;  /* 0x000000020b028207 */ /* 0x001fc40002000000 */
[C---:B------:R-:W-:Y:S02]  /*16a0*/  @!P0 SEL R3, R8.reuse, R3, P4 ;  /* 0x0000000308038207 */ /* 0x040fe40002000000 */
[----:B------:R-:W-:Y:S02]  /*16b0*/  @P0 PRMT R4, R7, 0x7610, R4 ;  /* 0x0000761007040816 */ /* 0x000fe40000000004 */
[----:B------:R-:W-:Y:S02]  /*16c0*/  @P0 SEL R2, R11, R2, !P6 ;  /* 0x000000020b020207 */ /* 0x000fe40007000000 */
[----:B------:R-:W-:-:S07]  /*16d0*/  @P0 SEL R3, R8, R3, !P6 ;  /* 0x0000000308030207 */ /* 0x000fce0007000000 */
.L_x_26:
[----:B------:R-:W-:Y:S05]  /*16e0*/  BSYNC.RECONVERGENT B1 ;  /* 0x0000000000017941 */ /* 0x000fea0003800200 */
.L_x_25:
[----:B----4-:R-:W-:Y:S01]  /*16f0*/  LOP3.LUT R7, R4, 0xff, RZ, 0xc0, !PT ;  /* 0x000000ff04077812 */ /* 0x010fe200078ec0ff */
[----:B------:R3:W4:Y:S01]  /*1700*/  SHFL.DOWN PT, R8, R3, 0x2, R6 ;  /* 0x0840000003087989 */ /* 0x00072200000e0006 */
[----:B------:R-:W-:Y:S01]  /*1710*/  ISETP.GT.AND P4, PT, R9, R6, PT ;  /* 0x000000060900720c */ /* 0x000fe20003f84270 */
[----:B------:R-:W-:Y:S02]  /*1720*/  BSSY.RECONVERGENT B1, `(.L_x_27) ;  /* 0x0000012000017945 */ /* 0x000fe40003800200 */
[----:B------:R3:W0:Y:S04]  /*1730*/  SHFL.DOWN PT, R9, R2, 0x2, R6 ;  /* 0x0840000002097989 */ /* 0x00062800000e0006 */
[----:B------:R3:W0:Y:S01]  /*1740*/  SHFL.DOWN PT, R7, R7, 0x2, R6 ;  /* 0x0840000007077989 */ /* 0x00062200000e0006 */
[----:B------:R-:W-:Y:S05]  /*1750*/  @P5 BRA `(.L_x_28) ;  /* 0x0000000000385947 */ /* 0x000fea0003800000 */
[----:B0-----:R-:W-:Y:S01]  /*1760*/  LOP3.LUT P0, RZ, R7, 0xff, RZ, 0xc0, !PT ;  /* 0x000000ff07ff7812 */ /* 0x001fe2000780c0ff */
[----:B--2---:R-:W-:Y:S01]  /*1770*/  IMAD.MOV.U32 R11, RZ, RZ, 0x1 ;  /* 0x00000001ff0b7424 */ /* 0x004fe200078e00ff */
[----:B------:R-:W-:-:S04]  /*1780*/  LOP3.LUT P5, R10, R4, 0xff, RZ, 0xc0, !PT ;  /* 0x000000ff040a7812 */ /* 0x000fc800078ac0ff */
[----:B------:R-:W-:-:S13]  /*1790*/  PLOP3.LUT P0, PT, P5, P0, PT, 0x2f, 0xf2 ;  /* 0x0000000000f2781c */ /* 0x000fda0002f00577 */
[----:B------:R-:W-:Y:S02]  /*17a0*/  @!P0 ISETP.LT.U32.AND P5, PT, R9, R2, PT ;  /* 0x000000020900820c */ /* 0x000fe40003fa1070 */
[----:B------:R-:W-:Y:S02]  /*17b0*/  @P0 ISETP.NE.AND P6, PT, R10, RZ, PT ;  /* 0x000000ff0a00020c */ /* 0x000fe40003fc5270 */
[----:B------:R-:W-:Y:S02]  /*17c0*/  @!P0 PRMT R4, R11, 0x7610, R4 ;  /* 0x000076100b048816 */ /* 0x000fe40000000004 */
[----:B----4-:R-:W-:Y:S02]  /*17d0*/  @!P0 ISETP.LT.AND.EX P5, PT, R8, R3, PT, P5 ;  /* 0x000000030800820c */ /* 0x010fe40003fa1350 */
[----:B------:R-:W-:Y:S02]  /*17e0*/  @P0 SEL R7, R7, R4, !P6 ;  /* 0x0000000407070207 */ /* 0x000fe40007000000 */
[----:B---3--:R-:W-:-:S02]  /*17f0*/  @!P0 SEL R2, R9, R2, P5 ;  /* 0x0000000209028207 */ /* 0x008fc40002800000 */
[C---:B------:R-:W-:Y:S02]  /*1800*/  @!P0 SEL R3, R8.reuse, R3, P5 ;  /* 0x0000000308038207 */ /* 0x040fe40002800000 */
[----:B------:R-:W-:Y:S02]  /*1810*/  @P0 PRMT R4, R7, 0x7610, R4 ;  /* 0x0000761007040816 */ /* 0x000fe40000000004 */
[----:B------:R-:W-:Y:S02]  /*1820*/  @P0 SEL R2, R9, R2, !P6 ;  /* 0x0000000209020207 */ /* 0x000fe40007000000 */
[----:B------:R-:W-:-:S07]  /*1830*/  @P0 SEL R3, R8, R3, !P6 ;  /* 0x0000000308030207 */ /* 0x000fce0007000000 */
.L_x_28:
[----:B------:R-:W-:Y:S05]  /*1840*/  BSYNC.RECONVERGENT B1 ;  /* 0x0000000000017941 */ /* 0x000fea0003800200 */
.L_x_27:
[----:B0-----:R-:W-:Y:S01]  /*1850*/  LOP3.LUT R7, R4, 0xff, RZ, 0xc0, !PT ;  /* 0x000000ff04077812 */ /* 0x001fe200078ec0ff */
[----:B------:R0:W0:Y:S01]  /*1860*/  SHFL.DOWN PT, R9, R2, 0x4, R6 ;  /* 0x0880000002097989 */ /* 0x00002200000e0006 */
[----:B------:R-:W-:Y:S03]  /*1870*/  BSSY.RECONVERGENT B1, `(.L_x_29) ;  /* 0x0000012000017945 */ /* 0x000fe60003800200 */
[----:B----4-:R4:W0:Y:S04]  /*1880*/  SHFL.DOWN PT, R8, R3, 0x4, R6 ;  /* 0x0880000003087989 */ /* 0x01082800000e0006 */
        /* <DEDUP_REMOVED lines=9> */
[----:B------:R-:W-:Y:S02]  /*1920*/  @!P0 ISETP.LT.AND.EX P3, PT, R8, R3, PT, P3 ;  /* 0x000000030800820c */ /* 0x000fe40003f61330 */
[----:B------:R-:W-:Y:S02]  /*1930*/  @P0 SEL R7, R7, R4, !P5 ;  /* 0x0000000407070207 */ /* 0x000fe40006800000 */
[----:B---3--:R-:W-:-:S02]  /*1940*/  @!P0 SEL R2, R9, R2, P3 ;  /* 0x0000000209028207 */ /* 0x008fc40001800000 */
[C---:B----4-:R-:W-:Y:S02]  /*1950*/  @!P0 SEL R3, R8.reuse, R3, P3 ;  /* 0x0000000308038207 */ /* 0x050fe40001800000 */
[----:B------:R-:W-:Y:S02]  /*1960*/  @P0 PRMT R4, R7, 0x7610, R4 ;  /* 0x0000761007040816 */ /* 0x000fe40000000004 */
[----:B------:R-:W-:Y:S02]  /*1970*/  @P0 SEL R2, R9, R2, !P5 ;  /* 0x0000000209020207 */ /* 0x000fe40006800000 */
[----:B------:R-:W-:-:S07]  /*1980*/  @P0 SEL R3, R8, R3, !P5 ;  /* 0x0000000308030207 */ /* 0x000fce0006800000 */
.L_x_30:
[----:B------:R-:W-:Y:S05]  /*1990*/  BSYNC.RECONVERGENT B1 ;  /* 0x0000000000017941 */ /* 0x000fea0003800200 */
.L_x_29:
[----:B0-----:R-:W-:Y:S01]  /*19a0*/  LOP3.LUT R7, R4, 0xff, RZ, 0xc0, !PT ;  /* 0x000000ff04077812 */ /* 0x001fe200078ec0ff */
[----:B------:R0:W0:Y:S01]  /*19b0*/  SHFL.DOWN PT, R9, R2, 0x8, R6 ;  /* 0x0900000002097989 */ /* 0x00002200000e0006 */
[----:B------:R-:W-:Y:S03]  /*19c0*/  BSSY.RECONVERGENT B1, `(.L_x_31) ;  /* 0x0000012000017945 */ /* 0x000fe60003800200 */
        /* <DEDUP_REMOVED lines=17> */
.L_x_32:
[----:B------:R-:W-:Y:S05]  /*1ae0*/  BSYNC.RECONVERGENT B1 ;  /* 0x0000000000017941 */ /* 0x000fea0003800200 */
.L_x_31:
[----:B0-----:R-:W-:Y:S01]  /*1af0*/  LOP3.LUT R7, R4, 0xff, RZ, 0xc0, !PT ;  /* 0x000000ff04077812 */ /* 0x001fe200078ec0ff */
[----:B------:R0:W0:Y:S01]  /*1b00*/  SHFL.DOWN PT, R9, R2, 0x10, R6 ;  /* 0x0a00000002097989 */ /* 0x00002200000e0006 */
[----:B------:R-:W-:Y:S03]  /*1b10*/  BSSY.RECONVERGENT B1, `(.L_x_33) ;  /* 0x0000012000017945 */ /* 0x000fe60003800200 */
[----:B------:R0:W0:Y:S04]  /*1b20*/  SHFL.DOWN PT, R8, R3, 0x10, R6 ;  /* 0x0a00000003087989 */ /* 0x00002800000e0006 */
[----:B------:R0:W0:Y:S01]  /*1b30*/  SHFL.DOWN PT, R7, R7, 0x10, R6 ;  /* 0x0a00000007077989 */ /* 0x00002200000e0006 */
[----:B------:R-:W-:Y:S05]  /*1b40*/  @P4 BRA `(.L_x_34) ;  /* 0x0000000000384947 */ /* 0x000fea0003800000 */
[----:B0-----:R-:W-:Y:S01]  /*1b50*/  LOP3.LUT P0, RZ, R7, 0xff, RZ, 0xc0, !PT ;  /* 0x000000ff07ff7812 */ /* 0x001fe2000780c0ff */
[----:B------:R-:W-:Y:S01]  /*1b60*/  IMAD.MOV.U32 R10, RZ, RZ, 0x1 ;  /* 0x00000001ff0a7424 */ /* 0x000fe200078e00ff */
[----:B---34-:R-:W-:-:S04]  /*1b70*/  LOP3.LUT P2, R6, R4, 0xff, RZ, 0xc0, !PT ;  /* 0x000000ff04067812 */ /* 0x018fc8000784c0ff */
        /* <DEDUP_REMOVED lines=11> */
.L_x_34:
[----:B------:R-:W-:Y:S05]  /*1c30*/  BSYNC.RECONVERGENT B1 ;  /* 0x0000000000017941 */ /* 0x000fea0003800200 */
.L_x_33:
[----:B------:R-:W-:Y:S04]  /*1c40*/  BSSY.RECONVERGENT B1, `(.L_x_35) ;  /* 0x000000a000017945 */ /* 0x000fe80003800200 */
[----:B------:R-:W-:Y:S05]  /*1c50*/  @P1 BRA `(.L_x_36) ;  /* 0x0000000000201947 */ /* 0x000fea0003800000 */
[----:B0-----:R-:W0:Y:S01]  /*1c60*/  S2R R8, SR_CgaCtaId ;  /* 0x0000000000087919 */ /* 0x001e220000008800 */
[----:B------:R-:W-:Y:S02]  /*1c70*/  MOV R7, 0x400 ;  /* 0x0000040000077802 */ /* 0x000fe40000000f00 */
[----:B---34-:R-:W-:-:S04]  /*1c80*/  SHF.R.U32.HI R6, RZ, 0x1, R5 ;  /* 0x00000001ff067819 */ /* 0x018fc80000011605 */
[----:B------:R-:W-:Y:S02]  /*1c90*/  LOP3.LUT R6, R6, 0x1f0, RZ, 0xc0, !PT ;  /* 0x000001f006067812 */ /* 0x000fe400078ec0ff */
[----:B0-----:R-:W-:-:S05]  /*1ca0*/  LEA R7, R8, R7, 0x18 ;  /* 0x0000000708077211 */ /* 0x001fca00078ec0ff */
[----:B------:R-:W-:-:S05]  /*1cb0*/  IMAD.IADD R7, R6, 0x1, R7 ;  /* 0x0000000106077824 */ /* 0x000fca00078e0207 */
[----:B------:R0:W-:Y:S04]  /*1cc0*/  STS.64 [R7+0x10], R2 ;  /* 0x0000100207007388 */ /* 0x0001e80000000a00 */
[----:B------:R0:W-:Y:S02]  /*1cd0*/  STS.U8 [R7+0x8], R4 ;  /* 0x0000080407007388 */ /* 0x0001e40000000000 */
.L_x_36:
[----:B------:R-:W-:Y:S05]  /*1ce0*/  BSYNC.RECONVERGENT B1 ;  /* 0x0000000000017941 */ /* 0x000fea0003800200 */
.L_x_35:
[----:B------:R-:W-:Y:S01]  /*1cf0*/  BAR.SYNC.DEFER_BLOCKING 0x0 ;  /* 0x0000000000007b1d */ /* 0x000fe20000010000 */
[----:B------:R-:W-:-:S13]  /*1d00*/  ISETP.NE.AND P1, PT, R5, RZ, PT ;  /* 0x000000ff0500720c */ /* 0x000fda0003f25270 */
[----:B------:R-:W-:Y:S05]  /*1d10*/  @P1 BRA `(.L_x_24) ;  /* 0x0000002000541947 */ /* 0x000fea0003800000 */
[----:B------:R-:W-:Y:S02]  /*1d20*/  UISETP.GE.AND UP0, UPT, UR4, 0x21, UPT ;  /* 0x000000210400788c */ /* 0x000fe4000bf06270 */
[----:B------:R-:W-:Y:S02]  /*1d30*/  UISETP.GE.AND UP1, UPT, UR4, 0x41, UPT ;  /* 0x000000410400788c */ /* 0x000fe4000bf26270 */
[----:B------:R-:W-:Y:S02]  /*1d40*/  UISETP.GE.AND UP2, UPT, UR4, 0x61, UPT ;  /* 0x000000610400788c */ /* 0x000fe4000bf46270 */
[----:B------:R-:W-:Y:S02]  /*1d50*/  UISETP.GE.AND UP3, UPT, UR4, 0x81, UPT ;  /* 0x000000810400788c */ /* 0x000fe4000bf66270 */
[----:B------:R-:W-:Y:S02]  /*1d60*/  UISETP.GE.AND UP4, UPT, UR4, 0xa1, UPT ;  /* 0x000000a10400788c */ /* 0x000fe4000bf86270 */
[----:B------:R-:W-:-:S02]  /*1d70*/  UISETP.GE.AND UP5, UPT, UR4, 0xc1, UPT ;  /* 0x000000c10400788c */ /* 0x000fc4000bfa6270 */
[----:B------:R-:W-:Y:S01]  /*1d80*/  UISETP.GE.AND UP6, UPT, UR4, 0xe1, UPT ;  /* 0x000000e10400788c */ /* 0x000fe2000bfc6270 */
[----:B------:R-:W-:Y:S10]  /*1d90*/  BRA.U !UP0, `(.L_x_37) ;  /* 0x00000001083c7547 */ /* 0x000ff4000b800000 */
[----:B------:R-:W5:Y:S01]  /*1da0*/  S2UR UR6, SR_CgaCtaId ;  /* 0x00000000000679c3 */ /* 0x000f620000008800 */
[----:B------:R-:W-:Y:S01]  /*1db0*/  UMOV UR5, 0x400 ;  /* 0x0000040000057882 */ /* 0x000fe20000000000 */
[----:B------:R-:W-:Y:S01]  /*1dc0*/  LOP3.LUT P3, RZ, R4, 0xff, RZ, 0xc0, !PT ;  /* 0x000000ff04ff7812 */ /* 0x000fe2000786c0ff */
[----:B-----5:R-:W-:-:S09]  /*1dd0*/  ULEA UR5, UR6, UR5, 0x18 ;  /* 0x0000000506057291 */ /* 0x020fd2000f8ec0ff */
[----:B------:R-:W5:Y:S04]  /*1de0*/  LDS.U8 R5, [UR5+0x18] ;  /* 0x00001805ff057984 */ /* 0x000f680008000000 */
[----:B0--34-:R-:W0:Y:S01]  /*1df0*/  LDS.64 R6, [UR5+0x20] ;  /* 0x00002005ff067984 */ /* 0x019e220008000a00 */
[----:B-----5:R-:W-:Y:S02]  /*1e00*/  ISETP.NE.AND P2, PT, R5, RZ, PT ;  /* 0x000000ff0500720c */ /* 0x020fe40003f45270 */
[----:B0-----:R-:W-:Y:S02]  /*1e10*/  ISETP.LT.U32.AND P0, PT, R6, R2, PT ;  /* 0x000000020600720c */ /* 0x001fe40003f01070 */
[----:B------:R-:W-:Y:S02]  /*1e20*/  @P3 SEL R5, R4, 0x1, !P2 ;  /* 0x0000000104053807 */ /* 0x000fe40005000000 */
[----:B------:R-:W-:-:S02]  /*1e30*/  ISETP.LT.AND.EX P0, PT, R7, R3, PT, P0 ;  /* 0x000000030700720c */ /* 0x000fc40003f01300 */
[----:B------:R-:W-:-:S05]  /*1e40*/  PRMT R4, R5, 0x7610, R4 ;  /* 0x0000761005047816 */ /* 0x000fca0000000004 */
[C---:B------:R-:W-:Y:S02]  /*1e50*/  @P2 SEL R2, R6.reuse, R2, P0 ;  /* 0x0000000206022207 */ /* 0x040fe40000000000 */
[C---:B------:R-:W-:Y:S02]  /*1e60*/  @P2 SEL R3, R7.reuse, R3, P0 ;  /* 0x0000000307032207 */ /* 0x040fe40000000000 */
[----:B------:R-:W-:Y:S02]  /*1e70*/  SEL R2, R6, R2, !P3 ;  /* 0x0000000206027207 */ /* 0x000fe40005800000 */
[----:B------:R-:W-:-:S07]  /*1e80*/  SEL R3, R7, R3, !P3 ;  /* 0x0000000307037207 */ /* 0x000fce0005800000 */
.L_x_37:
[----:B------:R-:W-:Y:S05]  /*1e90*/  BRA.U !UP1, `(.L_x_38) ;  /* 0x00000001093c7547 */ /* 0x000fea000b800000 */
        /* <DEDUP_REMOVED lines=15> */
.L_x_38:
        /* <DEDUP_REMOVED lines=16> */
.L_x_39:
        /* <DEDUP_REMOVED lines=16> */
.L_x_40:
        /* <DEDUP_REMOVED lines=16> */
.L_x_41:
        /* <DEDUP_REMOVED lines=16> */
.L_x_42:
        /* <DEDUP_REMOVED lines=15> */
[----:B------:R-:W-:Y:S01]  /*2480*/  SEL R3, R7, R3, !P3 ;  /* 0x0000000307037207 */ /* 0x000fe20005800000 */
[----:B------:R-:W-:Y:S06]  /*2490*/  BRA `(.L_x_24) ;  /* 0x0000001800747947 */ /* 0x000fec0003800000 */
.L_x_2:
[----:B------:R-:W0:Y:S01]  /*24a0*/  S2R R5, SR_TID.X ;  /* 0x0000000000057919 */ /* 0x000e220000002100 */
[----:B------:R-:W0:Y:S02]  /*24b0*/  LDC.64 R6, c[0x0][0x380] ;  /* 0x0000e000ff067b82 */ /* 0x000e240000000a00 */
[----:B0-----:R-:W-:-:S05]  /*24c0*/  IMAD.WIDE.U32 R6, R5, 0x10, R6 ;  /* 0x0000001005067825 */ /* 0x001fca00078e0006 */
[----:B------:R-:W2:Y:S04]  /*24d0*/  LDG.E.U16.CONSTANT R16, desc[UR8][R6.64] ;  /* 0x0000000806107981 */ /* 0x000ea8000c1e9500 */
[----:B------:R-:W3:Y:S04]  /*24e0*/  LDG.E.64.CONSTANT R12, desc[UR8][R6.64+0x8] ;  /* 0x00000808060c7981 */ /* 0x000ee8000c1e9b00 */
[----:B------:R-:W3:Y:S04]  /*24f0*/  LDG.E.64.CONSTANT R10, desc[UR8][R6.64+0x1008] ;  /* 0x00100808060a7981 */ /* 0x000ee8000c1e9b00 */
[----:B------:R-:W4:Y:S04]  /*2500*/  LDG.E.U16.CONSTANT R4, desc[UR8][R6.64+0x1000] ;  /* 0x0010000806047981 */ /* 0x000f28000c1e9500 */
[----:B------:R-:W5:Y:S04]  /*2510*/  LDG.E.U16.CONSTANT R14, desc[UR8][R6.64+0x2000] ;  /* 0x00200008060e7981 */ /* 0x000f68000c1e9500 */
[----:B------:R-:W5:Y:S04]  /*2520*/  LDG.E.64.CONSTANT R8, desc[UR8][R6.64+0x2008] ;  /* 0x0020080806087981 */ /* 0x000f68000c1e9b00 */
[----:B------:R-:W5:Y:S04]  /*2530*/  LDG.E.U16.CONSTANT R15, desc[UR8][R6.64+0x3000] ;  /* 0x00300008060f7981 */ /* 0x000f68000c1e9500 */
[----:B------:R-:W5:Y:S01]  /*2540*/  LDG.E.64.CONSTANT R2, desc[UR8][R6.64+0x3008] ;  /* 0x0030080806027981 */ /* 0x000f62000c1e9b00 */
[----:B------:R-:W-:Y:S01]  /*2550*/  UISETP.GE.U32.AND UP0, UPT, UR4, 0x800, UPT ;  /* 0x000008000400788c */ /* 0x000fe2000bf06070 */
[----:B--2---:R-:W-:-:S02]  /*2560*/  LOP3.LUT P1, RZ, R16, 0xff, RZ, 0xc0, !PT ;  /* 0x000000ff10ff7812 */ /* 0x004fc4000782c0ff */
[----:B---3--:R-:W-:-:S04]  /*2570*/  ISETP.LT.U32.AND P0, PT, R10, R12, PT ;  /* 0x0000000c0a00720c */ /* 0x008fc80003f01070 */
[CC--:B------:R-:W-:Y:S02]  /*2580*/  ISETP.LT.AND.EX P0, PT, R11.reuse, R13.reuse, PT, P0 ;  /* 0x0000000d0b00720c */ /* 0x0c0fe40003f01300 */
[----:B----4-:R-:W-:Y:S02]  /*2590*/  LOP3.LUT P2, RZ, R4, 0xff, RZ, 0xc0, !PT ;  /* 0x000000ff04ff7812 */ /* 0x010fe4000784c0ff */
[----:B------:R-:W-:Y:S02]  /*25a0*/  SEL R17, R10, R12, P0 ;  /* 0x0000000c0a117207 */ /* 0x000fe40000000000 */
[----:B------:R-:W-:Y:S02]  /*25b0*/  SEL R19, R11, R13, P0 ;  /* 0x0000000d0b137207 */ /* 0x000fe40000000000 */
[----:B------:R-:W-:Y:S02]  /*25c0*/  @P1 SEL R4, R16, 0x1, !P2 ;  /* 0x0000000110041807 */ /* 0x000fe40005000000 */
[----:B------:R-:W-:-:S02]  /*25d0*/  SEL R17, R12, R17, !P2 ;  /* 0x000000110c117207 */ /* 0x000fc40005000000 */
[----:B------:R-:W-:Y:S02]  /*25e0*/  SEL R19, R13, R19, !P2 ;  /* 0x000000130d137207 */ /* 0x000fe40005000000 */
[----:B-----5:R-:W-:Y:S02]  /*25f0*/  LOP3.LUT P3, RZ, R14, 0xff, RZ, 0xc0, !PT ;  /* 0x000000ff0eff7812 */ /* 0x020fe4000786c0ff */
[----:B------:R-:W-:Y:S02]  /*2600*/  LOP3.LUT P2, RZ, R4, 0xff, RZ, 0xc0, !PT ;  /* 0x000000ff04ff7812 */ /* 0x000fe4000784c0ff */
[----:B------:R-:W-:Y:S02]  /*2610*/  SEL R13, R10, R17, !P1 ;  /* 0x000000110a0d7207 */ /* 0x000fe40004800000 */
[----:B------:R-:W-:Y:S02]  /*2620*/  SEL R17, R11, R19, !P1 ;  /* 0x000000130b117207 */ /* 0x000fe40004800000 */
[----:B------:R-:W-:-:S02]  /*2630*/  ISETP.LT.U32.AND P0, PT, R8, R13, PT ;  /* 0x0000000d0800720c */ /* 0x000fc40003f01070 */
[----:B------:R-:W-:Y:S02]  /*2640*/  LOP3.LUT P4, RZ, R15, 0xff, RZ, 0xc0, !PT ;  /* 0x000000ff0fff7812 */ /* 0x000fe4000788c0ff */
[----:B------:R-:W-:-:S03]  /*2650*/  ISETP.LT.AND.EX P0, PT, R9, R17, PT, P0 ;  /* 0x000000110900720c */ /* 0x000fc60003f01300 */
[----:B------:R-:W-:Y:S02]  /*2660*/  @P2 SEL R14, R4, 0x1, !P3 ;  /* 0x00000001040e2807 */ /* 0x000fe40005800000 */
[C---:B------:R-:W-:Y:S02]  /*2670*/  @P3 SEL R13, R8.reuse, R13, P0 ;  /* 0x0000000d080d3207 */ /* 0x040fe40000000000 */
[C---:B------:R-:W-:Y:S02]  /*2680*/  @P3 SEL R17, R9.reuse, R17, P0 ;  /* 0x0000001109113207 */ /* 0x040fe40000000000 */
[----:B------:R-:W-:Y:S02]  /*2690*/  SEL R11, R8, R13, !P2 ;  /* 0x0000000d080b7207 */ /* 0x000fe40005000000 */
[----:B------:R-:W-:Y:S02]  /*26a0*/  LOP3.LUT P1, RZ, R14, 0xff, RZ, 0xc0, !PT ;  /* 0x000000ff0eff7812 */ /* 0x000fe4000782c0ff */
[----:B------:R-:W-:-:S02]  /*26b0*/  SEL R9, R9, R17, !P2 ;  /* 0x0000001109097207 */ /* 0x000fc40005000000 */
[----:B------:R-:W-:-:S04]  /*26c0*/  ISETP.LT.U32.AND P0, PT, R2, R11, PT ;  /* 0x0000000b0200720c */ /* 0x000fc80003f01070 */
[----:B------:R-:W-:-:S04]  /*26d0*/  ISETP.LT.AND.EX P0, PT, R3, R9, PT, P0 ;  /* 0x000000090300720c */ /* 0x000fc80003f01300 */
[C---:B------:R-:W-:Y:S02]  /*26e0*/  @P4 SEL R9, R3.reuse, R9, P0 ;  /* 0x0000000903094207 */ /* 0x040fe40000000000 */
[----:B------:R-:W-:Y:S02]  /*26f0*/  @P4 SEL R11, R2, R11, P0 ;  /* 0x0000000b020b4207 */ /* 0x000fe40000000000 */
[----:B------:R-:W-:Y:S02]  /*2700*/  @P1 SEL R15, R14, 0x1, !P4 ;  /* 0x000000010e0f1807 */ /* 0x000fe40006000000 */
[----:B------:R-:W-:Y:S01]  /*2710*/  SEL R3, R3, R9, !P1 ;  /* 0x0000000903037207 */ /* 0x000fe20004800000 */
[----:B------:R-:W-:Y:S01]  /*2720*/  IMAD.MOV.U32 R9, RZ, RZ, 0x400 ;  /* 0x00000400ff097424 */ /* 0x000fe200078e00ff */
[----:B------:R-:W-:Y:S02]  /*2730*/  SEL R2, R2, R11, !P1 ;  /* 0x0000000b02027207 */ /* 0x000fe40004800000 */
[----:B------:R-:W-:Y:S01]  /*2740*/  PRMT R4, R15, 0x7610, R4 ;  /* 0x000076100f047816 */ /* 0x000fe20000000004 */
[----:B------:R-:W-:Y:S06]  /*2750*/  BRA.U !UP0, `(.L_x_43) ;  /* 0x0000000108e47547 */ /* 0x000fec000b800000 */
[----:B------:R-:W-:Y:S01]  /*2760*/  IMAD.MOV.U32 R9, RZ, RZ, 0x400 ;  /* 0x00000400ff097424 */ /* 0x000fe200078e00ff */
[----:B------:R-:W0:Y:S01]  /*2770*/  LDCU UR5, c[0x0][0x390] ;  /* 0x00007200ff0577ac */ /* 0x000e220008000800 */
[----:B------:R-:W-:-:S12]  /*2780*/  UIADD3 UR6, UPT, UPT, UR4, -0x400, URZ ;  /* 0xfffffc0004067890 */ /* 0x000fd8000fffe0ff */
.L_x_45:
[----:B------:R-:W-:-:S05]  /*2790*/  IMAD.WIDE R20, R9, 0x10, R6 ;  /* 0x0000001009147825 */ /* 0x000fca00078e0206 */
[----:B------:R-:W2:Y:S04]  /*27a0*/  LDG.E.U16.CONSTANT R19, desc[UR8][R20.64] ;  /* 0x0000000814137981 */ /* 0x000ea8000c1e9500 */
[----:B------:R-:W3:Y:S04]  /*27b0*/  LDG.E.64.CONSTANT R10, desc[UR8][R20.64+0x8] ;  /* 0x00000808140a7981 */ /* 0x000ee8000c1e9b00 */
[----:B------:R-:W4:Y:S04]  /*27c0*/  LDG.E.U16.CONSTANT R22, desc[UR8][R20.64+0x1000] ;  /* 0x0010000814167981 */ /* 0x000f28000c1e9500 */
[----:B------:R-:W5:Y:S04]  /*27d0*/  LDG.E.64.CONSTANT R12, desc[UR8][R20.64+0x1008] ;  /* 0x00100808140c7981 */ /* 0x000f68000c1e9b00 */
[----:B------:R-:W5:Y:S04]  /*27e0*/  LDG.E.U16.CONSTANT R8, desc[UR8][R20.64+0x2000] ;  /* 0x0020000814087981 */ /* 0x000f68000c1e9500 */
[----:B------:R-:W5:Y:S04]  /*27f0*/  LDG.E.64.CONSTANT R14, desc[UR8][R20.64+0x2008] ;  /* 0x00200808140e7981 */ /* 0x000f68000c1e9b00 */
[----:B------:R-:W5:Y:S04]  /*2800*/  LDG.E.U16.CONSTANT R18, desc[UR8][R20.64+0x3000] ;  /* 0x0030000814127981 */ /* 0x000f68000c1e9500 */
[----:B------:R-:W5:Y:S01]  /*2810*/  LDG.E.64.CONSTANT R16, desc[UR8][R20.64+0x3008] ;  /* 0x0030080814107981 */ /* 0x000f62000c1e9b00 */
[----:B------:R-:W-:Y:S01]  /*2820*/  LOP3.LUT P2, RZ, R4, 0xff, RZ, 0xc0, !PT ;  /* 0x000000ff04ff7812 */ /* 0x000fe2000784c0ff */
[----:B------:R-:W-:Y:S01]  /*2830*/  IMAD.MOV.U32 R23, RZ, RZ, R3 ;  /* 0x000000ffff177224 */ /* 0x000fe200078e0003 */
[----:B0-----:R-:W-:Y:S01]  /*2840*/  UMOV UR4, UR5 ;  /* 0x0000000500047c82 */ /* 0x001fe20008000000 */
[----:B--2---:R-:W-:-:S02]  /*2850*/  LOP3.LUT P1, RZ, R19, 0xff, RZ, 0xc0, !PT ;  /* 0x000000ff13ff7812 */ /* 0x004fc4000782c0ff */
[----:B---3--:R-:W-:-:S08]  /*2860*/  ISETP.LT.U32.AND P0, PT, R10, R2, PT ;  /* 0x000000020a00720c */ /* 0x008fd00003f01070 */
        /* <DEDUP_REMOVED lines=8> */
[----:B-----5:R-:W-:Y:S02]  /*28f0*/  ISETP.LT.U32.AND P0, PT, R12, R3, PT ;  /* 0x000000030c00720c */ /* 0x020fe40003f01070 */
        /* <DEDUP_REMOVED lines=9> */
[----:B------:R-:W-:Y:S02]  /*2990*/  IADD3 R2, PT, PT, -R9, UR4, RZ ;  /* 0x0000000409027c10 */ /* 0x000fe4000fffe1ff */
[C---:B------:R-:W-:Y:S02]  /*29a0*/  ISETP.LT.AND.EX P0, PT, R15.reuse, R13, PT, P0 ;  /* 0x0000000d0f00720c */ /* 0x040fe40003f01300 */
[----:B------:R-:W-:Y:S02]  /*29b0*/  @P1 SEL R8, R22, 0x1, !P2 ;  /* 0x0000000116081807 */ /* 0x000fe40005000000 */
[----:B------:R-:W-:Y:S02]  /*29c0*/  @P2 SEL R3, R14, R3, P0 ;  /* 0x000000030e032207 */ /* 0x000fe40000000000 */
[----:B------:R-:W-:Y:S02]  /*29d0*/  @P2 SEL R13, R15, R13, P0 ;  /* 0x0000000d0f0d2207 */ /* 0x000fe40000000000 */
[----:B------:R-:W-:-:S02]  /*29e0*/  LOP3.LUT P3, RZ, R18, 0xff, RZ, 0xc0, !PT ;  /* 0x000000ff12ff7812 */ /* 0x000fc4000786c0ff */
[----:B------:R-:W-:Y:S02]  /*29f0*/  SEL R3, R14, R3, !P1 ;  /* 0x000000030e037207 */ /* 0x000fe40004800000 */
[----:B------:R-:W-:Y:S02]  /*2a00*/  LOP3.LUT P2, RZ, R8, 0xff, RZ, 0xc0, !PT ;  /* 0x000000ff08ff7812 */ /* 0x000fe4000784c0ff */
[----:B------:R-:W-:Y:S02]  /*2a10*/  SEL R15, R15, R13, !P1 ;  /* 0x0000000d0f0f7207 */ /* 0x000fe40004800000 */
[----:B------:R-:W-:Y:S02]  /*2a20*/  ISETP.GE.AND P1, PT, R2, 0x400, PT ;  /* 0x000004000200780c */ /* 0x000fe40003f26270 */
        /* <DEDUP_REMOVED lines=9> */
[----:B------:R-:W-:-:S05]  /*2ac0*/  VIADD R9, R9, 0x400 ;  /* 0x0000040009097836 */ /* 0x000fca0000000000 */
[----:B------:R-:W-:-:S13]  /*2ad0*/  ISETP.GT.AND P0, PT, R9, UR6, PT ;  /* 0x0000000609007c0c */ /* 0x000fda000bf04270 */
[----:B------:R-:W-:Y:S05]  /*2ae0*/  @!P0 BRA `(.L_x_45) ;  /* 0xfffffffc00288947 */ /* 0x000fea000383ffff */
.L_x_43:
[----:B------:R-:W-:-:S13]  /*2af0*/  ISETP.GE.AND P0, PT, R9, UR4, PT ;  /* 0x0000000409007c0c */ /* 0x000fda000bf06270 */
[----:B------:R-:W-:Y:S05]  /*2b00*/  @P0 BRA `(.L_x_44) ;  /* 0x00000004009c0947 */ /* 0x000fea0003800000 */
[----:B------:R-:W-:Y:S01]  /*2b10*/  IADD3 R19, PT, PT, -R9, UR4, RZ ;  /* 0x0000000409137c10 */ /* 0x000fe2000fffe1ff */
[----:B------:R-:W-:Y:S03]  /*2b20*/  BSSY.RECONVERGENT B1, `(.L_x_44) ;  /* 0x0000065000017945 */ /* 0x000fe60003800200 */
[----:B------:R-:W-:-:S13]  /*2b30*/  ISETP.GE.AND P0, PT, R5, R19, PT ;  /* 0x000000130500720c */ /* 0x000fda0003f06270 */
[----:B------:R-:W-:Y:S05]  /*2b40*/  @P0 BRA `(.L_x_46) ;  /* 0x0000000400880947 */ /* 0x000fea0003800000 */
[----:B------:R-:W-:Y:S01]  /*2b50*/  LOP3.LUT R6, RZ, R5, RZ, 0x33, !PT ;  /* 0x00000005ff067212 */ /* 0x000fe200078e33ff */
[----:B------:R-:W-:Y:S01]  /*2b60*/  BSSY.RECONVERGENT B2, `(.L_x_47) ;  /* 0x000001f000027945 */ /* 0x000fe20003800200 */
[----:B------:R-:W-:Y:S02]  /*2b70*/  IMAD.MOV.U32 R18, RZ, RZ, R5 ;  /* 0x000000ffff127224 */ /* 0x000fe400078e0005 */
[----:B------:R-:W-:-:S04]  /*2b80*/  IADD3 R8, PT, PT, -R9, UR4, R6 ;  /* 0x0000000409087c10 */ /* 0x000fc8000fffe106 */
[C---:B------:R-:W-:Y:S02]  /*2b90*/  LOP3.LUT R6, R8.reuse, 0x300, RZ, 0xc0, !PT ;  /* 0x0000030008067812 */ /* 0x040fe400078ec0ff */
[----:B------:R-:W-:Y:S02]  /*2ba0*/  ISETP.GE.U32.AND P2, PT, R8, 0x300, PT ;  /* 0x000003000800780c */ /* 0x000fe40003f46070 */
[----:B------:R-:W-:-:S13]  /*2bb0*/  ISETP.NE.AND P0, PT, R6, 0x300, PT ;  /* 0x000003000600780c */ /* 0x000fda0003f05270 */
[----:B------:R-:W-:Y:S05]  /*2bc0*/  @!P0 BRA `(.L_x_48) ;  /* 0x0000000000608947 */ /* 0x000fea0003800000 */
[----:B------:R-:W0:Y:S01]  /*2bd0*/  LDC.64 R6, c[0x0][0x380] ;  /* 0x0000e000ff067b82 */ /* 0x000e220000000a00 */
[----:B------:R-:W-:Y:S01]  /*2be0*/  LEA.HI R8, R8, 0x1, RZ, 0x18 ;  /* 0x0000000108087811 */ /* 0x000fe200078fc0ff */
[----:B------:R-:W-:Y:S02]  /*2bf0*/  IMAD.IADD R15, R5, 0x1, R9 ;  /* 0x00000001050f7824 */ /* 0x000fe400078e0209 */
[----:B------:R-:W-:Y:S01]  /*2c00*/  IMAD.MOV.U32 R18, RZ, RZ, R5 ;  /* 0x000000ffff127224 */ /* 0x000fe200078e0005 */
[----:B------:R-:W-:-:S05]  /*2c10*/  LOP3.LUT R8, R8, 0x3, RZ, 0xc0, !PT ;  /* 0x0000000308087812 */ /* 0x000fca00078ec0ff */
[----:B------:R-:W-:-:S07]  /*2c20*/  IMAD.MOV R8, RZ, RZ, -R8 ;  /* 0x000000ffff087224 */ /* 0x000fce00078e0a08 */
.L_x_49:
[----:B0-----:R-:W-:-:S05]  /*2c30*/  IMAD.WIDE.U32 R10, R15, 0x10, R6 ;  /* 0x000000100f0a7825 */ /* 0x001fca00078e0006 */
[----:B------:R-:W2:Y:S04]  /*2c40*/  LDG.E.U16.CONSTANT R14, desc[UR8][R10.64] ;  /* 0x000000080a0e7981 */ /* 0x000ea8000c1e9500 */
[----:B------:R-:W3:Y:S01]  /*2c50*/  LDG.E.64.CONSTANT R12, desc[UR8][R10.64+0x8] ;  /* 0x000008080a0c7981 */ /* 0x000ee2000c1e9b00 */
[----:B------:R-:W-:Y:S01]  /*2c60*/  VIADD R8, R8, 0x1 ;  /* 0x0000000108087836 */ /* 0x000fe20000000000 */
[----:B------:R-:W-:Y:S01]  /*2c70*/  LOP3.LUT P3, RZ, R4, 0xff, RZ, 0xc0, !PT ;  /* 0x000000ff04ff7812 */ /* 0x000fe2000786c0ff */
[----:B------:R-:W-:Y:S02]  /*2c80*/  VIADD R18, R18, 0x100 ;  /* 0x0000010012127836 */ /* 0x000fe40000000000 */
[----:B------:R-:W-:Y:S01]  /*2c90*/  VIADD R15, R15, 0x100 ;  /* 0x000001000f0f7836 */ /* 0x000fe20000000000 */
[----:B--2---:R-:W-:-:S02]  /*2ca0*/  LOP3.LUT P1, RZ, R14, 0xff, RZ, 0xc0, !PT ;  /* 0x000000ff0eff7812 */ /* 0x004fc4000782c0ff */
[----:B---3--:R-:W-:-:S07]  /*2cb0*/  ISETP.LT.U32.AND P0, PT, R12, R2, PT ;  /* 0x000000020c00720c */ /* 0x008fce0003f01070 */
[----:B------:R-:W-:Y:S02]  /*2cc0*/  @P3 SEL R14, R4, 0x1, !P1 ;  /* 0x00000001040e3807 */ /* 0x000fe40004800000 */
[CC--:B------:R-:W-:Y:S02]  /*2cd0*/  ISETP.LT.AND.EX P0, PT, R13.reuse, R3.reuse, PT, P0 ;  /* 0x000000030d00720c */ /* 0x0c0fe40003f01300 */
[----:B------:R-:W-:Y:S02]  /*2ce0*/  PRMT R4, R14, 0x7610, R4 ;  /* 0x000076100e047816 */ /* 0x000fe40000000004 */
[----:B------:R-:W-:Y:S02]  /*2cf0*/  @P1 SEL R2, R12, R2, P0 ;  /* 0x000000020c021207 */ /* 0x000fe40000000000 */
[----:B------:R-:W-:Y:S02]  /*2d00*/  @P1 SEL R3, R13, R3, P0 ;  /* 0x000000030d031207 */ /* 0x000fe40000000000 */
[----:B------:R-:W-:-:S02]  /*2d10*/  ISETP.NE.AND P0, PT, R8, RZ, PT ;  /* 0x000000ff0800720c */ /* 0x000fc40003f05270 */
[----:B------:R-:W-:Y:S02]  /*2d20*/  SEL R2, R12, R2, !P3 ;  /* 0x000000020c027207 */ /* 0x000fe40005800000 */
[----:B------:R-:W-:-:S09]  /*2d30*/  SEL R3, R13, R3, !P3 ;  /* 0x000000030d037207 */ /* 0x000fd20005800000 */
[----:B------:R-:W-:Y:S05]  /*2d40*/  @P0 BRA `(.L_x_49) ;  /* 0xfffffffc00b80947 */ /* 0x000fea000383ffff */
.L_x_48:
[----:B------:R-:W-:Y:S05]  /*2d50*/  BSYNC.RECONVERGENT B2 ;  /* 0x0000000000027941 */ /* 0x000fea0003800200 */
.L_x_47:
[----:B------:R-:W-:Y:S05]  /*2d60*/  @!P2 BRA `(.L_x_46) ;  /* 0x000000040000a947 */ /* 0x000fea0003800000 */
[----:B------:R-:W0:Y:S01]  /*2d70*/  LDCU.64 UR6, c[0x0][0x380] ;  /* 0x00007000ff0677ac */ /* 0x000e220008000a00 */
[----:B------:R-:W2:Y:S01]  /*2d80*/  LDC.64 R6, c[0x0][0x380] ;  /* 0x0000e000ff067b82 */ /* 0x000ea20000000a00 */
[C---:B------:R-:W-:Y:S01]  /*2d90*/  IADD3 R13, P0, PT, R18.reuse, R9, RZ ;  /* 0x00000009120d7210 */ /* 0x040fe20007f1e0ff */
[----:B------:R-:W-:-:S04]  /*2da0*/  IMAD.IADD R21, R18, 0x1, R9 ;  /* 0x0000000112157824 */ /* 0x000fc800078e0209 */
[----:B------:R-:W-:Y:S01]  /*2db0*/  IMAD.X R8, RZ, RZ, RZ, P0 ;  /* 0x000000ffff087224 */ /* 0x000fe200000e06ff */
[----:B0-----:R-:W-:-:S04]  /*2dc0*/  LEA R10, P1, R13, UR6, 0x4 ;  /* 0x000000060d0a7c11 */ /* 0x001fc8000f8220ff */
[----:B------:R-:W-:Y:S02]  /*2dd0*/  IADD3 R10, P0, PT, R10, 0x3008, RZ ;  /* 0x000030080a0a7810 */ /* 0x000fe40007f1e0ff */
[----:B------:R-:W-:-:S05]  /*2de0*/  LEA.HI.X R13, R13, UR7, R8, 0x4, P1 ;  /* 0x000000070d0d7c11 */ /* 0x000fca00088f2408 */
[----:B------:R-:W-:-:S07]  /*2df0*/  IMAD.X R13, RZ, RZ, R13, P0 ;  /* 0x000000ffff0d7224 */ /* 0x000fce00000e060d */
.L_x_50:
[----:B--2---:R-:W-:-:S05]  /*2e00*/  IMAD.WIDE.U32 R8, R21, 0x10, R6 ;  /* 0x0000001015087825 */ /* 0x004fca00078e0006 */
[----:B------:R-:W2:Y:S04]  /*2e10*/  LDG.E.U16.CONSTANT R23, desc[UR8][R8.64] ;  /* 0x0000000808177981 */ /* 0x000ea8000c1e9500 */
[----:B------:R0:W3:Y:S02]  /*2e20*/  LDG.E.64.CONSTANT R14, desc[UR8][R8.64+0x8] ;  /* 0x00000808080e7981 */ /* 0x0000e4000c1e9b00 */
[----:B0-----:R-:W-:Y:S02]  /*2e30*/  IMAD.MOV.U32 R8, RZ, RZ, R10 ;  /* 0x000000ffff087224 */ /* 0x001fe400078e000a */
[----:B------:R-:W-:-:S05]  /*2e40*/  IMAD.MOV.U32 R9, RZ, RZ, R13 ;  /* 0x000000ffff097224 */ /* 0x000fca00078e000d */
[----:B------:R-:W4:Y:S04]  /*2e50*/  LDG.E.U16.CONSTANT R24, desc[UR8][R8.64+-0x2008] ;  /* 0xffdff80808187981 */ /* 0x000f28000c1e9500 */
[----:B------:R-:W5:Y:S04]  /*2e60*/  LDG.E.64.CONSTANT R12, desc[UR8][R8.64+-0x2000] ;  /* 0xffe00008080c7981 */ /* 0x000f68000c1e9b00 */
[----:B------:R-:W5:Y:S04]  /*2e70*/  LDG.E.U16.CONSTANT R20, desc[UR8][R8.64+-0x1008] ;  /* 0xffeff80808147981 */ /* 0x000f68000c1e9500 */
[----:B------:R-:W5:Y:S04]  /*2e80*/  LDG.E.64.CONSTANT R10, desc[UR8][R8.64+-0x1000] ;  /* 0xfff00008080a7981 */ /* 0x000f68000c1e9b00 */
[----:B------:R-:W5:Y:S04]  /*2e90*/  LDG.E.U16.CONSTANT R22, desc[UR8][R8.64+-0x8] ;  /* 0xfffff80808167981 */ /* 0x000f68000c1e9500 */
[----:B------:R-:W5:Y:S01]  /*2ea0*/  LDG.E.64.CONSTANT R16, desc[UR8][R8.64] ;  /* 0x0000000808107981 */ /* 0x000f62000c1e9b00 */
[----:B------:R-:W-:Y:S01]  /*2eb0*/  LOP3.LUT P2, RZ, R4, 0xff, RZ, 0xc0, !PT ;  /* 0x000000ff04ff7812 */ /* 0x000fe2000784c0ff */
[----:B------:R-:W-:-:S02]  /*2ec0*/  IMAD.MOV.U32 R25, RZ, RZ, R3 ;  /* 0x000000ffff197224 */ /* 0x000fc400078e0003 */
[----:B------:R-:W-:Y:S02]  /*2ed0*/  VIADD R18, R18, 0x400 ;  /* 0x0000040012127836 */ /* 0x000fe40000000000 */
[----:B------:R-:W-:Y:S01]  /*2ee0*/  VIADD R21, R21, 0x400 ;  /* 0x0000040015157836 */ /* 0x000fe20000000000 */
[----:B--2---:R-:W-:Y:S02]  /*2ef0*/  LOP3.LUT P1, RZ, R23, 0xff, RZ, 0xc0, !PT ;  /* 0x000000ff17ff7812 */ /* 0x004fe4000782c0ff */
[----:B---3--:R-:W-:-:S05]  /*2f00*/  ISETP.LT.U32.AND P0, PT, R14, R2, PT ;  /* 0x000000020e00720c */ /* 0x008fca0003f01070 */
[----:B------:R-:W-:Y:S02]  /*2f10*/  @P2 SEL R23, R4, 0x1, !P1 ;  /* 0x0000000104172807 */ /* 0x000fe40004800000 */
[-C--:B------:R-:W-:Y:S02]  /*2f20*/  ISETP.LT.AND.EX P0, PT, R15, R25.reuse, PT, P0 ;  /* 0x000000190f00720c */ /* 0x080fe40003f01300 */
[----:B------:R-:W-:Y:S02]  /*2f30*/  LOP3.LUT P3, RZ, R23, 0xff, RZ, 0xc0, !PT ;  /* 0x000000ff17ff7812 */ /* 0x000fe4000786c0ff */
[C---:B------:R-:W-:Y:S02]  /*2f40*/  @P1 SEL R2, R14.reuse, R2, P0 ;  /* 0x000000020e021207 */ /* 0x040fe40000000000 */
[----:B------:R-:W-:Y:S02]  /*2f50*/  @P1 SEL R25, R15, R25, P0 ;  /* 0x000000190f191207 */ /* 0x000fe40000000000 */
[----:B------:R-:W-:-:S02]  /*2f60*/  SEL R3, R14, R2, !P2 ;  /* 0x000000020e037207 */ /* 0x000fc40005000000 */
[----:B------:R-:W-:Y:S02]  /*2f70*/  SEL R15, R15, R25, !P2 ;  /* 0x000000190f0f7207 */ /* 0x000fe40005000000 */
[----:B----4-:R-:W-:Y:S02]  /*2f80*/  LOP3.LUT P4, RZ, R24, 0xff, RZ, 0xc0, !PT ;  /* 0x000000ff18ff7812 */ /* 0x010fe4000788c0ff */
[----:B-----5:R-:W-:Y:S02]  /*2f90*/  ISETP.LT.U32.AND P0, PT, R12, R3, PT ;  /* 0x000000030c00720c */ /* 0x020fe40003f01070 */
[----:B------:R-:W-:Y:S02]  /*2fa0*/  @P3 SEL R24, R23, 0x1, !P4 ;  /* 0x0000000117183807 */ /* 0x000fe40006000000 */
[----:B------:R-:W-:Y:S02]  /*2fb0*/  ISETP.LT.AND.EX P0, PT, R13, R15, PT, P0 ;  /* 0x0000000f0d00720c */ /* 0x000fe40003f01300 */
[----:B------:R-:W-:-:S02]  /*2fc0*/  LOP3.LUT P2, RZ, R20, 0xff, RZ, 0xc0, !PT ;  /* 0x000000ff14ff7812 */ /* 0x000fc4000784c0ff */
[----:B------:R-:W-:-:S03]  /*2fd0*/  LOP3.LUT P1, RZ, R24, 0xff, RZ, 0xc0, !PT ;  /* 0x000000ff18ff7812 */ /* 0x000fc6000782c0ff */
[C---:B------:R-:W-:Y:S02]  /*2fe0*/  @P4 SEL R3, R12.reuse, R3, P0 ;  /* 0x000000030c034207 */ /* 0x040fe40000000000 */
[C---:B------:R-:W-:Y:S02]  /*2ff0*/  @P4 SEL R15, R13.reuse, R15, P0 ;  /* 0x0000000f0d0f4207 */ /* 0x040fe40000000000 */
[----:B------:R-:W-:Y:S02]  /*3000*/  SEL R3, R12, R3, !P3 ;  /* 0x000000030c037207 */ /* 0x000fe40005800000 */
[----:B------:R-:W-:Y:S02]  /*3010*/  SEL R13, R13, R15, !P3 ;  /* 0x0000000f0d0d7207 */ /* 0x000fe40005800000 */
[----:B------:R-:W-:Y:S02]  /*3020*/  ISETP.LT.U32.AND P0, PT, R10, R3, PT ;  /* 0x000000030a00720c */ /* 0x000fe40003f01070 */
[----:B------:R-:W-:-:S02]  /*3030*/  LOP3.LUT P3, RZ, R22, 0xff, RZ, 0xc0, !PT ;  /* 0x000000ff16ff7812 */ /* 0x000fc4000786c0ff */
[C---:B------:R-:W-:Y:S02]  /*3040*/  ISETP.LT.AND.EX P0, PT, R11.reuse, R13, PT, P0 ;  /* 0x0000000d0b00720c */ /* 0x040fe40003f01300 */
[----:B------:R-:W-:Y:S02]  /*3050*/  @P1 SEL R20, R24, 0x1, !P2 ;  /* 0x0000000118141807 */ /* 0x000fe40005000000 */
[C---:B------:R-:W-:Y:S02]  /*3060*/  @P2 SEL R3, R10.reuse, R3, P0 ;  /* 0x000000030a032207 */ /* 0x040fe40000000000 */
[----:B------:R-:W-:Y:S02]  /*3070*/  @P2 SEL R13, R11, R13, P0 ;  /* 0x0000000d0b0d2207 */ /* 0x000fe40000000000 */
[----:B------:R-:W-:Y:S02]  /*3080*/  SEL R3, R10, R3, !P1 ;  /* 0x000000030a037207 */ /* 0x000fe40004800000 */
[----:B------:R-:W-:-:S02]  /*3090*/  LOP3.LUT P2, RZ, R20, 0xff, RZ, 0xc0, !PT ;  /* 0x000000ff14ff7812 */ /* 0x000fc4000784c0ff */
[----:B------:R-:W-:Y:S02]  /*30a0*/  SEL R11, R11, R13, !P1 ;  /* 0x0000000d0b0b7207 */ /* 0x000fe40004800000 */
[----:B------:R-:W-:Y:S02]  /*30b0*/  ISETP.GE.AND P1, PT, R18, R19, PT ;  /* 0x000000131200720c */ /* 0x000fe40003f26270 */
[----:B------:R-:W-:Y:S02]  /*30c0*/  ISETP.LT.U32.AND P0, PT, R16, R3, PT ;  /* 0x000000031000720c */ /* 0x000fe40003f01070 */
[----:B------:R-:W-:Y:S02]  /*30d0*/  IADD3 R10, P4, PT, R8, 0x4000, RZ ;  /* 0x00004000080a7810 */ /* 0x000fe40007f9e0ff */
[----:B------:R-:W-:-:S03]  /*30e0*/  ISETP.LT.AND.EX P0, PT, R17, R11, PT, P0 ;  /* 0x0000000b1100720c */ /* 0x000fc60003f01300 */
[----:B------:R-:W-:Y:S01]  /*30f0*/  @P2 SEL R22, R20, 0x1, !P3 ;  /* 0x0000000114162807 */ /* 0x000fe20005800000 */
[----:B------:R-:W-:Y:S01]  /*3100*/  IMAD.X R13, RZ, RZ, R9, P4 ;  /* 0x000000ffff0d7224 */ /* 0x000fe200020e0609 */
[C---:B------:R-:W-:Y:S02]  /*3110*/  @P3 SEL R3, R16.reuse, R3, P0 ;  /* 0x0000000310033207 */ /* 0x040fe40000000000 */
[C---:B------:R-:W-:Y:S02]  /*3120*/  @P3 SEL R11, R17.reuse, R11, P0 ;  /* 0x0000000b110b3207 */ /* 0x040fe40000000000 */
[----:B------:R-:W-:Y:S02]  /*3130*/  SEL R2, R16, R3, !P2 ;  /* 0x0000000310027207 */ /* 0x000fe40005000000 */
[----:B------:R-:W-:Y:S02]  /*3140*/  SEL R3, R17, R11, !P2 ;  /* 0x0000000b11037207 */ /* 0x000fe40005000000 */
[----:B------:R-:W-:Y:S01]  /*3150*/  PRMT R4, R22, 0x7610, R4 ;  /* 0x0000761016047816 */ /* 0x000fe20000000004 */
[----:B------:R-:W-:Y:S06]  /*3160*/  @!P1 BRA `(.L_x_50) ;  /* 0xfffffffc00249947 */ /* 0x000fec000383ffff */
.L_x_46:
[----:B------:R-:W-:Y:S05]  /*3170*/  BSYNC.RECONVERGENT B1 ;  /* 0x0000000000017941 */ /* 0x000fea0003800200 */
.L_x_44:
[----:B------:R-:W0:Y:S01]  /*3180*/  S2R R10, SR_LANEID ;  /* 0x00000000000a7919 */ /* 0x000e220000000000 */
[----:B------:R-:W-:Y:S01]  /*3190*/  LOP3.LUT R7, R4, 0xff, RZ, 0xc0, !PT ;  /* 0x000000ff04077812 */ /* 0x000fe200078ec0ff */
[----:B------:R-:W-:Y:S01]  /*31a0*/  BSSY.RECONVERGENT B1, `(.L_x_51) ;  /* 0x0000016000017945 */ /* 0x000fe20003800200 */
[----:B------:R2:W3:Y:S04]  /*31b0*/  SHFL.DOWN PT, R9, R2, 0x1, 0x1f ;  /* 0x08201f0002097f89 */ /* 0x0004e800000e0000 */
[----:B------:R2:W4:Y:S04]  /*31c0*/  SHFL.DOWN PT, R8, R3, 0x1, 0x1f ;  /* 0x08201f0003087f89 */ /* 0x00052800000e0000 */
[----:B------:R-:W1:Y:S01]  /*31d0*/  SHFL.DOWN PT, R7, R7, 0x1, 0x1f ;  /* 0x08201f0007077f89 */ /* 0x000e6200000e0000 */
[----:B0-----:R-:W-:-:S02]  /*31e0*/  ISETP.GT.AND P0, PT, R10, 0x1e, PT ;  /* 0x0000001e0a00780c */ /* 0x001fc40003f04270 */
[C---:B------:R-:W-:Y:S02]  /*31f0*/  ISETP.GT.AND P5, PT, R10.reuse, 0x1d, PT ;  /* 0x0000001d0a00780c */ /* 0x040fe40003fa4270 */
[----:B------:R-:W-:-:S09]  /*3200*/  ISETP.GT.AND P2, PT, R10, 0x1b, PT ;  /* 0x0000001b0a00780c */ /* 0x000fd20003f44270 */
[----:B-1234-:R-:W-:Y:S05]  /*3210*/  @P0 BRA `(.L_x_52) ;  /* 0x0000000000380947 */ /* 0x01efea0003800000 */
        /* <DEDUP_REMOVED lines=14> */
.L_x_52:
[----:B------:R-:W-:Y:S05]  /*3300*/  BSYNC.RECONVERGENT B1 ;  /* 0x0000000000017941 */ /* 0x000fea0003800200 */
.L_x_51:
[----:B------:R-:W-:Y:S01]  /*3310*/  LOP3.LUT R7, R4, 0xff, RZ, 0xc0, !PT ;  /* 0x000000ff04077812 */ /* 0x000fe200078ec0ff */
[----:B------:R0:W1:Y:S01]  /*3320*/  SHFL.DOWN PT, R9, R2, 0x2, 0x1f ;  /* 0x08401f0002097f89 */ /* 0x00006200000e0000 */
[----:B------:R-:W-:Y:S01]  /*3330*/  BSSY.RECONVERGENT B1, `(.L_x_53) ;  /* 0x0000015000017945 */ /* 0x000fe20003800200 */
[C---:B------:R-:W-:Y:S02]  /*3340*/  ISETP.GT.AND P4, PT, R10.reuse, 0x17, PT ;  /* 0x000000170a00780c */ /* 0x040fe40003f84270 */
[----:B------:R0:W2:Y:S01]  /*3350*/  SHFL.DOWN PT, R8, R3, 0x2, 0x1f ;  /* 0x08401f0003087f89 */ /* 0x0000a200000e0000 */
[C---:B------:R-:W-:Y:S02]  /*3360*/  ISETP.GT.AND P3, PT, R10.reuse, 0xf, PT ;  /* 0x0000000f0a00780c */ /* 0x040fe40003f64270 */
[----:B------:R-:W-:Y:S01]  /*3370*/  ISETP.NE.AND P1, PT, R10, RZ, PT ;  /* 0x000000ff0a00720c */ /* 0x000fe20003f25270 */
[----:B------:R-:W3:Y:S01]  /*3380*/  SHFL.DOWN PT, R7, R7, 0x2, 0x1f ;  /* 0x08401f0007077f89 */ /* 0x000ee200000e0000 */
[----:B------:R-:W-:Y:S11]  /*3390*/  @P5 BRA `(.L_x_54) ;  /* 0x0000000000385947 */ /* 0x000ff60003800000 */
[----:B---3--:R-:W-:Y:S01]  /*33a0*/  LOP3.LUT P0, RZ, R7, 0xff, RZ, 0xc0, !PT ;  /* 0x000000ff07ff7812 */ /* 0x008fe2000780c0ff */
[----:B------:R-:W-:Y:S01]  /*33b0*/  IMAD.MOV.U32 R10, RZ, RZ, 0x1 ;  /* 0x00000001ff0a7424 */ /* 0x000fe200078e00ff */
[----:B------:R-:W-:-:S04]  /*33c0*/  LOP3.LUT P5, R6, R4, 0xff, RZ, 0xc0, !PT ;  /* 0x000000ff04067812 */ /* 0x000fc800078ac0ff */
[----:B------:R-:W-:-:S13]  /*33d0*/  PLOP3.LUT P0, PT, P5, P0, PT, 0x2f, 0xf2 ;  /* 0x0000000000f2781c */ /* 0x000fda0002f00577 */
[----:B-1----:R-:W-:Y:S02]  /*33e0*/  @!P0 ISETP.LT.U32.AND P5, PT, R9, R2, PT ;  /* 0x000000020900820c */ /* 0x002fe40003fa1070 */
[----:B------:R-:W-:Y:S02]  /*33f0*/  @P0 ISETP.NE.AND P6, PT, R6, RZ, PT ;  /* 0x000000ff0600020c */ /* 0x000fe40003fc5270 */
[----:B------:R-:W-:Y:S02]  /*3400*/  @!P0 PRMT R4, R10, 0x7610, R4 ;  /* 0x000076100a048816 */ /* 0x000fe40000000004 */
[----:B--2---:R-:W-:Y:S02]  /*3410*/  @!P0 ISETP.LT.AND.EX P5, PT, R8, R3, PT, P5 ;  /* 0x000000030800820c */ /* 0x004fe40003fa1350 */
[----:B------:R-:W-:Y:S02]  /*3420*/  @P0 SEL R6, R7, R4, !P6 ;  /* 0x0000000407060207 */ /* 0x000fe40007000000 */
[----:B0-----:R-:W-:-:S02]  /*3430*/  @!P0 SEL R2, R9, R2, P5 ;  /* 0x0000000209028207 */ /* 0x001fc40002800000 */
[----:B------:R-:W-:Y:S02]  /*3440*/  @!P0 SEL R3, R8, R3, P5 ;  /* 0x0000000308038207 */ /* 0x000fe40002800000 */
[----:B------:R-:W-:Y:S02]  /*3450*/  @P0 PRMT R4, R6, 0x7610, R4 ;  /* 0x0000761006040816 */ /* 0x000fe40000000004 */
[----:B------:R-:W-:Y:S02]  /*3460*/  @P0 SEL R2, R9, R2, !P6 ;  /* 0x0000000209020207 */ /* 0x000fe40007000000 */
[----:B------:R-:W-:-:S07]  /*3470*/  @P0 SEL R3, R8, R3, !P6 ;  /* 0x0000000308030207 */ /* 0x000fce0007000000 */
.L_x_54:
[----:B------:R-:W-:Y:S05]  /*3480*/  BSYNC.RECONVERGENT B1 ;  /* 0x0000000000017941 */ /* 0x000fea0003800200 */
.L_x_53:
[----:B---3--:R-:W-:Y:S01]  /*3490*/  LOP3.LUT R7, R4, 0xff, RZ, 0xc0, !PT ;  /* 0x000000ff04077812 */ /* 0x008fe200078ec0ff */
[----:B-1----:R1:W3:Y:S01]  /*34a0*/  SHFL.DOWN PT, R9, R2, 0x4, 0x1f ;  /* 0x08801f0002097f89 */ /* 0x0022e200000e0000 */
[----:B------:R-:W-:Y:S03]  /*34b0*/  BSSY.RECONVERGENT B1, `(.L_x_55) ;  /* 0x0000012000017945 */ /* 0x000fe60003800200 */
[----:B--2---:R1:W2:Y:S04]  /*34c0*/  SHFL.DOWN PT, R8, R3, 0x4, 0x1f ;  /* 0x08801f0003087f89 */ /* 0x0042a800000e0000 */
[----:B------:R-:W4:Y:S01]  /*34d0*/  SHFL.DOWN PT, R7, R7, 0x4, 0x1f ;  /* 0x08801f0007077f89 */ /* 0x000f2200000e0000 */
[----:B------:R-:W-:Y:S05]  /*34e0*/  @P2 BRA `(.L_x_56) ;  /* 0x0000000000382947 */ /* 0x000fea0003800000 */
[----:B----4-:R-:W-:Y:S01]  /*34f0*/  LOP3.LUT P0, RZ, R7, 0xff, RZ, 0xc0, !PT ;  /* 0x000000ff07ff7812 */ /* 0x010fe2000780c0ff */
[----:B------:R-:W-:Y:S01]  /*3500*/  IMAD.MOV.U32 R10, RZ, RZ, 0x1 ;  /* 0x00000001ff0a7424 */ /* 0x000fe200078e00ff */
[----:B------:R-:W-:-:S04]  /*3510*/  LOP3.LUT P2, R6, R4, 0xff, RZ, 0xc0, !PT ;  /* 0x000000ff04067812 */ /* 0x000fc8000784c0ff */
[----:B------:R-:W-:-:S13]  /*3520*/  PLOP3.LUT P0, PT, P2, P0, PT, 0x2f, 0xf2 ;  /* 0x0000000000f2781c */ /* 0x000fda0001700577 */
[----:B---3--:R-:W-:Y:S02]  /*3530*/  @!P0 ISETP.LT.U32.AND P2, PT, R9, R2, PT ;  /* 0x000000020900820c */ /* 0x008fe40003f41070 */
[----:B------:R-:W-:Y:S02]  /*3540*/  @P0 ISETP.NE.AND P5, PT, R6, RZ, PT ;  /* 0x000000ff0600020c */ /* 0x000fe40003fa5270 */
[----:B------:R-:W-:Y:S02]  /*3550*/  @!P0 PRMT R4, R10, 0x7610, R4 ;  /* 0x000076100a048816 */ /* 0x000fe40000000004 */
[----:B--2---:R-:W-:Y:S02]  /*3560*/  @!P0 ISETP.LT.AND.EX P2, PT, R8, R3, PT, P2 ;  /* 0x000000030800820c */ /* 0x004fe40003f41320 */
[----:B------:R-:W-:Y:S02]  /*3570*/  @P0 SEL R6, R7, R4, !P5 ;  /* 0x0000000407060207 */ /* 0x000fe40006800000 */
[----:B01----:R-:W-:-:S02]  /*3580*/  @!P0 SEL R2, R9, R2, P2 ;  /* 0x0000000209028207 */ /* 0x003fc40001000000 */
[----:B------:R-:W-:Y:S02]  /*3590*/  @!P0 SEL R3, R8, R3, P2 ;  /* 0x0000000308038207 */ /* 0x000fe40001000000 */
[----:B------:R-:W-:Y:S02]  /*35a0*/  @P0 PRMT R4, R6, 0x7610, R4 ;  /* 0x0000761006040816 */ /* 0x000fe40000000004 */
[----:B------:R-:W-:Y:S02]  /*35b0*/  @P0 SEL R2, R9, R2, !P5 ;  /* 0x0000000209020207 */ /* 0x000fe40006800000 */
[----:B------:R-:W-:-:S07]  /*35c0*/  @P0 SEL R3, R8, R3, !P5 ;  /* 0x0000000308030207 */ /* 0x000fce0006800000 */
.L_x_56:
[----:B------:R-:W-:Y:S05]  /*35d0*/  BSYNC.RECONVERGENT B1 ;  /* 0x0000000000017941 */ /* 0x000fea0003800200 */
.L_x_55:
[----:B----4-:R-:W-:Y:S01]  /*35e0*/  LOP3.LUT R7, R4, 0xff, RZ, 0xc0, !PT ;  /* 0x000000ff04077812 */ /* 0x010fe200078ec0ff */
[----:B---3--:R3:W4:Y:S01]  /*35f0*/  SHFL.DOWN PT, R9, R2, 0x8, 0x1f ;  /* 0x09001f0002097f89 */ /* 0x00872200000e0000 */
[----:B------:R-:W-:Y:S03]  /*3600*/  BSSY.RECONVERGENT B1, `(.L_x_57) ;  /* 0x0000012000017945 */ /* 0x000fe60003800200 */
[----:B--2---:R3:W2:Y:S04]  /*3610*/  SHFL.DOWN PT, R8, R3, 0x8, 0x1f ;  /* 0x09001f0003087f89 */ /* 0x0046a800000e0000 */
        /* <DEDUP_REMOVED lines=9> */
[----:B--2---:R-:W-:Y:S02]  /*36b0*/  @!P0 ISETP.LT.AND.EX P2, PT, R8, R3, PT, P2 ;  /* 0x000000030800820c */ /* 0x004fe40003f41320 */
[----:B------:R-:W-:Y:S02]  /*36c0*/  @P0 SEL R6, R7, R4, !P4 ;  /* 0x0000000407060207 */ /* 0x000fe40006000000 */
[----:B-1-3--:R-:W-:-:S02]  /*36d0*/  @!P0 SEL R2, R9, R2, P2 ;  /* 0x0000000209028207 */ /* 0x00afc40001000000 */
[----:B------:R-:W-:Y:S02]  /*36e0*/  @!P0 SEL R3, R8, R3, P2 ;  /* 0x0000000308038207 */ /* 0x000fe40001000000 */
[----:B------:R-:W-:Y:S02]  /*36f0*/  @P0 PRMT R4, R6, 0x7610, R4 ;  /* 0x0000761006040816 */ /* 0x000fe40000000004 */
[----:B------:R-:W-:Y:S02]  /*3700*/  @P0 SEL R2, R9, R2, !P4 ;  /* 0x0000000209020207 */ /* 0x000fe40006000000 */
[----:B------:R-:W-:-:S07]  /*3710*/  @P0 SEL R3, R8, R3, !P4 ;  /* 0x0000000308030207 */ /* 0x000fce0006000000 */
.L_x_58:
[----:B------:R-:W-:Y:S05]  /*3720*/  BSYNC.RECONVERGENT B1 ;  /* 0x0000000000017941 */ /* 0x000fea0003800200 */
.L_x_57:
[----:B0-----:R-:W-:Y:S01]  /*3730*/  LOP3.LUT R7, R4, 0xff, RZ, 0xc0, !PT ;  /* 0x000000ff04077812 */ /* 0x001fe200078ec0ff */
[----:B----4-:R0:W4:Y:S01]  /*3740*/  SHFL.DOWN PT, R9, R2, 0x10, 0x1f ;  /* 0x0a001f0002097f89 */ /* 0x01012200000e0000 */
        /* <DEDUP_REMOVED lines=18> */
.L_x_60:
[----:B------:R-:W-:Y:S05]  /*3870*/  BSYNC.RECONVERGENT B1 ;  /* 0x0000000000017941 */ /* 0x000fea0003800200 */
.L_x_59:
[----:B------:R-:W-:Y:S04]  /*3880*/  BSSY.RECONVERGENT B1, `(.L_x_61) ;  /* 0x000000a000017945 */ /* 0x000fe80003800200 */
[----:B------:R-:W-:Y:S05]  /*3890*/  @P1 BRA `(.L_x_62) ;  /* 0x0000000000201947 */ /* 0x000fea0003800000 */
[----:B--2---:R-:W2:Y:S01]  /*38a0*/  S2R R8, SR_CgaCtaId ;  /* 0x0000000000087919 */ /* 0x004ea20000008800 */
[----:B0-----:R-:W-:Y:S02]  /*38b0*/  MOV R7, 0x400 ;  /* 0x0000040000077802 */ /* 0x001fe40000000f00 */
[----:B------:R-:W-:-:S04]  /*38c0*/  SHF.R.U32.HI R6, RZ, 0x1, R5 ;  /* 0x00000001ff067819 */ /* 0x000fc80000011605 */
[----:B------:R-:W-:Y:S02]  /*38d0*/  LOP3.LUT R6, R6, 0x1f0, RZ, 0xc0, !PT ;  /* 0x000001f006067812 */ /* 0x000fe400078ec0ff */
[----:B--2---:R-:W-:-:S05]  /*38e0*/  LEA R7, R8, R7, 0x18 ;  /* 0x0000000708077211 */ /* 0x004fca00078ec0ff */
[----:B------:R-:W-:-:S05]  /*38f0*/  IMAD.IADD R7, R6, 0x1, R7 ;  /* 0x0000000106077824 */ /* 0x000fca00078e0207 */
[----:B------:R0:W-:Y:S04]  /*3900*/  STS.64 [R7+0x10], R2 ;  /* 0x0000100207007388 */ /* 0x0001e80000000a00 */
[----:B------:R0:W-:Y:S02]  /*3910*/  STS.U8 [R7+0x8], R4 ;  /* 0x0000080407007388 */ /* 0x0001e40000000000 */
.L_x_62:
[----:B------:R-:W-:Y:S05]  /*3920*/  BSYNC.RECONVERGENT B1 ;  /* 0x0000000000017941 */ /* 0x000fea0003800200 */
.L_x_61:
        /* <DEDUP_REMOVED lines=10> */
[----:B------:R-:W3:Y:S04]  /*39d0*/  LDS.64 R12, [UR5+0x30] ;  /* 0x00003005ff0c7984 */ /* 0x000ee80008000a00 */
[----:B------:R-:W3:Y:S04]  /*39e0*/  LDS.U8 R18, [UR5+0x38] ;  /* 0x00003805ff127984 */ /* 0x000ee80008000000 */
[----:B------:R-:W3:Y:S04]  /*39f0*/  LDS.64 R10, [UR5+0x40] ;  /* 0x00004005ff0a7984 */ /* 0x000ee80008000a00 */
[----:B------:R-:W3:Y:S04]  /*3a00*/  LDS.U8 R14, [UR5+0x48] ;  /* 0x00004805ff0e7984 */ /* 0x000ee80008000000 */
[----:B--2-4-:R-:W2:Y:S01]  /*3a10*/  LDS.64 R8, [UR5+0x50] ;  /* 0x00005005ff087984 */ /* 0x014ea20008000a00 */
[----:B-----5:R-:W-:-:S02]  /*3a20*/  ISETP.NE.AND P2, PT, R16, RZ, PT ;  /* 0x000000ff1000720c */ /* 0x020fc40003f45270 */
[----:B0-----:R-:W-:Y:S02]  /*3a30*/  ISETP.LT.U32.AND P0, PT, R6, R2, PT ;  /* 0x000000020600720c */ /* 0x001fe40003f01070 */
[----:B------:R-:W-:Y:S02]  /*3a40*/  @P4 SEL R16, R4, 0x1, !P2 ;  /* 0x0000000104104807 */ /* 0x000fe40005000000 */
[----:B------:R-:W-:Y:S02]  /*3a50*/  ISETP.LT.AND.EX P0, PT, R7, R3, PT, P0 ;  /* 0x000000030700720c */ /* 0x000fe40003f01300 */
[----:B------:R-:W-:Y:S02]  /*3a60*/  LOP3.LUT P3, RZ, R16, 0xff, RZ, 0xc0, !PT ;  /* 0x000000ff10ff7812 */ /* 0x000fe4000786c0ff */
[----:B-1----:R-:W-:-:S03]  /*3a70*/  ISETP.NE.AND P5, PT, R17, RZ, PT ;  /* 0x000000ff1100720c */ /* 0x002fc60003fa5270 */
[C---:B---3--:R-:W-:Y:S02]  /*3a80*/  @P2 SEL R2, R6.reuse, R2, P0 ;  /* 0x0000000206022207 */ /* 0x048fe40000000000 */
        /* <DEDUP_REMOVED lines=17> */
[----:B------:R-:W3:Y:S01]  /*3ba0*/  LDS.64 R4, [UR5+0x70] ;  /* 0x00007005ff047984 */ /* 0x000ee20008000a00 */
        /* <DEDUP_REMOVED lines=8> */
[----:B--2---:R-:W-:Y:S02]  /*3c30*/  ISETP.LT.U32.AND P0, PT, R8, R13, PT ;  /* 0x0000000d0800720c */ /* 0x004fe40003f01070 */
[----:B------:R-:W-:Y:S01]  /*3c40*/  @P5 SEL R14, R18, 0x1, !P3 ;  /* 0x00000001120e5807 */ /* 0x000fe20005800000 */
[----:B------:R-:W2:Y:S01]  /*3c50*/  LDS.64 R2, [UR5+0x80] ;  /* 0x00008005ff027984 */ /* 0x000ea20008000a00 */
        /* <DEDUP_REMOVED lines=16> */
[----:B---3--:R-:W-:Y:S02]  /*3d60*/  ISETP.LT.U32.AND P0, PT, R4, R9, PT ;  /* 0x000000090400720c */ /* 0x008fe40003f01070 */
        /* <DEDUP_REMOVED lines=8> */
[----:B--2---:R-:W-:-:S04]  /*3df0*/  ISETP.LT.U32.AND P0, PT, R2, R7, PT ;  /* 0x000000070200720c */ /* 0x004fc80003f01070 */
[C---:B------:R-:W-:Y:S02]  /*3e00*/  ISETP.LT.AND.EX P0, PT, R3.reuse, R5, PT, P0 ;  /* 0x000000050300720c */ /* 0x040fe40003f01300 */
[----:B------:R-:W-:Y:S02]  /*3e10*/  @P2 SEL R10, R12, 0x1, !P4 ;  /* 0x000000010c0a2807 */ /* 0x000fe40006000000 */
[----:B------:R-:W-:Y:S02]  /*3e20*/  @P4 SEL R7, R2, R7, P0 ;  /* 0x0000000702074207 */ /* 0x000fe40000000000 */
[----:B------:R-:W-:Y:S02]  /*3e30*/  @P4 SEL R5, R3, R5, P0 ;  /* 0x0000000503054207 */ /* 0x000fe40000000000 */
[----:B------:R-:W-:Y:S02]  /*3e40*/  PRMT R4, R10, 0x7610, R4 ;  /* 0x000076100a047816 */ /* 0x000fe40000000004 */
[----:B------:R-:W-:-:S02]  /*3e50*/  SEL R2, R2, R7, !P2 ;  /* 0x0000000702027207 */ /* 0x000fc40005000000 */
[----:B------:R-:W-:-:S07]  /*3e60*/  SEL R3, R3, R5, !P2 ;  /* 0x0000000503037207 */ /* 0x000fce0005000000 */
.L_x_24:
[----:B------:R-:W-:Y:S05]  /*3e70*/  BSYNC.RECONVERGENT B0 ;  /* 0x0000000000007941 */ /* 0x000fea0003800200 */
.L_x_1:
[----:B------:R-:W-:Y:S05]  /*3e80*/  @P1 EXIT ;  /* 0x000000000000194d */ /* 0x000fea0003800000 */
[----:B0-234-:R-:W0:Y:S01]  /*3e90*/  LDC.64 R8, c[0x0][0x3a0] ;  /* 0x0000e800ff087b82 */ /* 0x01de220000000a00 */
[----:B------:R-:W-:Y:S02]  /*3ea0*/  PRMT R7, R4, 0x7610, R7 ;  /* 0x0000761004077816 */ /* 0x000fe40000000007 */
[----:B-1----:R-:W-:Y:S02]  /*3eb0*/  ISETP.NE.AND P1, PT, R0, RZ, PT ;  /* 0x000000ff0000720c */ /* 0x002fe40003f25270 */
[----:B------:R-:W-:-:S03]  /*3ec0*/  LOP3.LUT P2, RZ, R7, 0xff, RZ, 0xc0, !PT ;  /* 0x000000ff07ff7812 */ /* 0x000fc6000784c0ff */
[----:B------:R-:W1:Y:S08]  /*3ed0*/  LDC.64 R4, c[0x0][0x388] ;  /* 0x0000e200ff047b82 */ /* 0x000e700000000a00 */
[----:B------:R-:W-:Y:S02]  /*3ee0*/  @P1 SEL R7, R0, 0x1, !P2 ;  /* 0x0000000100071807 */ /* 0x000fe40005000000 */
[----:B0-----:R-:W-:-:S04]  /*3ef0*/  ISETP.LT.U32.AND P0, PT, R2, R8, PT ;  /* 0x000000080200720c */ /* 0x001fc80003f01070 */
[----:B------:R-:W-:-:S04]  /*3f00*/  ISETP.LT.AND.EX P0, PT, R3, R9, PT, P0 ;  /* 0x000000090300720c */ /* 0x000fc80003f01300 */
[C---:B------:R-:W-:Y:S01]  /*3f10*/  @P2 SEL R8, R2.reuse, R8, P0 ;  /* 0x0000000802082207 */ /* 0x040fe20000000000 */
[----:B-1----:R-:W-:Y:S01]  /*3f20*/  STG.E.U8 desc[UR8][R4.64], R7 ;  /* 0x0000000704007986 */ /* 0x002fe2000c101108 */
[C---:B------:R-:W-:Y:S02]  /*3f30*/  @P2 SEL R9, R3.reuse, R9, P0 ;  /* 0x0000000903092207 */ /* 0x040fe40000000000 */
[----:B------:R-:W-:Y:S02]  /*3f40*/  SEL R2, R2, R8, !P1 ;  /* 0x0000000802027207 */ /* 0x000fe40004800000 */
[----:B------:R-:W-:-:S05]  /*3f50*/  SEL R3, R3, R9, !P1 ;  /* 0x0000000903037207 */ /* 0x000fca0004800000 */
[----:B------:R-:W-:Y:S01]  /*3f60*/  STG.E.64 desc[UR8][R4.64+0x8], R2 ;  /* 0x0000080204007986 */ /* 0x000fe2000c101b08 */
[----:B------:R-:W-:Y:S05]  /*3f70*/  EXIT ;  /* 0x000000000000794d */ /* 0x000fea0003800000 */
.L_x_63:
[----:B------:R-:W-:-:S00]  /*3f80*/  BRA `(.L_x_63) ;  /* 0xfffffffc00fc7947 */ /* 0x000fc0000383ffff */
[----:B------:R-:W-:-:S00]  /*3f90*/  NOP ;  /* 0x0000000000007918 */ /* 0x000fc00000000000 */
        /* <DEDUP_REMOVED lines=14> */
.L_x_477:


//--------------------- .text._ZN3cub18CUB_300001_SM_10006detail6reduce18DeviceReduceKernelINS2_10policy_hubIN4cuda3std3__45tupleIJblEEEyN6thrust24THRUST_300001_SM_1000_NS8cuda_cub9__find_if7functorIS9_EEE10Policy1000ENSB_12zip_iteratorINS8_IJNSD_26transform_input_iterator_tIbNSC_6detail35transform_pair_of_input_iterators_tIbNSB_10device_ptrIfEESN_12approx_equalEENS7_10__not_fn_tINS7_10__identityEEEEENSB_17counting_iteratorIlNSB_11use_defaultESV_SV_EEEEEEEySF_S9_SR_EEvT0_PT3_T1_NS0_13GridEvenShareIS12_EET2_T4_ --------------------------
	.section	.text._ZN3cub18CUB_300001_SM_10006detail6reduce18DeviceReduceKernelINS2_10policy_hubIN4cuda3std3__45tupleIJblEEEyN6thrust24THRUST_300001_SM_1000_NS8cuda_cub9__find_if7functorIS9_EEE10Policy1000ENSB_12zip_iteratorINS8_IJNSD_26transform_input_iterator_tIbNSC_6detail35transform_pair_of_input_iterators_tIbNSB_10device_ptrIfEESN_12approx_equalEENS7_10__not_fn_tINS7_10__identityEEEEENSB_17counting_iteratorIlNSB_11use_defaultESV_SV_EEEEEEEySF_S9_SR_EEvT0_PT3_T1_NS0_13GridEvenShareIS12_EET2_T4_,"ax",@progbits
	.align	128
        .global         _ZN3cub18CUB_300001_SM_10006detail6reduce18DeviceReduceKernelINS2_10policy_hubIN4cuda3std3__45tupleIJblEEEyN6thrust24THRUST_300001_SM_1000_NS8cuda_cub9__find_if7functorIS9_EEE10Policy1000ENSB_12zip_iteratorINS8_IJNSD_26transform_input_iterator_tIbNSC_6detail35transform_pair_of_input_iterators_tIbNSB_10device_ptrIfEESN_12approx_equalEENS7_10__not_fn_tINS7_10__identityEEEEENSB_17counting_iteratorIlNSB_11use_defaultESV_SV_EEEEEEEySF_S9_SR_EEvT0_PT3_T1_NS0_13GridEvenShareIS12_EET2_T4_
        .type           _ZN3cub18CUB_300001_SM_10006detail6reduce18DeviceReduceKernelINS2_10policy_hubIN4cuda3std3__45tupleIJblEEEyN6thrust24THRUST_300001_SM_1000_NS8cuda_cub9__find_if7functorIS9_EEE10Policy1000ENSB_12zip_iteratorINS8_IJNSD_26transform_input_iterator_tIbNSC_6detail35transform_pair_of_input_iterators_tIbNSB_10device_ptrIfEESN_12approx_equalEENS7_10__not_fn_tINS7_10__identityEEEEENSB_17counting_iteratorIlNSB_11use_defaultESV_SV_EEEEEEEySF_S9_SR_EEvT0_PT3_T1_NS0_13GridEvenShareIS12_EET2_T4_,@function
        .size           _ZN3cub18CUB_300001_SM_10006detail6reduce18DeviceReduceKernelINS2_10policy_hubIN4cuda3std3__45tupleIJblEEEyN6thrust24THRUST_300001_SM_1000_NS8cuda_cub9__find_if7functorIS9_EEE10Policy1000ENSB_12zip_iteratorINS8_IJNSD_26transform_input_iterator_tIbNSC_6detail35transform_pair_of_input_iterators_tIbNSB_10device_ptrIfEESN_12approx_equalEENS7_10__not_fn_tINS7_10__identityEEEEENSB_17counting_iteratorIlNSB_11use_defaultESV_SV_EEEEEEEySF_S9_SR_EEvT0_PT3_T1_NS0_13GridEvenShareIS12_EET2_T4_,(.L_x_478 - _ZN3cub18CUB_300001_SM_10006detail6reduce18DeviceReduceKernelINS2_10policy_hubIN4cuda3std3__45tupleIJblEEEyN6thrust24THRUST_300001_SM_1000_NS8cuda_cub9__find_if7functorIS9_EEE10Policy1000ENSB_12zip_iteratorINS8_IJNSD_26transform_input_iterator_tIbNSC_6detail35transform_pair_of_input_iterators_tIbNSB_10device_ptrIfEESN_12approx_equalEENS7_10__not_fn_tINS7_10__identityEEEEENSB_17counting_iteratorIlNSB_11use_defaultESV_SV_EEEEEEEySF_S9_SR_EEvT0_PT3_T1_NS0_13GridEvenShareIS12_EET2_T4_)
        .other          _ZN3cub18CUB_300001_SM_10006detail6reduce18DeviceReduceKernelINS2_10policy_hubIN4cuda3std3__45tupleIJblEEEyN6thrust24THRUST_300001_SM_1000_NS8cuda_cub9__find_if7functorIS9_EEE10Policy1000ENSB_12zip_iteratorINS8_IJNSD_26transform_input_iterator_tIbNSC_6detail35transform_pair_of_input_iterators_tIbNSB_10device_ptrIfEESN_12approx_equalEENS7_10__not_fn_tINS7_10__identityEEEEENSB_17counting_iteratorIlNSB_11use_defaultESV_SV_EEEEEEEySF_S9_SR_EEvT0_PT3_T1_NS0_13GridEvenShareIS12_EET2_T4_,@"STO_CUDA_ENTRY STV_DEFAULT"
_ZN3cub18CUB_300001_SM_10006detail6reduce18DeviceReduceKernelINS2_10policy_hubIN4cuda3std3__45tupleIJblEEEyN6thrust24THRUST_300001_SM_1000_NS8cuda_cub9__find_if7functorIS9_EEE10Policy1000ENSB_12zip_iteratorINS8_IJNSD_26transform_input_iterator_tIbNSC_6detail35transform_pair_of_input_iterators_tIbNSB_10device_ptrIfEESN_12approx_equalEENS7_10__not_fn_tINS7_10__identityEEEEENSB_17counting_iteratorIlNSB_11use_defaultESV_SV_EEEEEEEySF_S9_SR_EEvT0_PT3_T1_NS0_13GridEvenShareIS12_EET2_T4_:
.text._ZN3cub18CUB_300001_SM_10006detail6reduce18DeviceReduceKernelINS2_10policy_hubIN4cuda3std3__45tupleIJblEEEyN6thrust24THRUST_300001_SM_1000_NS8cuda_cub9__find_if7functorIS9_EEE10Policy1000ENSB_12zip_iteratorINS8_IJNSD_26transform_input_iterator_tIbNSC_6detail35transform_pair_of_input_iterators_tIbNSB_10device_ptrIfEESN_12approx_equalEENS7_10__not_fn_tINS7_10__identityEEEEENSB_17counting_iteratorIlNSB_11use_defaultESV_SV_EEEEEEEySF_S9_SR_EEvT0_PT3_T1_NS0_13GridEvenShareIS12_EET2_T4_:
[----:B------:R-:W-:Y:S01]  /*0000*/  LDC R1, c[0x0][0x37c] ;  /* 0x0000df00ff017b82 */ /* 0x000fe20000000800 */
[----:B------:R-:W0:Y:S01]  /*0010*/  S2R R0, SR_CTAID.X ;  /* 0x0000000000007919 */ /* 0x000e220000002500 */
[----:B------:R-:W1:Y:S01]  /*0020*/  LDCU.64 UR6, c[0x0][0x3d8] ;  /* 0x00007b00ff0677ac */ /* 0x000e620008000a00 */
[----:B------:R-:W-:Y:S01]  /*0030*/  BSSY.RECONVERGENT B0, `(.L_x_64) ;  /* 0x0000614000007945 */ /* 0x000fe20003800200 */
[----:B------:R-:W2:Y:S01]  /*0040*/  LDCU UR5, c[0x0][0x3e0] ;  /* 0x00007c00ff0577ac */ /* 0x000ea20008000800 */
[----:B------:R-:W3:Y:S01]  /*0050*/  LDCU.64 UR12, c[0x0][0x358] ;  /* 0x00006b00ff0c77ac */ /* 0x000ee20008000a00 */
[----:B-1----:R-:W-:Y:S02]  /*0060*/  IMAD.U32 R2, RZ, RZ, UR6 ;  /* 0x00000006ff027e24 */ /* 0x002fe4000f8e00ff */
[----:B------:R-:W-:Y:S01]  /*0070*/  IMAD.U32 R3, RZ, RZ, UR7 ;  /* 0x00000007ff037e24 */ /* 0x000fe2000f8e00ff */
[----:B--2---:R-:W-:-:S04]  /*0080*/  USHF.L.U32 UR5, UR5, 0xa, URZ ;  /* 0x0000000a05057899 */ /* 0x004fc800080006ff */
[----:B------:R-:W-:Y:S01]  /*0090*/  USHF.R.S32.HI UR4, URZ, 0x1f, UR5 ;  /* 0x0000001fff047899 */ /* 0x000fe20008011405 */
[----:B0-----:R-:W-:-:S05]  /*00a0*/  IMAD.SHL.U32 R9, R0, 0x400, RZ ;  /* 0x0000040000097824 */ /* 0x001fca00078e00ff */
[----:B------:R-:W-:-:S04]  /*00b0*/  IADD3 R18, P1, PT, -R9, R2, RZ ;  /* 0x0000000209127210 */ /* 0x000fc80007f3e1ff */
[----:B------:R-:W-:Y:S02]  /*00c0*/  ISETP.GT.U32.AND P0, PT, R18, 0x3ff, PT ;  /* 0x000003ff1200780c */ /* 0x000fe40003f04070 */
[----:B------:R-:W-:-:S04]  /*00d0*/  IADD3.X R19, PT, PT, R3, -0x1, RZ, P1, !PT ;  /* 0xffffffff03137810 */ /* 0x000fc80000ffe4ff */
[----:B------:R-:W-:-:S13]  /*00e0*/  ISETP.GT.U32.AND.EX P0, PT, R19, RZ, PT, P0 ;  /* 0x000000ff1300720c */ /* 0x000fda0003f04100 */
[----:B---3--:R-:W-:Y:S05]  /*00f0*/  @P0 BRA `(.L_x_65) ;  /* 0x0000003400240947 */ /* 0x008fea0003800000 */
[----:B------:R-:W0:Y:S01]  /*0100*/  S2R R8, SR_TID.X ;  /* 0x0000000000087919 */ /* 0x000e220000002100 */
[----:B------:R-:W1:Y:S01]  /*0110*/  LDC.64 R6, c[0x0][0x380] ;  /* 0x0000e000ff067b82 */ /* 0x000e620000000a00 */
[----:B------:R-:W-:-:S07]  /*0120*/  IMAD.IADD R11, R2, 0x1, -R9 ;  /* 0x00000001020b7824 */ /* 0x000fce00078e0a09 */
[----:B------:R-:W2:Y:S01]  /*0130*/  LDC.64 R12, c[0x0][0x388] ;  /* 0x0000e200ff0c7b82 */ /* 0x000ea20000000a00 */
[----:B------:R-:W-:Y:S01]  /*0140*/  CS2R R20, SRZ ;  /* 0x0000000000147805 */ /* 0x000fe2000001ff00 */
[----:B------:R-:W3:Y:S01]  /*0150*/  LDCU.64 UR8, c[0x0][0x3a0] ;  /* 0x00007400ff0877ac */ /* 0x000ee20008000a00 */
[----:B------:R-:W4:Y:S01]  /*0160*/  LDCU.128 UR4, c[0x0][0x380] ;  /* 0x00007000ff0477ac */ /* 0x000f220008000c00 */
[----:B0-----:R-:W-:-:S13]  /*0170*/  ISETP.GE.AND P1, PT, R8, R11, PT ;  /* 0x0000000b0800720c */ /* 0x001fda0003f26270 */
[----:B------:R-:W-:Y:S01]  /*0180*/  @!P1 IMAD.IADD R3, R9, 0x1, R8 ;  /* 0x0000000109039824 */ /* 0x000fe200078e0208 */
[----:B------:R-:W0:Y:S03]  /*0190*/  @!P1 LDC.64 R4, c[0x0][0x3a0] ;  /* 0x0000e800ff049b82 */ /* 0x000e260000000a00 */
[----:B-1----:R-:W-:-:S04]  /*01a0*/  @!P1 IMAD.WIDE.U32 R6, R3, 0x4, R6 ;  /* 0x0000000403069825 */ /* 0x002fc800078e0006 */
[----:B--2---:R-:W-:Y:S02]  /*01b0*/  @!P1 IMAD.WIDE.U32 R12, R3, 0x4, R12 ;  /* 0x00000004030c9825 */ /* 0x004fe400078e000c */
[----:B------:R-:W2:Y:S04]  /*01c0*/  @!P1 LDG.E R6, desc[UR12][R6.64] ;  /* 0x0000000c06069981 */ /* 0x000ea8000c1e1900 */
[----:B------:R-:W2:Y:S01]  /*01d0*/  @!P1 LDG.E R13, desc[UR12][R12.64] ;  /* 0x0000000c0c0d9981 */ /* 0x000ea2000c1e1900 */
[----:B------:R-:W-:Y:S01]  /*01e0*/  IMAD.MOV.U32 R10, RZ, RZ, R8 ;  /* 0x000000ffff0a7224 */ /* 0x000fe200078e0008 */
[----:B------:R-:W-:Y:S01]  /*01f0*/  PRMT R22, RZ, 0x7610, R22 ;  /* 0x00007610ff167816 */ /* 0x000fe20000000016 */
[----:B------:R-:W-:Y:S01]  /*0200*/  @!P1 VIADD R10, R8, 0x100 ;  /* 0x00000100080a9836 */ /* 0x000fe20000000000 */
[----:B------:R-:W-:Y:S01]  /*0210*/  BSSY.RECONVERGENT B1, `(.L_x_66) ;  /* 0x0000166000017945 */ /* 0x000fe20003800200 */
[----:B------:R-:W-:-:S02]  /*0220*/  @!P1 IMAD.MOV.U32 R16, RZ, RZ, -0x5f4a1273 ;  /* 0xa0b5ed8dff109424 */ /* 0x000fc400078e00ff */
[----:B------:R-:W-:Y:S01]  /*0230*/  @!P1 IMAD.MOV.U32 R17, RZ, RZ, 0x3eb0c6f7 ;  /* 0x3eb0c6f7ff119424 */ /* 0x000fe200078e00ff */
[----:B------:R-:W-:Y:S02]  /*0240*/  ISETP.GE.AND P2, PT, R10, R11, PT ;  /* 0x0000000b0a00720c */ /* 0x000fe40003f46270 */
[----:B0-----:R-:W-:-:S05]  /*0250*/  @!P1 IADD3 R20, P3, PT, R3, R4, RZ ;  /* 0x0000000403149210 */ /* 0x001fca0007f7e0ff */
[----:B------:R-:W-:Y:S02]  /*0260*/  @!P1 IMAD.X R21, RZ, RZ, R5, P3 ;  /* 0x000000ffff159224 */ /* 0x000fe400018e0605 */
[----:B--2---:R-:W-:-:S06]  /*0270*/  @!P1 FADD R14, R6, -R13 ;  /* 0x8000000d060e9221 */ /* 0x004fcc0000000000 */
[----:B------:R-:W0:Y:S02]  /*0280*/  @!P1 F2F.F64.F32 R14, |R14| ;  /* 0x4000000e000e9310 */ /* 0x000e240000201800 */
[----:B0-----:R-:W-:-:S06]  /*0290*/  @!P1 DSETP.GEU.AND P0, PT, R14, R16, PT ;  /* 0x000000100e00922a */ /* 0x001fcc0003f0e000 */
[----:B------:R-:W-:-:S04]  /*02a0*/  @!P1 SEL R3, RZ, 0x1, !P0 ;  /* 0x00000001ff039807 */ /* 0x000fc80004000000 */
[----:B------:R-:W-:Y:S01]  /*02b0*/  @!P1 PRMT R22, R3, 0x7610, R22 ;  /* 0x0000761003169816 */ /* 0x000fe20000000016 */
[----:B---34-:R-:W-:Y:S06]  /*02c0*/  @P2 BRA `(.L_x_67) ;  /* 0x0000001400682947 */ /* 0x018fec0003800000 */
[----:B------:R-:W-:Y:S01]  /*02d0*/  LOP3.LUT R3, RZ, R10, RZ, 0x33, !PT ;  /* 0x0000000aff037212 */ /* 0x000fe200078e33ff */
[----:B------:R-:W-:Y:S04]  /*02e0*/  BSSY.RECONVERGENT B2, `(.L_x_68) ;  /* 0x00000ab000027945 */ /* 0x000fe80003800200 */
[----:B------:R-:W-:-:S04]  /*02f0*/  IMAD.IADD R12, R3, 0x1, R2 ;  /* 0x00000001030c7824 */ /* 0x000fc800078e0202 */
[----:B------:R-:W-:-:S05]  /*0300*/  IMAD.IADD R13, R12, 0x1, -R9 ;  /* 0x000000010c0d7824 */ /* 0x000fca00078e0a09 */
[C---:B------:R-:W-:Y:S02]  /*0310*/  ISETP.GE.U32.AND P0, PT, R13.reuse, 0x700, PT ;  /* 0x000007000d00780c */ /* 0x040fe40003f06070 */
[----:B------:R-:W-:-:S04]  /*0320*/  LEA.HI R13, R13, 0x1, RZ, 0x18 ;  /* 0x000000010d0d7811 */ /* 0x000fc800078fc0ff */
[----:B------:R-:W-:-:S07]  /*0330*/  LOP3.LUT R14, R13, 0x7, RZ, 0xc0, !PT ;  /* 0x000000070d0e7812 */ /* 0x000fce00078ec0ff */
[----:B------:R-:W-:Y:S05]  /*0340*/  @!P0 BRA `(.L_x_69) ;  /* 0x0000000800908947 */ /* 0x000fea0003800000 */
[----:B------:R-:W-:Y:S01]  /*0350*/  LOP3.LUT R15, R13, 0x1fffff8, RZ, 0xc0, !PT ;  /* 0x01fffff80d0f7812 */ /* 0x000fe200078ec0ff */
[----:B------:R-:W-:Y:S01]  /*0360*/  BSSY.RECONVERGENT B3, `(.L_x_70) ;  /* 0x00000a1000037945 */ /* 0x000fe20003800200 */
[----:B------:R-:W-:-:S03]  /*0370*/  VIADD R10, R10, 0x400 ;  /* 0x000004000a0a7836 */ /* 0x000fc60000000000 */
[----:B------:R-:W-:-:S07]  /*0380*/  IMAD.MOV R15, RZ, RZ, -R15 ;  /* 0x000000ffff0f7224 */ /* 0x000fce00078e0a0f */
.L_x_71:
[----:B------:R-:W-:-:S05]  /*0390*/  VIADD R26, R10, 0xfffffc00 ;  /* 0xfffffc000a1a7836 */ /* 0x000fca0000000000 */
[----:B------:R-:W-:-:S04]  /*03a0*/  IADD3 R25, P0, PT, R9, R26, RZ ;  /* 0x0000001a09197210 */ /* 0x000fc80007f1e0ff */
[----:B------:R-:W-:Y:S01]  /*03b0*/  LEA.HI.X.SX32 R26, R26, RZ, 0x1, P0 ;  /* 0x000000ff1a1a7211 */ /* 0x000fe200000f0eff */
[----:B------:R-:W-:-:S03]  /*03c0*/  IMAD.SHL.U32 R4, R25, 0x4, RZ ;  /* 0x0000000419047824 */ /* 0x000fc600078e00ff */
[----:B------:R-:W-:Y:S02]  /*03d0*/  SHF.L.U64.HI R5, R25, 0x2, R26 ;  /* 0x0000000219057819 */ /* 0x000fe4000001021a */
[C---:B------:R-:W-:Y:S02]  /*03e0*/  IADD3 R2, P0, PT, R4.reuse, UR4, RZ ;  /* 0x0000000404027c10 */ /* 0x040fe4000ff1e0ff */
[----:B------:R-:W-:Y:S02]  /*03f0*/  IADD3 R4, P1, PT, R4, UR6, RZ ;  /* 0x0000000604047c10 */ /* 0x000fe4000ff3e0ff */
[C---:B------:R-:W-:Y:S02]  /*0400*/  IADD3.X R3, PT, PT, R5.reuse, UR5, RZ, P0, !PT ;  /* 0x0000000505037c10 */ /* 0x040fe400087fe4ff */
[----:B------:R-:W-:-:S03]  /*0410*/  IADD3.X R5, PT, PT, R5, UR7, RZ, P1, !PT ;  /* 0x0000000705057c10 */ /* 0x000fc60008ffe4ff */
[----:B------:R-:W2:Y:S04]  /*0420*/  LDG.E R6, desc[UR12][R2.64] ;  /* 0x0000000c02067981 */ /* 0x000ea8000c1e1900 */
[----:B------:R-:W2:Y:S04]  /*0430*/  LDG.E R7, desc[UR12][R4.64] ;  /* 0x0000000c04077981 */ /* 0x000ea8000c1e1900 */
[----:B------:R-:W3:Y:S04]  /*0440*/  LDG.E R16, desc[UR12][R2.64+0x400] ;  /* 0x0004000c02107981 */ /* 0x000ee8000c1e1900 */
[----:B------:R-:W3:Y:S04]  /*0450*/  LDG.E R19, desc[UR12][R4.64+0x400] ;  /* 0x0004000c04137981 */ /* 0x000ee8000c1e1900 */
[----:B------:R-:W4:Y:S04]  /*0460*/  LDG.E R23, desc[UR12][R2.64+0x800] ;  /* 0x0008000c02177981 */ /* 0x000f28000c1e1900 */
[----:B------:R-:W4:Y:S04]  /*0470*/  LDG.E R24, desc[UR12][R4.64+0x800] ;  /* 0x0008000c04187981 */ /* 0x000f28000c1e1900 */
[----:B------:R-:W5:Y:S04]  /*0480*/  LDG.E R17, desc[UR12][R2.64+0xc00] ;  /* 0x000c000c02117981 */ /* 0x000f68000c1e1900 */
[----:B------:R-:W5:Y:S01]  /*0490*/  LDG.E R18, desc[UR12][R4.64+0xc00] ;  /* 0x000c000c04127981 */ /* 0x000f62000c1e1900 */
[----:B------:R-:W-:Y:S01]  /*04a0*/  UMOV UR10, 0xa0b5ed8d ;  /* 0xa0b5ed8d000a7882 */ /* 0x000fe20000000000 */
[----:B------:R-:W-:Y:S01]  /*04b0*/  UMOV UR11, 0x3eb0c6f7 ;  /* 0x3eb0c6f7000b7882 */ /* 0x000fe20000000000 */
[----:B------:R-:W-:Y:S01]  /*04c0*/  LOP3.LUT P3, RZ, R22, 0xff, RZ, 0xc0, !PT ;  /* 0x000000ff16ff7812 */ /* 0x000fe2000786c0ff */
[----:B------:R-:W5:Y:S01]  /*04d0*/  LDG.E R29, desc[UR12][R2.64+0x1c00] ;  /* 0x001c000c021d7981 */ /* 0x000f62000c1e1900 */
[----:B--2---:R-:W-:-:S04]  /*04e0*/  FADD R27, R6, -R7 ;  /* 0x80000007061b7221 */ /* 0x004fc80000000000 */
[----:B------:R0:W1:Y:S01]  /*04f0*/  F2F.F64.F32 R6, |R27| ;  /* 0x4000001b00067310 */ /* 0x0000620000201800 */
[----:B---3--:R-:W-:Y:S02]  /*0500*/  FADD R28, R16, -R19 ;  /* 0x80000013101c7221 */ /* 0x008fe40000000000 */
[----:B------:R-:W2:Y:S04]  /*0510*/  LDG.E R16, desc[UR12][R2.64+0x1000] ;  /* 0x0010000c02107981 */ /* 0x000ea8000c1e1900 */
[----:B------:R-:W2:Y:S04]  /*0520*/  LDG.E R19, desc[UR12][R4.64+0x1000] ;  /* 0x0010000c04137981 */ /* 0x000ea8000c1e1900 */
[----:B0-----:R-:W3:Y:S01]  /*0530*/  LDG.E R27, desc[UR12][R4.64+0x1800] ;  /* 0x0018000c041b7981 */ /* 0x001ee2000c1e1900 */
[----:B-1----:R-:W-:Y:S01]  /*0540*/  DSETP.GEU.AND P2, PT, R6, UR10, PT ;  /* 0x0000000a06007e2a */ /* 0x002fe2000bf4e000 */
[----:B------:R-:W0:Y:S02]  /*0550*/  F2F.F64.F32 R6, |R28| ;  /* 0x4000001c00067310 */ /* 0x000e240000201800 */
[----:B0-----:R-:W-:Y:S01]  /*0560*/  DSETP.GEU.AND P1, PT, R6, UR10, PT ;  /* 0x0000000a06007e2a */ /* 0x001fe2000bf2e000 */
[----:B------:R-:W-:Y:S01]  /*0570*/  IADD3 R7, P0, PT, R25, UR8, RZ ;  /* 0x0000000819077c10 */ /* 0x000fe2000ff1e0ff */
[----:B------:R-:W-:-:S02]  /*0580*/  IMAD.MOV.U32 R6, RZ, RZ, R20 ;  /* 0x000000ffff067224 */ /* 0x000fc400078e0014 */
[----:B------:R-:W-:Y:S01]  /*0590*/  IMAD.MOV.U32 R25, RZ, RZ, R21 ;  /* 0x000000ffff197224 */ /* 0x000fe200078e0015 */
[----:B------:R-:W3:Y:S01]  /*05a0*/  LDG.E R20, desc[UR12][R2.64+0x1400] ;  /* 0x0014000c02147981 */ /* 0x000ee2000c1e1900 */
[----:B------:R-:W-:-:S03]  /*05b0*/  IADD3.X R26, PT, PT, R26, UR9, RZ, P0, !PT ;  /* 0x000000091a1a7c10 */ /* 0x000fc600087fe4ff */
[----:B------:R-:W3:Y:S01]  /*05c0*/  LDG.E R21, desc[UR12][R4.64+0x1400] ;  /* 0x0014000c04157981 */ /* 0x000ee2000c1e1900 */
[----:B------:R-:W-:-:S04]  /*05d0*/  ISETP.LT.U32.AND P0, PT, R7, R6, PT ;  /* 0x000000060700720c */ /* 0x000fc80003f01070 */
[----:B------:R-:W-:-:S04]  /*05e0*/  ISETP.LT.AND.EX P0, PT, R26, R25, PT, P0 ;  /* 0x000000191a00720c */ /* 0x000fc80003f01300 */
[C---:B------:R-:W-:Y:S01]  /*05f0*/  @P2 SEL R25, R26.reuse, R25, P0 ;  /* 0x000000191a192207 */ /* 0x040fe20000000000 */
[----:B------:R-:W3:Y:S03]  /*0600*/  LDG.E R4, desc[UR12][R4.64+0x1c00] ;  /* 0x001c000c04047981 */ /* 0x000ee6000c1e1900 */
[----:B------:R-:W-:Y:S02]  /*0610*/  SEL R25, R26, R25, !P3 ;  /* 0x000000191a197207 */ /* 0x000fe40005800000 */
[----:B------:R0:W3:Y:S01]  /*0620*/  LDG.E R26, desc[UR12][R2.64+0x1800] ;  /* 0x0018000c021a7981 */ /* 0x0000e2000c1e1900 */
[----:B------:R-:W-:-:S04]  /*0630*/  @P2 SEL R6, R7, R6, P0 ;  /* 0x0000000607062207 */ /* 0x000fc80000000000 */
[----:B------:R-:W-:Y:S01]  /*0640*/  SEL R28, R7, R6, !P3 ;  /* 0x00000006071c7207 */ /* 0x000fe20005800000 */
[----:B----4-:R-:W-:Y:S01]  /*0650*/  FADD R7, R23, -R24 ;  /* 0x8000001817077221 */ /* 0x010fe20000000000 */
[----:B------:R-:W-:Y:S02]  /*0660*/  SEL R23, RZ, 0x1, !P2 ;  /* 0x00000001ff177807 */ /* 0x000fe40005000000 */
[----:B------:R-:W-:Y:S01]  /*0670*/  @P3 SEL R23, R22, 0x1, !P2 ;  /* 0x0000000116173807 */ /* 0x000fe20005000000 */
[----:B------:R-:W-:Y:S02]  /*0680*/  VIADD R22, R10, 0xfffffd00 ;  /* 0xfffffd000a167836 */ /* 0x000fe40000000000 */
[----:B------:R-:W1:Y:S01]  /*0690*/  F2F.F64.F32 R6, |R7| ;  /* 0x4000000700067310 */ /* 0x000e620000201800 */
[----:B------:R-:W-:Y:S02]  /*06a0*/  LOP3.LUT P4, RZ, R23, 0xff, RZ, 0xc0, !PT ;  /* 0x000000ff17ff7812 */ /* 0x000fe4000788c0ff */
[----:B0-----:R-:W-:-:S02]  /*06b0*/  SHF.R.S32.HI R2, RZ, 0x1f, R22 ;  /* 0x0000001fff027819 */ /* 0x001fc40000011416 */
[----:B------:R-:W-:-:S04]  /*06c0*/  IADD3 R3, P0, P3, R22, UR8, R9 ;  /* 0x0000000816037c10 */ /* 0x000fc8000fb1e009 */
[----:B------:R-:W-:Y:S02]  /*06d0*/  IADD3.X R22, PT, PT, R2, UR9, RZ, P0, P3 ;  /* 0x0000000902167c10 */ /* 0x000fe400087e64ff */
[----:B------:R-:W-:Y:S01]  /*06e0*/  ISETP.LT.U32.AND P0, PT, R3, R28, PT ;  /* 0x0000001c0300720c */ /* 0x000fe20003f01070 */
[----:B-1----:R-:W-:-:S03]  /*06f0*/  DSETP.GEU.AND P2, PT, R6, UR10, PT ;  /* 0x0000000a06007e2a */ /* 0x002fc6000bf4e000 */
[----:B------:R-:W-:Y:S02]  /*0700*/  ISETP.LT.AND.EX P0, PT, R22, R25, PT, P0 ;  /* 0x000000191600720c */ /* 0x000fe40003f01300 */
[----:B------:R-:W-:Y:S02]  /*0710*/  SEL R6, RZ, 0x1, !P1 ;  /* 0x00000001ff067807 */ /* 0x000fe40004800000 */
[----:B------:R-:W-:Y:S01]  /*0720*/  @P4 SEL R6, R23, 0x1, !P1 ;  /* 0x0000000117064807 */ /* 0x000fe20004800000 */
[----:B-----5:R-:W-:Y:S01]  /*0730*/  FADD R2, R17, -R18 ;  /* 0x8000001211027221 */ /* 0x020fe20000000000 */
[C---:B------:R-:W-:Y:S02]  /*0740*/  @P1 SEL R28, R3.reuse, R28, P0 ;  /* 0x0000001c031c1207 */ /* 0x040fe40000000000 */
[----:B------:R-:W-:Y:S02]  /*0750*/  LOP3.LUT P3, RZ, R6, 0xff, RZ, 0xc0, !PT ;  /* 0x000000ff06ff7812 */ /* 0x000fe4000786c0ff */
[----:B------:R-:W-:-:S02]  /*0760*/  SEL R28, R3, R28, !P4 ;  /* 0x0000001c031c7207 */ /* 0x000fc40006000000 */
[----:B------:R-:W0:Y:S01]  /*0770*/  F2F.F64.F32 R2, |R2| ;  /* 0x4000000200027310 */ /* 0x000e220000201800 */
[----:B------:R-:W-:Y:S01]  /*0780*/  VIADD R18, R10, 0xfffffe00 ;  /* 0xfffffe000a127836 */ /* 0x000fe20000000000 */
[----:B------:R-:W-:Y:S02]  /*0790*/  @P1 SEL R25, R22, R25, P0 ;  /* 0x0000001916191207 */ /* 0x000fe40000000000 */
[----:B------:R-:W-:Y:S02]  /*07a0*/  SEL R5, RZ, 0x1, !P2 ;  /* 0x00000001ff057807 */ /* 0x000fe40005000000 */
[----:B------:R-:W-:-:S03]  /*07b0*/  IADD3 R7, P0, P1, R18, UR8, R9 ;  /* 0x0000000812077c10 */ /* 0x000fc6000f91e009 */
[----:B------:R-:W-:Y:S02]  /*07c0*/  @P3 SEL R5, R6, 0x1, !P2 ;  /* 0x0000000106053807 */ /* 0x000fe40005000000 */
[----:B------:R-:W-:Y:S02]  /*07d0*/  SHF.R.S32.HI R6, RZ, 0x1f, R18 ;  /* 0x0000001fff067819 */ /* 0x000fe40000011412 */
[----:B------:R-:W-:Y:S02]  /*07e0*/  SEL R25, R22, R25, !P4 ;  /* 0x0000001916197207 */ /* 0x000fe40006000000 */
[----:B------:R-:W-:Y:S01]  /*07f0*/  IADD3.X R6, PT, PT, R6, UR9, RZ, P0, P1 ;  /* 0x0000000906067c10 */ /* 0x000fe200087e24ff */
[----:B0-----:R-:W-:Y:S01]  /*0800*/  DSETP.GEU.AND P1, PT, R2, UR10, PT ;  /* 0x0000000a02007e2a */ /* 0x001fe2000bf2e000 */
[----:B------:R-:W-:-:S04]  /*0810*/  ISETP.LT.U32.AND P0, PT, R7, R28, PT ;  /* 0x0000001c0700720c */ /* 0x000fc80003f01070 */
[CC--:B------:R-:W-:Y:S02]  /*0820*/  ISETP.LT.AND.EX P0, PT, R6.reuse, R25.reuse, PT, P0 ;  /* 0x000000190600720c */ /* 0x0c0fe40003f01300 */
[----:B------:R-:W-:Y:S02]  /*0830*/  LOP3.LUT P4, RZ, R5, 0xff, RZ, 0xc0, !PT ;  /* 0x000000ff05ff7812 */ /* 0x000fe4000788c0ff */
[C---:B------:R-:W-:Y:S02]  /*0840*/  @P2 SEL R28, R7.reuse, R28, P0 ;  /* 0x0000001c071c2207 */ /* 0x040fe40000000000 */
[C---:B------:R-:W-:Y:S02]  /*0850*/  @P2 SEL R25, R6.reuse, R25, P0 ;  /* 0x0000001906192207 */ /* 0x040fe40000000000 */
[----:B------:R-:W-:Y:S02]  /*0860*/  SEL R7, R7, R28, !P3 ;  /* 0x0000001c07077207 */ /* 0x000fe40005800000 */
[----:B------:R-:W-:-:S02]  /*0870*/  SEL R17, R6, R25, !P3 ;  /* 0x0000001906117207 */ /* 0x000fc40005800000 */
[----:B------:R-:W-:-:S03]  /*0880*/  SEL R6, RZ, 0x1, !P1 ;  /* 0x00000001ff067807 */ /* 0x000fc60004800000 */
[----:B------:R-:W-:Y:S01]  /*0890*/  @P4 SEL R6, R5, 0x1, !P1 ;  /* 0x0000000105064807 */ /* 0x000fe20004800000 */
[----:B------:R-:W-:Y:S02]  /*08a0*/  VIADD R15, R15, 0x8 ;  /* 0x000000080f0f7836 */ /* 0x000fe40000000000 */
[----:B--2---:R-:W-:Y:S01]  /*08b0*/  FADD R3, R16, -R19 ;  /* 0x8000001310037221 */ /* 0x004fe20000000000 */
[----:B------:R-:W-:-:S05]  /*08c0*/  VIADD R16, R10, 0xffffff00 ;  /* 0xffffff000a107836 */ /* 0x000fca0000000000 */
[----:B------:R-:W0:Y:S01]  /*08d0*/  F2F.F64.F32 R2, |R3| ;  /* 0x4000000300027310 */ /* 0x000e220000201800 */
[----:B------:R-:W-:Y:S02]  /*08e0*/  SHF.R.S32.HI R22, RZ, 0x1f, R16 ;  /* 0x0000001fff167819 */ /* 0x000fe40000011410 */
[----:B------:R-:W-:-:S04]  /*08f0*/  IADD3 R16, P0, P2, R16, UR8, R9 ;  /* 0x0000000810107c10 */ /* 0x000fc8000fa1e009 */
[----:B------:R-:W-:Y:S02]  /*0900*/  IADD3.X R22, PT, PT, R22, UR9, RZ, P0, P2 ;  /* 0x0000000916167c10 */ /* 0x000fe400087e44ff */
[----:B------:R-:W-:-:S04]  /*0910*/  ISETP.LT.U32.AND P0, PT, R16, R7, PT ;  /* 0x000000071000720c */ /* 0x000fc80003f01070 */
[----:B------:R-:W-:Y:S01]  /*0920*/  ISETP.LT.AND.EX P0, PT, R22, R17, PT, P0 ;  /* 0x000000111600720c */ /* 0x000fe20003f01300 */
[----:B0-----:R-:W-:Y:S01]  /*0930*/  DSETP.GEU.AND P3, PT, R2, UR10, PT ;  /* 0x0000000a02007e2a */ /* 0x001fe2000bf6e000 */
[----:B------:R-:W-:Y:S02]  /*0940*/  LOP3.LUT P2, RZ, R6, 0xff, RZ, 0xc0, !PT ;  /* 0x000000ff06ff7812 */ /* 0x000fe4000784c0ff */
[----:B------:R-:W-:Y:S02]  /*0950*/  @P1 SEL R7, R16, R7, P0 ;  /* 0x0000000710071207 */ /* 0x000fe40000000000 */
[----:B------:R-:W-:Y:S01]  /*0960*/  @P1 SEL R17, R22, R17, P0 ;  /* 0x0000001116111207 */ /* 0x000fe20000000000 */
[----:B---3--:R-:W-:Y:S01]  /*0970*/  FADD R2, R20, -R21 ;  /* 0x8000001514027221 */ /* 0x008fe20000000000 */
[----:B------:R-:W-:Y:S02]  /*0980*/  SEL R5, R16, R7, !P4 ;  /* 0x0000000710057207 */ /* 0x000fe40006000000 */
[----:B------:R-:W-:-:S02]  /*0990*/  SHF.R.S32.HI R7, RZ, 0x1f, R10 ;  /* 0x0000001fff077819 */ /* 0x000fc4000001140a */
[----:B------:R-:W-:Y:S01]  /*09a0*/  IADD3 R18, P0, P1, R10, UR8, R9 ;  /* 0x000000080a127c10 */ /* 0x000fe2000f91e009 */
[----:B------:R-:W0:Y:S01]  /*09b0*/  F2F.F64.F32 R2, |R2| ;  /* 0x4000000200027310 */ /* 0x000e220000201800 */
[----:B------:R-:W-:Y:S02]  /*09c0*/  SEL R17, R22, R17, !P4 ;  /* 0x0000001116117207 */ /* 0x000fe40006000000 */
[----:B------:R-:W-:Y:S02]  /*09d0*/  IADD3.X R22, PT, PT, R7, UR9, RZ, P0, P1 ;  /* 0x0000000907167c10 */ /* 0x000fe400087e24ff */
[----:B------:R-:W-:Y:S02]  /*09e0*/  ISETP.LT.U32.AND P0, PT, R18, R5, PT ;  /* 0x000000051200720c */ /* 0x000fe40003f01070 */
[----:B------:R-:W-:Y:S02]  /*09f0*/  SEL R16, RZ, 0x1, !P3 ;  /* 0x00000001ff107807 */ /* 0x000fe40005800000 */
[----:B------:R-:W-:Y:S01]  /*0a00*/  @P2 SEL R16, R6, 0x1, !P3 ;  /* 0x0000000106102807 */ /* 0x000fe20005800000 */
[----:B------:R-:W-:Y:S01]  /*0a10*/  FADD R6, R26, -R27 ;  /* 0x8000001b1a067221 */ /* 0x000fe20000000000 */
[----:B------:R-:W-:Y:S01]  /*0a20*/  ISETP.LT.AND.EX P0, PT, R22, R17, PT, P0 ;  /* 0x000000111600720c */ /* 0x000fe20003f01300 */
[----:B------:R-:W-:-:S03]  /*0a30*/  VIADD R20, R10, 0x100 ;  /* 0x000001000a147836 */ /* 0x000fc60000000000 */
[----:B------:R-:W-:Y:S01]  /*0a40*/  @P3 SEL R5, R18, R5, P0 ;  /* 0x0000000512053207 */ /* 0x000fe20000000000 */
[----:B0-----:R-:W-:Y:S01]  /*0a50*/  DSETP.GEU.AND P4, PT, R2, UR10, PT ;  /* 0x0000000a02007e2a */ /* 0x001fe2000bf8e000 */
[----:B------:R-:W-:Y:S01]  /*0a60*/  @P3 SEL R17, R22, R17, P0 ;  /* 0x0000001116113207 */ /* 0x000fe20000000000 */
[----:B------:R-:W0:Y:S01]  /*0a70*/  F2F.F64.F32 R6, |R6| ;  /* 0x4000000600067310 */ /* 0x000e220000201800 */
[----:B------:R-:W-:Y:S02]  /*0a80*/  SHF.R.S32.HI R2, RZ, 0x1f, R20 ;  /* 0x0000001fff027819 */ /* 0x000fe40000011414 */
[----:B------:R-:W-:Y:S02]  /*0a90*/  IADD3 R19, P0, P3, R20, UR8, R9 ;  /* 0x0000000814137c10 */ /* 0x000fe4000fb1e009 */
[----:B------:R-:W-:Y:S02]  /*0aa0*/  SEL R20, R18, R5, !P2 ;  /* 0x0000000512147207 */ /* 0x000fe40005000000 */
[----:B------:R-:W-:-:S02]  /*0ab0*/  LOP3.LUT P1, RZ, R16, 0xff, RZ, 0xc0, !PT ;  /* 0x000000ff10ff7812 */ /* 0x000fc4000782c0ff */
[----:B------:R-:W-:Y:S02]  /*0ac0*/  IADD3.X R18, PT, PT, R2, UR9, RZ, P0, P3 ;  /* 0x0000000902127c10 */ /* 0x000fe400087e64ff */
[----:B------:R-:W-:Y:S02]  /*0ad0*/  SEL R17, R22, R17, !P2 ;  /* 0x0000001116117207 */ /* 0x000fe40005000000 */
[----:B------:R-:W-:Y:S01]  /*0ae0*/  ISETP.LT.U32.AND P0, PT, R19, R20, PT ;  /* 0x000000141300720c */ /* 0x000fe20003f01070 */
[----:B------:R-:W-:Y:S01]  /*0af0*/  FADD R2, R29, -R4 ;  /* 0x800000041d027221 */ /* 0x000fe20000000000 */
[----:B------:R-:W-:Y:S02]  /*0b00*/  VIADD R4, R10, 0x200 ;  /* 0x000002000a047836 */ /* 0x000fe40000000000 */
[----:B------:R-:W-:Y:S01]  /*0b10*/  ISETP.LT.AND.EX P0, PT, R18, R17, PT, P0 ;  /* 0x000000111200720c */ /* 0x000fe20003f01300 */
[----:B0-----:R-:W-:Y:S01]  /*0b20*/  DSETP.GEU.AND P2, PT, R6, UR10, PT ;  /* 0x0000000a06007e2a */ /* 0x001fe2000bf4e000 */
[----:B------:R-:W-:-:S02]  /*0b30*/  SEL R5, RZ, 0x1, !P4 ;  /* 0x00000001ff057807 */ /* 0x000fc40006000000 */
[C---:B------:R-:W-:Y:S01]  /*0b40*/  @P4 SEL R20, R19.reuse, R20, P0 ;  /* 0x0000001413144207 */ /* 0x040fe20000000000 */
[----:B------:R-:W0:Y:S01]  /*0b50*/  F2F.F64.F32 R2, |R2| ;  /* 0x4000000200027310 */ /* 0x000e220000201800 */
[----:B------:R-:W-:Y:S02]  /*0b60*/  @P1 SEL R5, R16, 0x1, !P4 ;  /* 0x0000000110051807 */ /* 0x000fe40006000000 */
[----:B------:R-:W-:Y:S02]  /*0b70*/  @P4 SEL R17, R18, R17, P0 ;  /* 0x0000001112114207 */ /* 0x000fe40000000000 */
[----:B------:R-:W-:Y:S02]  /*0b80*/  SHF.R.S32.HI R6, RZ, 0x1f, R4 ;  /* 0x0000001fff067819 */ /* 0x000fe40000011404 */
[----:B------:R-:W-:Y:S02]  /*0b90*/  IADD3 R7, P0, P4, R4, UR8, R9 ;  /* 0x0000000804077c10 */ /* 0x000fe4000fc1e009 */
[----:B------:R-:W-:-:S02]  /*0ba0*/  SEL R16, R19, R20, !P1 ;  /* 0x0000001413107207 */ /* 0x000fc40004800000 */
[----:B------:R-:W-:Y:S02]  /*0bb0*/  LOP3.LUT P3, RZ, R5, 0xff, RZ, 0xc0, !PT ;  /* 0x000000ff05ff7812 */ /* 0x000fe4000786c0ff */
[----:B------:R-:W-:Y:S02]  /*0bc0*/  IADD3.X R21, PT, PT, R6, UR9, RZ, P0, P4 ;  /* 0x0000000906157c10 */ /* 0x000fe400087e84ff */
[----:B------:R-:W-:Y:S02]  /*0bd0*/  SEL R18, R18, R17, !P1 ;  /* 0x0000001112127207 */ /* 0x000fe40004800000 */
[----:B------:R-:W-:Y:S01]  /*0be0*/  ISETP.LT.U32.AND P0, PT, R7, R16, PT ;  /* 0x000000100700720c */ /* 0x000fe20003f01070 */
[----:B------:R-:W-:-:S03]  /*0bf0*/  VIADD R4, R10, 0x300 ;  /* 0x000003000a047836 */ /* 0x000fc60000000000 */
[----:B------:R-:W-:Y:S01]  /*0c00*/  ISETP.LT.AND.EX P0, PT, R21, R18, PT, P0 ;  /* 0x000000121500720c */ /* 0x000fe20003f01300 */
[----:B0-----:R-:W-:Y:S01]  /*0c10*/  DSETP.GEU.AND P1, PT, R2, UR10, PT ;  /* 0x0000000a02007e2a */ /* 0x001fe2000bf2e000 */
[----:B------:R-:W-:Y:S02]  /*0c20*/  SEL R6, RZ, 0x1, !P2 ;  /* 0x00000001ff067807 */ /* 0x000fe40005000000 */
[----:B------:R-:W-:Y:S02]  /*0c30*/  @P2 SEL R16, R7, R16, P0 ;  /* 0x0000001007102207 */ /* 0x000fe40000000000 */
[----:B------:R-:W-:Y:S02]  /*0c40*/  @P2 SEL R18, R21, R18, P0 ;  /* 0x0000001215122207 */ /* 0x000fe40000000000 */
[----:B------:R-:W-:Y:S02]  /*0c50*/  SHF.R.S32.HI R2, RZ, 0x1f, R4 ;  /* 0x0000001fff027819 */ /* 0x000fe40000011404 */
[----:B------:R-:W-:-:S02]  /*0c60*/  @P3 SEL R6, R5, 0x1, !P2 ;  /* 0x0000000105063807 */ /* 0x000fc40005000000 */
[----:B------:R-:W-:Y:S02]  /*0c70*/  IADD3 R4, P0, P4, R4, UR8, R9 ;  /* 0x0000000804047c10 */ /* 0x000fe4000fc1e009 */
[----:B------:R-:W-:Y:S02]  /*0c80*/  SEL R3, R7, R16, !P3 ;  /* 0x0000001007037207 */ /* 0x000fe40005800000 */
[----:B------:R-:W-:Y:S02]  /*0c90*/  SEL R21, R21, R18, !P3 ;  /* 0x0000001215157207 */ /* 0x000fe40005800000 */
[----:B------:R-:W-:Y:S02]  /*0ca0*/  ISETP.NE.AND P3, PT, R15, RZ, PT ;  /* 0x000000ff0f00720c */ /* 0x000fe40003f65270 */
[----:B------:R-:W-:Y:S02]  /*0cb0*/  LOP3.LUT P2, RZ, R6, 0xff, RZ, 0xc0, !PT ;  /* 0x000000ff06ff7812 */ /* 0x000fe4000784c0ff */
[----:B------:R-:W-:-:S02]  /*0cc0*/  IADD3.X R2, PT, PT, R2, UR9, RZ, P0, P4 ;  /* 0x0000000902027c10 */ /* 0x000fc400087e84ff */
[----:B------:R-:W-:-:S04]  /*0cd0*/  ISETP.LT.U32.AND P0, PT, R4, R3, PT ;  /* 0x000000030400720c */ /* 0x000fc80003f01070 */
[----:B------:R-:W-:-:S04]  /*0ce0*/  ISETP.LT.AND.EX P0, PT, R2, R21, PT, P0 ;  /* 0x000000150200720c */ /* 0x000fc80003f01300 */
[----:B------:R-:W-:Y:S02]  /*0cf0*/  @P1 SEL R3, R4, R3, P0 ;  /* 0x0000000304031207 */ /* 0x000fe40000000000 */
[----:B------:R-:W-:Y:S01]  /*0d00*/  @P1 SEL R21, R2, R21, P0 ;  /* 0x0000001502151207 */ /* 0x000fe20000000000 */
[----:B------:R-:W-:Y:S01]  /*0d10*/  VIADD R10, R10, 0x800 ;  /* 0x000008000a0a7836 */ /* 0x000fe20000000000 */
[----:B------:R-:W-:Y:S02]  /*0d20*/  SEL R22, RZ, 0x1, !P1 ;  /* 0x00000001ff167807 */ /* 0x000fe40004800000 */
[----:B------:R-:W-:Y:S02]  /*0d30*/  @P2 SEL R22, R6, 0x1, !P1 ;  /* 0x0000000106162807 */ /* 0x000fe40004800000 */
[----:B------:R-:W-:Y:S02]  /*0d40*/  SEL R20, R4, R3, !P2 ;  /* 0x0000000304147207 */ /* 0x000fe40005000000 */
[----:B------:R-:W-:Y:S01]  /*0d50*/  SEL R21, R2, R21, !P2 ;  /* 0x0000001502157207 */ /* 0x000fe20005000000 */
[----:B------:R-:W-:Y:S06]  /*0d60*/  @P3 BRA `(.L_x_71) ;  /* 0xfffffff400883947 */ /* 0x000fec000383ffff */
[----:B------:R-:W-:Y:S05]  /*0d70*/  BSYNC.RECONVERGENT B3 ;  /* 0x0000000000037941 */ /* 0x000fea0003800200 */
.L_x_70:
[----:B------:R-:W-:-:S07]  /*0d80*/  VIADD R10, R10, 0xfffffc00 ;  /* 0xfffffc000a0a7836 */ /* 0x000fce0000000000 */
.L_x_69:
[----:B------:R-:W-:Y:S05]  /*0d90*/  BSYNC.RECONVERGENT B2 ;  /* 0x0000000000027941 */ /* 0x000fea0003800200 */
.L_x_68:
[----:B------:R-:W-:-:S13]  /*0da0*/  ISETP.NE.AND P0, PT, R14, RZ, PT ;  /* 0x000000ff0e00720c */ /* 0x000fda0003f05270 */
[----:B------:R-:W-:Y:S05]  /*0db0*/  @!P0 BRA `(.L_x_67) ;  /* 0x0000000800ac8947 */ /* 0x000fea0003800000 */
[----:B------:R-:W-:Y:S01]  /*0dc0*/  ISETP.GE.U32.AND P0, PT, R14, 0x4, PT ;  /* 0x000000040e00780c */ /* 0x000fe20003f06070 */
[----:B------:R-:W-:Y:S01]  /*0dd0*/  BSSY.RECONVERGENT B2, `(.L_x_72) ;  /* 0x0000056000027945 */ /* 0x000fe20003800200 */
[----:B------:R-:W-:-:S11]  /*0de0*/  LOP3.LUT P1, R13, R13, 0x3, RZ, 0xc0, !PT ;  /* 0x000000030d0d7812 */ /* 0x000fd6000782c0ff */
[----:B------:R-:W-:Y:S05]  /*0df0*/  @!P0 BRA `(.L_x_73) ;  /* 0x00000004004c8947 */ /* 0x000fea0003800000 */
[----:B------:R-:W0:Y:S01]  /*0e00*/  LDCU.128 UR16, c[0x0][0x380] ;  /* 0x00007000ff1077ac */ /* 0x000e220008000c00 */
[----:B------:R-:W-:Y:S01]  /*0e10*/  IADD3 R18, P0, PT, R9, R10, RZ ;  /* 0x0000000a09127210 */ /* 0x000fe20007f1e0ff */
[----:B------:R-:W1:Y:S03]  /*0e20*/  LDCU.64 UR10, c[0x0][0x3a0] ;  /* 0x00007400ff0a77ac */ /* 0x000e660008000a00 */
[----:B------:R-:W-:Y:S01]  /*0e30*/  LEA.HI.X.SX32 R15, R10, RZ, 0x1, P0 ;  /* 0x000000ff0a0f7211 */ /* 0x000fe200000f0eff */
[----:B------:R-:W-:-:S03]  /*0e40*/  IMAD.SHL.U32 R2, R18, 0x4, RZ ;  /* 0x0000000412027824 */ /* 0x000fc600078e00ff */
[----:B------:R-:W-:Y:S02]  /*0e50*/  SHF.L.U64.HI R3, R18, 0x2, R15 ;  /* 0x0000000212037819 */ /* 0x000fe4000001020f */
[C---:B0-----:R-:W-:Y:S02]  /*0e60*/  IADD3 R6, P0, PT, R2.reuse, UR16, RZ ;  /* 0x0000001002067c10 */ /* 0x041fe4000ff1e0ff */
        /* <DEDUP_REMOVED lines=10> */
[----:B------:R4:W5:Y:S01]  /*0f10*/  LDG.E R19, desc[UR12][R2.64+0xc00] ;  /* 0x000c000c02137981 */ /* 0x000962000c1e1900 */
[----:B------:R-:W-:Y:S01]  /*0f20*/  LOP3.LUT P5, RZ, R22, 0xff, RZ, 0xc0, !PT ;  /* 0x000000ff16ff7812 */ /* 0x000fe200078ac0ff */
[----:B------:R-:W-:Y:S01]  /*0f30*/  UMOV UR14, 0xa0b5ed8d ;  /* 0xa0b5ed8d000e7882 */ /* 0x000fe20000000000 */
[----:B------:R-:W-:Y:S01]  /*0f40*/  UMOV UR15, 0x3eb0c6f7 ;  /* 0x3eb0c6f7000f7882 */ /* 0x000fe20000000000 */
[----:B--2---:R-:W-:-:S04]  /*0f50*/  FADD R23, R4, -R5 ;  /* 0x8000000504177221 */ /* 0x004fc80000000000 */
[----:B------:R-:W0:Y:S01]  /*0f60*/  F2F.F64.F32 R4, |R23| ;  /* 0x4000001700047310 */ /* 0x000e220000201800 */
[----:B---3--:R-:W-:Y:S01]  /*0f70*/  FADD R24, R24, -R25 ;  /* 0x8000001918187221 */ /* 0x008fe20000000000 */
[----:B-1----:R-:W-:-:S04]  /*0f80*/  IADD3 R25, P0, PT, R18, UR10, RZ ;  /* 0x0000000a12197c10 */ /* 0x002fc8000ff1e0ff */
[----:B------:R-:W-:Y:S02]  /*0f90*/  IADD3.X R18, PT, PT, R15, UR11, RZ, P0, !PT ;  /* 0x0000000b0f127c10 */ /* 0x000fe400087fe4ff */
[----:B------:R-:W-:Y:S01]  /*0fa0*/  ISETP.LT.U32.AND P0, PT, R25, R20, PT ;  /* 0x000000141900720c */ /* 0x000fe20003f01070 */
[----:B----4-:R-:W-:Y:S01]  /*0fb0*/  FADD R2, R16, -R17 ;  /* 0x8000001110027221 */ /* 0x010fe20000000000 */
[----:B------:R-:W-:Y:S01]  /*0fc0*/  VIADD R16, R10, 0x100 ;  /* 0x000001000a107836 */ /* 0x000fe20000000000 */
[----:B0-----:R-:W-:Y:S01]  /*0fd0*/  DSETP.GEU.AND P4, PT, R4, UR14, PT ;  /* 0x0000000e04007e2a */ /* 0x001fe2000bf8e000 */
[----:B------:R-:W-:Y:S01]  /*0fe0*/  ISETP.LT.AND.EX P0, PT, R18, R21, PT, P0 ;  /* 0x000000151200720c */ /* 0x000fe20003f01300 */
[----:B------:R-:W0:Y:S01]  /*0ff0*/  F2F.F64.F32 R4, |R24| ;  /* 0x4000001800047310 */ /* 0x000e220000201800 */
[----:B-----5:R-:W-:-:S03]  /*1000*/  FADD R14, R14, -R19 ;  /* 0x800000130e0e7221 */ /* 0x020fc60000000000 */
[----:B------:R-:W-:Y:S02]  /*1010*/  SEL R6, RZ, 0x1, !P4 ;  /* 0x00000001ff067807 */ /* 0x000fe40006000000 */
[----:B------:R-:W-:Y:S02]  /*1020*/  @P5 SEL R6, R22, 0x1, !P4 ;  /* 0x0000000116065807 */ /* 0x000fe40006000000 */
[----:B------:R-:W1:Y:S02]  /*1030*/  F2F.F64.F32 R2, |R2| ;  /* 0x4000000200027310 */ /* 0x000e640000201800 */
[----:B------:R-:W-:Y:S02]  /*1040*/  LOP3.LUT P3, RZ, R6, 0xff, RZ, 0xc0, !PT ;  /* 0x000000ff06ff7812 */ /* 0x000fe4000786c0ff */
[----:B------:R-:W-:Y:S02]  /*1050*/  @P4 SEL R20, R25, R20, P0 ;  /* 0x0000001419144207 */ /* 0x000fe40000000000 */
[----:B------:R-:W-:Y:S01]  /*1060*/  @P4 SEL R21, R18, R21, P0 ;  /* 0x0000001512154207 */ /* 0x000fe20000000000 */
[----:B0-----:R-:W-:Y:S01]  /*1070*/  DSETP.GEU.AND P2, PT, R4, UR14, PT ;  /* 0x0000000e04007e2a */ /* 0x001fe2000bf4e000 */
[----:B------:R-:W-:-:S02]  /*1080*/  IADD3 R7, P0, P4, R16, UR10, R9 ;  /* 0x0000000a10077c10 */ /* 0x000fc4000fc1e009 */
[----:B------:R-:W-:Y:S02]  /*1090*/  SHF.R.S32.HI R5, RZ, 0x1f, R16 ;  /* 0x0000001fff057819 */ /* 0x000fe40000011410 */
[----:B------:R-:W-:Y:S02]  /*10a0*/  SEL R20, R25, R20, !P5 ;  /* 0x0000001419147207 */ /* 0x000fe40006800000 */
[----:B------:R-:W-:Y:S02]  /*10b0*/  IADD3.X R16, PT, PT, R5, UR11, RZ, P0, P4 ;  /* 0x0000000b05107c10 */ /* 0x000fe400087e84ff */
[----:B------:R-:W-:Y:S01]  /*10c0*/  SEL R21, R18, R21, !P5 ;  /* 0x0000001512157207 */ /* 0x000fe20006800000 */
[----:B-1----:R-:W-:Y:S01]  /*10d0*/  DSETP.GEU.AND P5, PT, R2, UR14, PT ;  /* 0x0000000e02007e2a */ /* 0x002fe2000bfae000 */
[----:B------:R-:W-:Y:S01]  /*10e0*/  ISETP.LT.U32.AND P0, PT, R7, R20, PT ;  /* 0x000000140700720c */ /* 0x000fe20003f01070 */
[----:B------:R-:W0:Y:S01]  /*10f0*/  F2F.F64.F32 R2, |R14| ;  /* 0x4000000e00027310 */ /* 0x000e220000201800 */
[----:B------:R-:W-:-:S02]  /*1100*/  SEL R4, RZ, 0x1, !P2 ;  /* 0x00000001ff047807 */ /* 0x000fc40005000000 */
[----:B------:R-:W-:Y:S01]  /*1110*/  @P3 SEL R4, R6, 0x1, !P2 ;  /* 0x0000000106043807 */ /* 0x000fe20005000000 */
[----:B------:R-:W-:Y:S01]  /*1120*/  VIADD R6, R10, 0x200 ;  /* 0x000002000a067836 */ /* 0x000fe20000000000 */
[-C--:B------:R-:W-:Y:S02]  /*1130*/  ISETP.LT.AND.EX P0, PT, R16, R21.reuse, PT, P0 ;  /* 0x000000151000720c */ /* 0x080fe40003f01300 */
[----:B------:R-:W-:Y:S02]  /*1140*/  LOP3.LUT P4, RZ, R4, 0xff, RZ, 0xc0, !PT ;  /* 0x000000ff04ff7812 */ /* 0x000fe4000788c0ff */
[----:B------:R-:W-:Y:S02]  /*1150*/  @P2 SEL R20, R7, R20, P0 ;  /* 0x0000001407142207 */ /* 0x000fe40000000000 */
[----:B------:R-:W-:Y:S02]  /*1160*/  SHF.R.S32.HI R5, RZ, 0x1f, R6 ;  /* 0x0000001fff057819 */ /* 0x000fe40000011406 */
[----:B------:R-:W-:-:S02]  /*1170*/  @P2 SEL R21, R16, R21, P0 ;  /* 0x0000001510152207 */ /* 0x000fc40000000000 */
[----:B------:R-:W-:Y:S02]  /*1180*/  IADD3 R6, P0, P2, R6, UR10, R9 ;  /* 0x0000000a06067c10 */ /* 0x000fe4000fa1e009 */
[----:B------:R-:W-:Y:S02]  /*1190*/  SEL R7, R7, R20, !P3 ;  /* 0x0000001407077207 */ /* 0x000fe40005800000 */
[----:B------:R-:W-:Y:S02]  /*11a0*/  SEL R16, R16, R21, !P3 ;  /* 0x0000001510107207 */ /* 0x000fe40005800000 */
[----:B------:R-:W-:Y:S01]  /*11b0*/  IADD3.X R21, PT, PT, R5, UR11, RZ, P0, P2 ;  /* 0x0000000b05157c10 */ /* 0x000fe200087e44ff */
[----:B0-----:R-:W-:Y:S01]  /*11c0*/  DSETP.GEU.AND P2, PT, R2, UR14, PT ;  /* 0x0000000e02007e2a */ /* 0x001fe2000bf4e000 */
[----:B------:R-:W-:Y:S02]  /*11d0*/  ISETP.LT.U32.AND P0, PT, R6, R7, PT ;  /* 0x000000070600720c */ /* 0x000fe40003f01070 */
[----:B------:R-:W-:-:S02]  /*11e0*/  SEL R5, RZ, 0x1, !P5 ;  /* 0x00000001ff057807 */ /* 0x000fc40006800000 */
[CC--:B------:R-:W-:Y:S02]  /*11f0*/  ISETP.LT.AND.EX P0, PT, R21.reuse, R16.reuse, PT, P0 ;  /* 0x000000101500720c */ /* 0x0c0fe40003f01300 */
[----:B------:R-:W-:Y:S01]  /*1200*/  @P4 SEL R5, R4, 0x1, !P5 ;  /* 0x0000000104054807 */ /* 0x000fe20006800000 */
[----:B------:R-:W-:Y:S01]  /*1210*/  VIADD R4, R10, 0x300 ;  /* 0x000003000a047836 */ /* 0x000fe20000000000 */
[----:B------:R-:W-:Y:S01]  /*1220*/  @P5 SEL R7, R6, R7, P0 ;  /* 0x0000000706075207 */ /* 0x000fe20000000000 */
[----:B------:R-:W-:Y:S01]  /*1230*/  VIADD R10, R10, 0x400 ;  /* 0x000004000a0a7836 */ /* 0x000fe20000000000 */
[----:B------:R-:W-:Y:S02]  /*1240*/  @P5 SEL R16, R21, R16, P0 ;  /* 0x0000001015105207 */ /* 0x000fe40000000000 */
[----:B------:R-:W-:Y:S02]  /*1250*/  SHF.R.S32.HI R2, RZ, 0x1f, R4 ;  /* 0x0000001fff027819 */ /* 0x000fe40000011404 */
[----:B------:R-:W-:-:S02]  /*1260*/  IADD3 R4, P0, P5, R4, UR10, R9 ;  /* 0x0000000a04047c10 */ /* 0x000fc4000fd1e009 */
[----:B------:R-:W-:Y:S02]  /*1270*/  SEL R3, R6, R7, !P4 ;  /* 0x0000000706037207 */ /* 0x000fe40006000000 */
[----:B------:R-:W-:Y:S02]  /*1280*/  LOP3.LUT P3, RZ, R5, 0xff, RZ, 0xc0, !PT ;  /* 0x000000ff05ff7812 */ /* 0x000fe4000786c0ff */
[----:B------:R-:W-:Y:S02]  /*1290*/  IADD3.X R2, PT, PT, R2, UR11, RZ, P0, P5 ;  /* 0x0000000b02027c10 */ /* 0x000fe400087ea4ff */
[----:B------:R-:W-:Y:S02]  /*12a0*/  SEL R21, R21, R16, !P4 ;  /* 0x0000001015157207 */ /* 0x000fe40006000000 */
[----:B------:R-:W-:Y:S02]  /*12b0*/  ISETP.LT.U32.AND P0, PT, R4, R3, PT ;  /* 0x000000030400720c */ /* 0x000fe40003f01070 */
[----:B------:R-:W-:-:S02]  /*12c0*/  SEL R22, RZ, 0x1, !P2 ;  /* 0x00000001ff167807 */ /* 0x000fc40005000000 */
[----:B------:R-:W-:-:S03]  /*12d0*/  ISETP.LT.AND.EX P0, PT, R2, R21, PT, P0 ;  /* 0x000000150200720c */ /* 0x000fc60003f01300 */
[----:B------:R-:W-:Y:S02]  /*12e0*/  @P3 SEL R22, R5, 0x1, !P2 ;  /* 0x0000000105163807 */ /* 0x000fe40005000000 */
[----:B------:R-:W-:Y:S02]  /*12f0*/  @P2 SEL R3, R4, R3, P0 ;  /* 0x0000000304032207 */ /* 0x000fe40000000000 */
[----:B------:R-:W-:Y:S02]  /*1300*/  @P2 SEL R21, R2, R21, P0 ;  /* 0x0000001502152207 */ /* 0x000fe40000000000 */
[----:B------:R-:W-:Y:S02]  /*1310*/  SEL R20, R4, R3, !P3 ;  /* 0x0000000304147207 */ /* 0x000fe40005800000 */
[----:B------:R-:W-:-:S07]  /*1320*/  SEL R21, R2, R21, !P3 ;  /* 0x0000001502157207 */ /* 0x000fce0005800000 */
.L_x_73:
[----:B------:R-:W-:Y:S05]  /*1330*/  BSYNC.RECONVERGENT B2 ;  /* 0x0000000000027941 */ /* 0x000fea0003800200 */
.L_x_72:
[----:B------:R-:W-:Y:S05]  /*1340*/  @!P1 BRA `(.L_x_67) ;  /* 0x0000000400489947 */ /* 0x000fea0003800000 */
[----:B------:R-:W-:Y:S01]  /*1350*/  ISETP.NE.AND P0, PT, R13, 0x1, PT ;  /* 0x000000010d00780c */ /* 0x000fe20003f05270 */
[----:B------:R-:W-:Y:S01]  /*1360*/  BSSY.RECONVERGENT B2, `(.L_x_74) ;  /* 0x0000032000027945 */ /* 0x000fe20003800200 */
[----:B------:R-:W-:-:S11]  /*1370*/  LOP3.LUT P1, RZ, R12, 0x100, RZ, 0xc0, !PT ;  /* 0x000001000cff7812 */ /* 0x000fd6000782c0ff */
        /* <DEDUP_REMOVED lines=14> */
[----:B------:R0:W3:Y:S01]  /*1460*/  LDG.E R17, desc[UR12][R6.64+0x400] ;  /* 0x0004000c06117981 */ /* 0x0000e2000c1e1900 */
[----:B------:R-:W-:Y:S01]  /*1470*/  UMOV UR14, 0xa0b5ed8d ;  /* 0xa0b5ed8d000e7882 */ /* 0x000fe20000000000 */
[----:B------:R-:W-:Y:S01]  /*1480*/  UMOV UR15, 0x3eb0c6f7 ;  /* 0x3eb0c6f7000f7882 */ /* 0x000fe20000000000 */
[----:B------:R-:W-:Y:S01]  /*1490*/  LOP3.LUT P3, RZ, R22, 0xff, RZ, 0xc0, !PT ;  /* 0x000000ff16ff7812 */ /* 0x000fe2000786c0ff */
[----:B0-----:R-:W-:-:S02]  /*14a0*/  VIADD R6, R10, 0x100 ;  /* 0x000001000a067836 */ /* 0x001fc40000000000 */
[----:B------:R-:W-:Y:S02]  /*14b0*/  VIADD R10, R10, 0x200 ;  /* 0x000002000a0a7836 */ /* 0x000fe40000000000 */
[----:B--2---:R-:W-:-:S06]  /*14c0*/  FADD R12, R4, -R5 ;  /* 0x80000005040c7221 */ /* 0x004fcc0000000000 */
[----:B------:R-:W0:Y:S01]  /*14d0*/  F2F.F64.F32 R12, |R12| ;  /* 0x4000000c000c7310 */ /* 0x000e220000201800 */
[----:B---3--:R-:W-:-:S07]  /*14e0*/  FADD R4, R16, -R17 ;  /* 0x8000001110047221 */ /* 0x008fce0000000000 */
[----:B------:R-:W2:Y:S01]  /*14f0*/  F2F.F64.F32 R4, |R4| ;  /* 0x4000000400047310 */ /* 0x000ea20000201800 */
[----:B0-----:R-:W-:Y:S01]  /*1500*/  DSETP.GEU.AND P4, PT, R12, UR14, PT ;  /* 0x0000000e0c007e2a */ /* 0x001fe2000bf8e000 */
[----:B-1----:R-:W-:-:S04]  /*1510*/  IADD3 R13, P0, PT, R14, UR10, RZ ;  /* 0x0000000a0e0d7c10 */ /* 0x002fc8000ff1e0ff */
[----:B------:R-:W-:Y:S02]  /*1520*/  IADD3.X R2, PT, PT, R15, UR11, RZ, P0, !PT ;  /* 0x0000000b0f027c10 */ /* 0x000fe400087fe4ff */
[CC--:B------:R-:W-:Y:S01]  /*1530*/  ISETP.LT.U32.AND P0, PT, R13.reuse, R20.reuse, PT ;  /* 0x000000140d00720c */ /* 0x0c0fe20003f01070 */
[----:B--2---:R-:W-:Y:S01]  /*1540*/  DSETP.GEU.AND P2, PT, R4, UR14, PT ;  /* 0x0000000e04007e2a */ /* 0x004fe2000bf4e000 */
[----:B------:R-:W-:Y:S02]  /*1550*/  SEL R3, RZ, 0x1, !P4 ;  /* 0x00000001ff037807 */ /* 0x000fe40006000000 */
[----:B------:R-:W-:Y:S02]  /*1560*/  ISETP.LT.AND.EX P0, PT, R2, R21, PT, P0 ;  /* 0x000000150200720c */ /* 0x000fe40003f01300 */
[----:B------:R-:W-:Y:S02]  /*1570*/  @P3 SEL R3, R22, 0x1, !P4 ;  /* 0x0000000116033807 */ /* 0x000fe40006000000 */
[----:B------:R-:W-:-:S02]  /*1580*/  @P4 SEL R20, R13, R20, P0 ;  /* 0x000000140d144207 */ /* 0x000fc40000000000 */
[----:B------:R-:W-:Y:S02]  /*1590*/  @P4 SEL R21, R2, R21, P0 ;  /* 0x0000001502154207 */ /* 0x000fe40000000000 */
[----:B------:R-:W-:Y:S02]  /*15a0*/  SHF.R.S32.HI R4, RZ, 0x1f, R6 ;  /* 0x0000001fff047819 */ /* 0x000fe40000011406 */
[----:B------:R-:W-:Y:S02]  /*15b0*/  IADD3 R5, P0, P4, R6, UR10, R9 ;  /* 0x0000000a06057c10 */ /* 0x000fe4000fc1e009 */
[----:B------:R-:W-:Y:S02]  /*15c0*/  SEL R20, R13, R20, !P3 ;  /* 0x000000140d147207 */ /* 0x000fe40005800000 */
[----:B------:R-:W-:Y:S02]  /*15d0*/  SEL R21, R2, R21, !P3 ;  /* 0x0000001502157207 */ /* 0x000fe40005800000 */
[----:B------:R-:W-:-:S02]  /*15e0*/  LOP3.LUT P3, RZ, R3, 0xff, RZ, 0xc0, !PT ;  /* 0x000000ff03ff7812 */ /* 0x000fc4000786c0ff */
[----:B------:R-:W-:Y:S02]  /*15f0*/  IADD3.X R4, PT, PT, R4, UR11, RZ, P0, P4 ;  /* 0x0000000b04047c10 */ /* 0x000fe400087e84ff */
[----:B------:R-:W-:Y:S02]  /*1600*/  ISETP.LT.U32.AND P0, PT, R5, R20, PT ;  /* 0x000000140500720c */ /* 0x000fe40003f01070 */
[----:B------:R-:W-:Y:S02]  /*1610*/  SEL R22, RZ, 0x1, !P2 ;  /* 0x00000001ff167807 */ /* 0x000fe40005000000 */
[----:B------:R-:W-:-:S04]  /*1620*/  ISETP.LT.AND.EX P0, PT, R4, R21, PT, P0 ;  /* 0x000000150400720c */ /* 0x000fc80003f01300 */
[----:B------:R-:W-:Y:S02]  /*1630*/  @P2 SEL R20, R5, R20, P0 ;  /* 0x0000001405142207 */ /* 0x000fe40000000000 */
[C---:B------:R-:W-:Y:S02]  /*1640*/  @P2 SEL R21, R4.reuse, R21, P0 ;  /* 0x0000001504152207 */ /* 0x040fe40000000000 */
[----:B------:R-:W-:Y:S02]  /*1650*/  @P3 SEL R22, R3, 0x1, !P2 ;  /* 0x0000000103163807 */ /* 0x000fe40005000000 */
[----:B------:R-:W-:Y:S02]  /*1660*/  SEL R20, R5, R20, !P3 ;  /* 0x0000001405147207 */ /* 0x000fe40005800000 */
[----:B------:R-:W-:-:S07]  /*1670*/  SEL R21, R4, R21, !P3 ;  /* 0x0000001504157207 */ /* 0x000fce0005800000 */
.L_x_75:
[----:B------:R-:W-:Y:S05]  /*1680*/  BSYNC.RECONVERGENT B2 ;  /* 0x0000000000027941 */ /* 0x000fea0003800200 */
.L_x_74:
[----:B------:R-:W-:Y:S05]  /*1690*/  @P1 BRA `(.L_x_67) ;  /* 0x0000000000741947 */ /* 0x000fea0003800000 */
        /* <DEDUP_REMOVED lines=11> */
[----:B------:R-:W2:Y:S01]  /*1750*/  LDG.E R7, desc[UR12][R6.64] ;  /* 0x0000000c06077981 */ /* 0x000ea2000c1e1900 */
[----:B------:R-:W-:Y:S01]  /*1760*/  UMOV UR14, 0xa0b5ed8d ;  /* 0xa0b5ed8d000e7882 */ /* 0x000fe20000000000 */
[----:B------:R-:W-:Y:S01]  /*1770*/  UMOV UR15, 0x3eb0c6f7 ;  /* 0x3eb0c6f7000f7882 */ /* 0x000fe20000000000 */
[----:B-1----:R-:W-:Y:S02]  /*1780*/  IADD3 R9, P0, PT, R9, UR10, RZ ;  /* 0x0000000a09097c10 */ /* 0x002fe4000ff1e0ff */
[----:B------:R-:W-:Y:S02]  /*1790*/  LOP3.LUT P2, RZ, R22, 0xff, RZ, 0xc0, !PT ;  /* 0x000000ff16ff7812 */ /* 0x000fe4000784c0ff */
[----:B------:R-:W-:-:S02]  /*17a0*/  IADD3.X R10, PT, PT, R10, UR11, RZ, P0, !PT ;  /* 0x0000000b0a0a7c10 */ /* 0x000fc400087fe4ff */
[----:B------:R-:W-:-:S04]  /*17b0*/  ISETP.LT.U32.AND P0, PT, R9, R20, PT ;  /* 0x000000140900720c */ /* 0x000fc80003f01070 */
[----:B------:R-:W-:Y:S01]  /*17c0*/  ISETP.LT.AND.EX P0, PT, R10, R21, PT, P0 ;  /* 0x000000150a00720c */ /* 0x000fe20003f01300 */
[----:B--2---:R-:W-:-:S06]  /*17d0*/  FADD R2, R4, -R7 ;  /* 0x8000000704027221 */ /* 0x004fcc0000000000 */
[----:B------:R-:W0:Y:S02]  /*17e0*/  F2F.F64.F32 R2, |R2| ;  /* 0x4000000200027310 */ /* 0x000e240000201800 */
[----:B0-----:R-:W-:-:S06]  /*17f0*/  DSETP.GEU.AND P1, PT, R2, UR14, PT ;  /* 0x0000000e02007e2a */ /* 0x001fcc000bf2e000 */
[----:B------:R-:W-:Y:S02]  /*1800*/  SEL R3, RZ, 0x1, !P1 ;  /* 0x00000001ff037807 */ /* 0x000fe40004800000 */
[----:B------:R-:W-:-:S04]  /*1810*/  @P2 SEL R3, R22, 0x1, !P1 ;  /* 0x0000000116032807 */ /* 0x000fc80004800000 */
[----:B------:R-:W-:Y:S02]  /*1820*/  PRMT R22, R3, 0x7610, R22 ;  /* 0x0000761003167816 */ /* 0x000fe40000000016 */
[C---:B------:R-:W-:Y:S02]  /*1830*/  @P1 SEL R20, R9.reuse, R20, P0 ;  /* 0x0000001409141207 */ /* 0x040fe40000000000 */
[C---:B------:R-:W-:Y:S02]  /*1840*/  @P1 SEL R21, R10.reuse, R21, P0 ;  /* 0x000000150a151207 */ /* 0x040fe40000000000 */
[----:B------:R-:W-:Y:S02]  /*1850*/  SEL R20, R9, R20, !P2 ;  /* 0x0000001409147207 */ /* 0x000fe40005000000 */
[----:B------:R-:W-:-:S07]  /*1860*/  SEL R21, R10, R21, !P2 ;  /* 0x000000150a157207 */ /* 0x000fce0005000000 */
.L_x_67:
[----:B------:R-:W-:Y:S05]  /*1870*/  BSYNC.RECONVERGENT B1 ;  /* 0x0000000000017941 */ /* 0x000fea0003800200 */
.L_x_66:
[----:B------:R-:W-:-:S13]  /*1880*/  ISETP.GE.AND P0, PT, R11, 0x100, PT ;  /* 0x000001000b00780c */ /* 0x000fda0003f06270 */
[----:B------:R-:W-:Y:S05]  /*1890*/  @!P0 BRA `(.L_x_76) ;  /* 0x0000000c003c8947 */ /* 0x000fea0003800000 */
[----:B------:R-:W0:Y:S01]  /*18a0*/  S2R R6, SR_LANEID ;  /* 0x0000000000067919 */ /* 0x000e220000000000 */
[----:B------:R-:W-:Y:S01]  /*18b0*/  LOP3.LUT R2, R22, 0xff, RZ, 0xc0, !PT ;  /* 0x000000ff16027812 */ /* 0x000fe200078ec0ff */
[----:B------:R-:W-:Y:S01]  /*18c0*/  BSSY.RECONVERGENT B1, `(.L_x_77) ;  /* 0x0000016000017945 */ /* 0x000fe20003800200 */
[----:B------:R1:W2:Y:S04]  /*18d0*/  SHFL.DOWN PT, R5, R20, 0x1, 0x1f ;  /* 0x08201f0014057f89 */ /* 0x0002a800000e0000 */
[----:B------:R1:W3:Y:S04]  /*18e0*/  SHFL.DOWN PT, R4, R21, 0x1, 0x1f ;  /* 0x08201f0015047f89 */ /* 0x0002e800000e0000 */
[----:B------:R1:W4:Y:S01]  /*18f0*/  SHFL.DOWN PT, R3, R2, 0x1, 0x1f ;  /* 0x08201f0002037f89 */ /* 0x00032200000e0000 */
        /* <DEDUP_REMOVED lines=18> */
.L_x_78:
[----:B------:R-:W-:Y:S05]  /*1a20*/  BSYNC.RECONVERGENT B1 ;  /* 0x0000000000017941 */ /* 0x000fea0003800200 */
.L_x_77:
        /* <DEDUP_REMOVED lines=23> */
.L_x_80:
[----:B------:R-:W-:Y:S05]  /*1ba0*/  BSYNC.RECONVERGENT B1 ;  /* 0x0000000000017941 */ /* 0x000fea0003800200 */
.L_x_79:
        /* <DEDUP_REMOVED lines=20> */
.L_x_82:
[----:B------:R-:W-:Y:S05]  /*1cf0*/  BSYNC.RECONVERGENT B1 ;  /* 0x0000000000017941 */ /* 0x000fea0003800200 */
.L_x_81:
        /* <DEDUP_REMOVED lines=20> */
.L_x_84:
[----:B------:R-:W-:Y:S05]  /*1e40*/  BSYNC.RECONVERGENT B1 ;  /* 0x0000000000017941 */ /* 0x000fea0003800200 */
.L_x_83:
        /* <DEDUP_REMOVED lines=20> */
.L_x_86:
[----:B------:R-:W-:Y:S05]  /*1f90*/  BSYNC.RECONVERGENT B1 ;  /* 0x0000000000017941 */ /* 0x000fea0003800200 */
.L_x_85:
        /* <DEDUP_REMOVED lines=10> */
.L_x_88:
[----:B------:R-:W-:Y:S05]  /*2040*/  BSYNC.RECONVERGENT B1 ;  /* 0x0000000000017941 */ /* 0x000fea0003800200 */
.L_x_87:
        /* <DEDUP_REMOVED lines=8> */
[----:B------:R-:W1:Y:S04]  /*20d0*/  LDS.64 R8, [UR4+0x20] ;  /* 0x00002004ff087984 */ /* 0x000e680008000a00 */
[----:B------:R-:W3:Y:S04]  /*20e0*/  LDS.U8 R14, [UR4+0x28] ;  /* 0x00002804ff0e7984 */ /* 0x000ee80008000000 */
[----:B------:R-:W3:Y:S04]  /*20f0*/  LDS.64 R6, [UR4+0x30] ;  /* 0x00003004ff067984 */ /* 0x000ee80008000a00 */
[----:B------:R-:W3:Y:S04]  /*2100*/  LDS.U8 R15, [UR4+0x38] ;  /* 0x00003804ff0f7984 */ /* 0x000ee80008000000 */
[----:B0-----:R-:W0:Y:S04]  /*2110*/  LDS.64 R2, [UR4+0x40] ;  /* 0x00004004ff027984 */ /* 0x001e280008000a00 */
[----:B------:R-:W0:Y:S04]  /*2120*/  LDS.U8 R10, [UR4+0x48] ;  /* 0x00004804ff0a7984 */ /* 0x000e280008000000 */
[----:B--2-4-:R-:W2:Y:S01]  /*2130*/  LDS.64 R4, [UR4+0x50] ;  /* 0x00005004ff047984 */ /* 0x014ea20008000a00 */
[----:B-----5:R-:W-:-:S04]  /*2140*/  ISETP.NE.AND P2, PT, R12, RZ, PT ;  /* 0x000000ff0c00720c */ /* 0x020fc80003f45270 */
[----:B------:R-:W-:Y:S02]  /*2150*/  @P4 SEL R12, R22, 0x1, !P2 ;  /* 0x00000001160c4807 */ /* 0x000fe40005000000 */
[-C--:B-1----:R-:W-:Y:S01]  /*2160*/  ISETP.LT.U32.AND P0, PT, R8, R20.reuse, PT ;  /* 0x000000140800720c */ /* 0x082fe20003f01070 */
[----:B------:R-:W-:Y:S01]  /*2170*/  LDS.U8 R22, [UR4+0x78] ;  /* 0x00007804ff167984 */ /* 0x000fe20008000000 */
[----:B------:R-:W-:Y:S02]  /*2180*/  LOP3.LUT P3, RZ, R12, 0xff, RZ, 0xc0, !PT ;  /* 0x000000ff0cff7812 */ /* 0x000fe4000786c0ff */
[----:B------:R-:W-:Y:S02]  /*2190*/  ISETP.LT.AND.EX P0, PT, R9, R21, PT, P0 ;  /* 0x000000150900720c */ /* 0x000fe40003f01300 */
[----:B---3--:R-:W-:Y:S02]  /*21a0*/  ISETP.NE.AND P5, PT, R14, RZ, PT ;  /* 0x000000ff0e00720c */ /* 0x008fe40003fa5270 */
[----:B------:R-:W-:-:S02]  /*21b0*/  @P2 SEL R20, R8, R20, P0 ;  /* 0x0000001408142207 */ /* 0x000fc40000000000 */
[C---:B------:R-:W-:Y:S02]  /*21c0*/  @P2 SEL R21, R9.reuse, R21, P0 ;  /* 0x0000001509152207 */ /* 0x040fe40000000000 */
[----:B------:R-:W-:Y:S02]  /*21d0*/  SEL R11, R8, R20, !P4 ;  /* 0x00000014080b7207 */ /* 0x000fe40006000000 */
[----:B------:R-:W-:Y:S02]  /*21e0*/  SEL R13, R9, R21, !P4 ;  /* 0x00000015090d7207 */ /* 0x000fe40006000000 */
[----:B------:R-:W-:Y:S01]  /*21f0*/  ISETP.LT.U32.AND P0, PT, R6, R11, PT ;  /* 0x0000000b0600720c */ /* 0x000fe20003f01070 */
[----:B------:R-:W-:Y:S01]  /*2200*/  LDS.64 R8, [UR4+0x60] ;  /* 0x00006004ff087984 */ /* 0x000fe20008000a00 */
[----:B------:R-:W-:Y:S02]  /*2210*/  @P3 SEL R14, R12, 0x1, !P5 ;  /* 0x000000010c0e3807 */ /* 0x000fe40006800000 */
[----:B------:R-:W-:Y:S01]  /*2220*/  ISETP.LT.AND.EX P0, PT, R7, R13, PT, P0 ;  /* 0x0000000d0700720c */ /* 0x000fe20003f01300 */
[----:B------:R-:W1:Y:S01]  /*2230*/  LDS.U8 R12, [UR4+0x58] ;  /* 0x00005804ff0c7984 */ /* 0x000e620008000000 */
[----:B------:R-:W-:-:S02]  /*2240*/  LOP3.LUT P2, RZ, R14, 0xff, RZ, 0xc0, !PT ;  /* 0x000000ff0eff7812 */ /* 0x000fc4000784c0ff */
[C---:B------:R-:W-:Y:S02]  /*2250*/  @P5 SEL R11, R6.reuse, R11, P0 ;  /* 0x0000000b060b5207 */ /* 0x040fe40000000000 */
[----:B------:R-:W-:Y:S02]  /*2260*/  ISETP.NE.AND P4, PT, R15, RZ, PT ;  /* 0x000000ff0f00720c */ /* 0x000fe40003f85270 */
[C---:B------:R-:W-:Y:S02]  /*2270*/  @P5 SEL R13, R7.reuse, R13, P0 ;  /* 0x0000000d070d5207 */ /* 0x040fe40000000000 */
[----:B------:R-:W-:Y:S02]  /*2280*/  SEL R11, R6, R11, !P3 ;  /* 0x0000000b060b7207 */ /* 0x000fe40005800000 */
[----:B------:R-:W-:Y:S02]  /*2290*/  SEL R13, R7, R13, !P3 ;  /* 0x0000000d070d7207 */ /* 0x000fe40005800000 */
[----:B0-----:R-:W-:Y:S01]  /*22a0*/  ISETP.LT.U32.AND P0, PT, R2, R11, PT ;  /* 0x0000000b0200720c */ /* 0x001fe20003f01070 */
[----:B------:R-:W-:Y:S01]  /*22b0*/  LDS.64 R6, [UR4+0x70] ;  /* 0x00007004ff067984 */ /* 0x000fe20008000a00 */
[----:B------:R-:W-:-:S02]  /*22c0*/  @P2 SEL R15, R14, 0x1, !P4 ;  /* 0x000000010e0f2807 */ /* 0x000fc40006000000 */
[----:B------:R-:W-:Y:S01]  /*22d0*/  ISETP.LT.AND.EX P0, PT, R3, R13, PT, P0 ;  /* 0x0000000d0300720c */ /* 0x000fe20003f01300 */
[----:B------:R-:W0:Y:S01]  /*22e0*/  LDS.U8 R14, [UR4+0x68] ;  /* 0x00006804ff0e7984 */ /* 0x000e220008000000 */
[----:B------:R-:W-:Y:S02]  /*22f0*/  ISETP.NE.AND P3, PT, R10, RZ, PT ;  /* 0x000000ff0a00720c */ /* 0x000fe40003f65270 */
[C---:B------:R-:W-:Y:S02]  /*2300*/  @P4 SEL R11, R2.reuse, R11, P0 ;  /* 0x0000000b020b4207 */ /* 0x040fe40000000000 */
[----:B------:R-:W-:Y:S02]  /*2310*/  LOP3.LUT P5, RZ, R15, 0xff, RZ, 0xc0, !PT ;  /* 0x000000ff0fff7812 */ /* 0x000fe400078ac0ff */
[----:B------:R-:W-:Y:S02]  /*2320*/  @P4 SEL R13, R3, R13, P0 ;  /* 0x0000000d030d4207 */ /* 0x000fe40000000000 */
[----:B------:R-:W-:-:S02]  /*2330*/  SEL R11, R2, R11, !P2 ;  /* 0x0000000b020b7207 */ /* 0x000fc40005000000 */
[----:B------:R-:W-:Y:S02]  /*2340*/  SEL R13, R3, R13, !P2 ;  /* 0x0000000d030d7207 */ /* 0x000fe40005000000 */
[C---:B--2---:R-:W-:Y:S01]  /*2350*/  ISETP.LT.U32.AND P0, PT, R4.reuse, R11, PT ;  /* 0x0000000b0400720c */ /* 0x044fe20003f01070 */
[----:B------:R-:W2:Y:S03]  /*2360*/  LDS.64 R2, [UR4+0x80] ;  /* 0x00008004ff027984 */ /* 0x000ea60008000a00 */
[----:B------:R-:W-:Y:S02]  /*2370*/  ISETP.LT.AND.EX P0, PT, R5, R13, PT, P0 ;  /* 0x0000000d0500720c */ /* 0x000fe40003f01300 */
[----:B------:R-:W-:Y:S02]  /*2380*/  @P5 SEL R10, R15, 0x1, !P3 ;  /* 0x000000010f0a5807 */ /* 0x000fe40005800000 */
[----:B------:R-:W-:-:S02]  /*2390*/  @P3 SEL R11, R4, R11, P0 ;  /* 0x0000000b040b3207 */ /* 0x000fc40000000000 */
[----:B-1----:R-:W-:Y:S02]  /*23a0*/  ISETP.NE.AND P2, PT, R12, RZ, PT ;  /* 0x000000ff0c00720c */ /* 0x002fe40003f45270 */
[C---:B------:R-:W-:Y:S02]  /*23b0*/  @P3 SEL R13, R5.reuse, R13, P0 ;  /* 0x0000000d050d3207 */ /* 0x040fe40000000000 */
[----:B------:R-:W-:Y:S02]  /*23c0*/  SEL R11, R4, R11, !P5 ;  /* 0x0000000b040b7207 */ /* 0x000fe40006800000 */
[----:B------:R-:W-:Y:S02]  /*23d0*/  LOP3.LUT P4, RZ, R10, 0xff, RZ, 0xc0, !PT ;  /* 0x000000ff0aff7812 */ /* 0x000fe4000788c0ff */
[----:B------:R-:W-:Y:S02]  /*23e0*/  SEL R13, R5, R13, !P5 ;  /* 0x0000000d050d7207 */ /* 0x000fe40006800000 */
[----:B------:R-:W-:-:S04]  /*23f0*/  ISETP.LT.U32.AND P0, PT, R8, R11, PT ;  /* 0x0000000b0800720c */ /* 0x000fc80003f01070 */
[C---:B------:R-:W-:Y:S02]  /*2400*/  ISETP.LT.AND.EX P0, PT, R9.reuse, R13, PT, P0 ;  /* 0x0000000d0900720c */ /* 0x040fe40003f01300 */
[----:B0-----:R-:W-:Y:S02]  /*2410*/  ISETP.NE.AND P3, PT, R14, RZ, PT ;  /* 0x000000ff0e00720c */ /* 0x001fe40003f65270 */
[----:B------:R-:W-:Y:S02]  /*2420*/  @P2 SEL R11, R8, R11, P0 ;  /* 0x0000000b080b2207 */ /* 0x000fe40000000000 */
[----:B------:R-:W-:Y:S02]  /*2430*/  @P4 SEL R12, R10, 0x1, !P2 ;  /* 0x000000010a0c4807 */ /* 0x000fe40005000000 */
[----:B------:R-:W-:Y:S02]  /*2440*/  @P2 SEL R13, R9, R13, P0 ;  /* 0x0000000d090d2207 */ /* 0x000fe40000000000 */
[----:B------:R-:W-:-:S02]  /*2450*/  SEL R5, R8, R11, !P4 ;  /* 0x0000000b08057207 */ /* 0x000fc40006000000 */
[----:B------:R-:W-:Y:S02]  /*2460*/  LOP3.LUT P5, RZ, R12, 0xff, RZ, 0xc0, !PT ;  /* 0x000000ff0cff7812 */ /* 0x000fe400078ac0ff */
[----:B------:R-:W-:Y:S02]  /*2470*/  SEL R9, R9, R13, !P4 ;  /* 0x0000000d09097207 */ /* 0x000fe40006000000 */
[----:B------:R-:W-:Y:S02]  /*2480*/  ISETP.LT.U32.AND P0, PT, R6, R5, PT ;  /* 0x000000050600720c */ /* 0x000fe40003f01070 */
[----:B------:R-:W-:Y:S02]  /*2490*/  ISETP.NE.AND P4, PT, R22, RZ, PT ;  /* 0x000000ff1600720c */ /* 0x000fe40003f85270 */
[----:B------:R-:W-:-:S04]  /*24a0*/  ISETP.LT.AND.EX P0, PT, R7, R9, PT, P0 ;  /* 0x000000090700720c */ /* 0x000fc80003f01300 */
[----:B------:R-:W-:Y:S02]  /*24b0*/  @P3 SEL R5, R6, R5, P0 ;  /* 0x0000000506053207 */ /* 0x000fe40000000000 */
[----:B------:R-:W-:Y:S02]  /*24c0*/  @P5 SEL R14, R12, 0x1, !P3 ;  /* 0x000000010c0e5807 */ /* 0x000fe40005800000 */
[C---:B------:R-:W-:Y:S02]  /*24d0*/  @P3 SEL R9, R7.reuse, R9, P0 ;  /* 0x0000000907093207 */ /* 0x040fe40000000000 */
[----:B------:R-:W-:Y:S02]  /*24e0*/  SEL R5, R6, R5, !P5 ;  /* 0x0000000506057207 */ /* 0x000fe40006800000 */
[----:B------:R-:W-:Y:S02]  /*24f0*/  LOP3.LUT P2, RZ, R14, 0xff, RZ, 0xc0, !PT ;  /* 0x000000ff0eff7812 */ /* 0x000fe4000784c0ff */
[----:B------:R-:W-:-:S02]  /*2500*/  SEL R7, R7, R9, !P5 ;  /* 0x0000000907077207 */ /* 0x000fc40006800000 */
[----:B--2---:R-:W-:-:S04]  /*2510*/  ISETP.LT.U32.AND P0, PT, R2, R5, PT ;  /* 0x000000050200720c */ /* 0x004fc80003f01070 */
[----:B------:R-:W-:-:S04]  /*2520*/  ISETP.LT.AND.EX P0, PT, R3, R7, PT, P0 ;  /* 0x000000070300720c */ /* 0x000fc80003f01300 */
[----:B------:R-:W-:Y:S02]  /*2530*/  @P4 SEL R5, R2, R5, P0 ;  /* 0x0000000502054207 */ /* 0x000fe40000000000 */
[C---:B------:R-:W-:Y:S02]  /*2540*/  @P4 SEL R7, R3.reuse, R7, P0 ;  /* 0x0000000703074207 */ /* 0x040fe40000000000 */
[----:B------:R-:W-:Y:S02]  /*2550*/  @P2 SEL R22, R14, 0x1, !P4 ;  /* 0x000000010e162807 */ /* 0x000fe40006000000 */
[----:B------:R-:W-:Y:S02]  /*2560*/  SEL R20, R2, R5, !P2 ;  /* 0x0000000502147207 */ /* 0x000fe40005000000 */
[----:B------:R-:W-:Y:S01]  /*2570*/  SEL R21, R3, R7, !P2 ;  /* 0x0000000703157207 */ /* 0x000fe20005000000 */
[----:B------:R-:W-:Y:S06]  /*2580*/  BRA `(.L_x_89) ;  /* 0x0000003800f87947 */ /* 0x000fec0003800000 */
.L_x_76:
[----:B------:R-:W0:Y:S01]  /*2590*/  S2R R9, SR_LANEID ;  /* 0x0000000000097919 */ /* 0x000e220000000000 */
[----:B------:R-:W-:Y:S01]  /*25a0*/  LOP3.LUT R2, R8, 0x3e0, RZ, 0xc0, !PT ;  /* 0x000003e008027812 */ /* 0x000fe200078ec0ff */
[----:B------:R-:W-:Y:S04]  /*25b0*/  BSSY.RECONVERGENT B1, `(.L_x_90) ;  /* 0x0000022000017945 */ /* 0x000fe80003800200 */
[----:B------:R-:W-:Y:S01]  /*25c0*/  VIADD R4, R2, 0x20 ;  /* 0x0000002002047836 */ /* 0x000fe20000000000 */
[----:B------:R-:W-:-:S04]  /*25d0*/  LOP3.LUT R2, RZ, R2, RZ, 0x33, !PT ;  /* 0x00000002ff027212 */ /* 0x000fc800078e33ff */
[----:B------:R-:W-:Y:S01]  /*25e0*/  ISETP.GT.AND P0, PT, R4, R11, PT ;  /* 0x0000000b0400720c */ /* 0x000fe20003f04270 */
[----:B------:R-:W-:-:S05]  /*25f0*/  IMAD.IADD R2, R11, 0x1, R2 ;  /* 0x000000010b027824 */ /* 0x000fca00078e0202 */
[----:B------:R-:W-:-:S05]  /*2600*/  SEL R2, R2, 0x1f, P0 ;  /* 0x0000001f02027807 */ /* 0x000fca0000000000 */
[----:B------:R1:W2:Y:S01]  /*2610*/  SHFL.DOWN PT, R4, R21, 0x1, R2 ;  /* 0x0820000015047989 */ /* 0x0002a200000e0002 */
[C---:B0-----:R-:W-:Y:S01]  /*2620*/  VIADD R3, R9.reuse, 0x2 ;  /* 0x0000000209037836 */ /* 0x041fe20000000000 */
[CC--:B------:R-:W-:Y:S01]  /*2630*/  ISETP.GE.AND P0, PT, R9.reuse, R2.reuse, PT ;  /* 0x000000020900720c */ /* 0x0c0fe20003f06270 */
[C---:B------:R-:W-:Y:S01]  /*2640*/  VIADD R7, R9.reuse, 0x8 ;  /* 0x0000000809077836 */ /* 0x040fe20000000000 */
[C---:B------:R-:W-:Y:S01]  /*2650*/  ISETP.NE.AND P1, PT, R9.reuse, RZ, PT ;  /* 0x000000ff0900720c */ /* 0x040fe20003f25270 */
[----:B------:R-:W-:Y:S01]  /*2660*/  VIADD R5, R9, 0x4 ;  /* 0x0000000409057836 */ /* 0x000fe20000000000 */
[-C--:B------:R-:W-:Y:S02]  /*2670*/  ISETP.GT.AND P5, PT, R3, R2.reuse, PT ;  /* 0x000000020300720c */ /* 0x080fe40003fa4270 */
[----:B------:R-:W-:Y:S02]  /*2680*/  LOP3.LUT R3, R22, 0xff, RZ, 0xc0, !PT ;  /* 0x000000ff16037812 */ /* 0x000fe400078ec0ff */
[----:B------:R-:W-:-:S02]  /*2690*/  ISETP.GT.AND P2, PT, R7, R2, PT ;  /* 0x000000020700720c */ /* 0x000fc40003f44270 */
[----:B------:R1:W0:Y:S01]  /*26a0*/  SHFL.DOWN PT, R7, R20, 0x1, R2 ;  /* 0x0820000014077989 */ /* 0x00022200000e0002 */
[----:B------:R-:W-:Y:S01]  /*26b0*/  ISETP.GT.AND P3, PT, R5, R2, PT ;  /* 0x000000020500720c */ /* 0x000fe20003f64270 */
[----:B------:R-:W-:Y:S02]  /*26c0*/  VIADD R5, R9, 0x10 ;  /* 0x0000001009057836 */ /* 0x000fe40000000000 */
[----:B------:R1:W3:Y:S01]  /*26d0*/  SHFL.DOWN PT, R3, R3, 0x1, R2 ;  /* 0x0820000003037989 */ /* 0x0002e200000e0002 */
[----:B--2---:R-:W-:Y:S09]  /*26e0*/  @P0 BRA `(.L_x_91) ;  /* 0x0000000000380947 */ /* 0x004ff20003800000 */
[----:B---3--:R-:W-:Y:S01]  /*26f0*/  LOP3.LUT P0, RZ, R3, 0xff, RZ, 0xc0, !PT ;  /* 0x000000ff03ff7812 */ /* 0x008fe2000780c0ff */
[----:B------:R-:W-:Y:S01]  /*2700*/  IMAD.MOV.U32 R9, RZ, RZ, 0x1 ;  /* 0x00000001ff097424 */ /* 0x000fe200078e00ff */
[----:B------:R-:W-:-:S04]  /*2710*/  LOP3.LUT P4, R6, R22, 0xff, RZ, 0xc0, !PT ;  /* 0x000000ff16067812 */ /* 0x000fc8000788c0ff */
[----:B------:R-:W-:-:S13]  /*2720*/  PLOP3.LUT P0, PT, P4, P0, PT, 0x2f, 0xf2 ;  /* 0x0000000000f2781c */ /* 0x000fda0002700577 */
[----:B0-----:R-:W-:Y:S02]  /*2730*/  @!P0 ISETP.LT.U32.AND P4, PT, R7, R20, PT ;  /* 0x000000140700820c */ /* 0x001fe40003f81070 */
[----:B------:R-:W-:Y:S02]  /*2740*/  @P0 ISETP.NE.AND P6, PT, R6, RZ, PT ;  /* 0x000000ff0600020c */ /* 0x000fe40003fc5270 */
[----:B------:R-:W-:Y:S02]  /*2750*/  @!P0 PRMT R22, R9, 0x7610, R22 ;  /* 0x0000761009168816 */ /* 0x000fe40000000016 */
[----:B------:R-:W-:Y:S02]  /*2760*/  @!P0 ISETP.LT.AND.EX P4, PT, R4, R21, PT, P4 ;  /* 0x000000150400820c */ /* 0x000fe40003f81340 */
[----:B------:R-:W-:Y:S02]  /*2770*/  @P0 SEL R3, R3, R22, !P6 ;  /* 0x0000001603030207 */ /* 0x000fe40007000000 */
[----:B-1----:R-:W-:-:S02]  /*2780*/  @!P0 SEL R20, R7, R20, P4 ;  /* 0x0000001407148207 */ /* 0x002fc40002000000 */
[C---:B------:R-:W-:Y:S02]  /*2790*/  @!P0 SEL R21, R4.reuse, R21, P4 ;  /* 0x0000001504158207 */ /* 0x040fe40002000000 */
[----:B------:R-:W-:Y:S02]  /*27a0*/  @P0 PRMT R22, R3, 0x7610, R22 ;  /* 0x0000761003160816 */ /* 0x000fe40000000016 */
[----:B------:R-:W-:Y:S02]  /*27b0*/  @P0 SEL R20, R7, R20, !P6 ;  /* 0x0000001407140207 */ /* 0x000fe40007000000 */
[----:B------:R-:W-:-:S07]  /*27c0*/  @P0 SEL R21, R4, R21, !P6 ;  /* 0x0000001504150207 */ /* 0x000fce0007000000 */
.L_x_91:
[----:B------:R-:W-:Y:S05]  /*27d0*/  BSYNC.RECONVERGENT B1 ;  /* 0x0000000000017941 */ /* 0x000fea0003800200 */
.L_x_90:
[----:B---3--:R-:W-:Y:S01]  /*27e0*/  LOP3.LUT R3, R22, 0xff, RZ, 0xc0, !PT ;  /* 0x000000ff16037812 */ /* 0x008fe200078ec0ff */
[----:B------:R2:W3:Y:S01]  /*27f0*/  SHFL.DOWN PT, R4, R21, 0x2, R2 ;  /* 0x0840000015047989 */ /* 0x0004e200000e0002 */
[----:B------:R-:W-:Y:S01]  /*2800*/  ISETP.GT.AND P4, PT, R5, R2, PT ;  /* 0x000000020500720c */ /* 0x000fe20003f84270 */
[----:B------:R-:W-:Y:S02]  /*2810*/  BSSY.RECONVERGENT B1, `(.L_x_92) ;  /* 0x0000012000017945 */ /* 0x000fe40003800200 */
[----:B------:R2:W4:Y:S04]  /*2820*/  SHFL.DOWN PT, R5, R20, 0x2, R2 ;  /* 0x0840000014057989 */ /* 0x00052800000e0002 */
[----:B------:R2:W0:Y:S01]  /*2830*/  SHFL.DOWN PT, R3, R3, 0x2, R2 ;  /* 0x0840000003037989 */ /* 0x00042200000e0002 */
        /* <DEDUP_REMOVED lines=10> */
[----:B-12---:R-:W-:-:S02]  /*28e0*/  @!P0 SEL R20, R5, R20, P5 ;  /* 0x0000001405148207 */ /* 0x006fc40002800000 */
[C---:B------:R-:W-:Y:S02]  /*28f0*/  @!P0 SEL R21, R4.reuse, R21, P5 ;  /* 0x0000001504158207 */ /* 0x040fe40002800000 */
[----:B------:R-:W-:Y:S02]  /*2900*/  @P0 PRMT R22, R3, 0x7610, R22 ;  /* 0x0000761003160816 */ /* 0x000fe40000000016 */
[----:B------:R-:W-:Y:S02]  /*2910*/  @P0 SEL R20, R5, R20, !P6 ;  /* 0x0000001405140207 */ /* 0x000fe40007000000 */
[----:B------:R-:W-:-:S07]  /*2920*/  @P0 SEL R21, R4, R21, !P6 ;  /* 0x0000001504150207 */ /* 0x000fce0007000000 */
.L_x_93:
[----:B------:R-:W-:Y:S05]  /*2930*/  BSYNC.RECONVERGENT B1 ;  /* 0x0000000000017941 */ /* 0x000fea0003800200 */
.L_x_92:
[----:B0-----:R-:W-:Y:S01]  /*2940*/  LOP3.LUT R3, R22, 0xff, RZ, 0xc0, !PT ;  /* 0x000000ff16037812 */ /* 0x001fe200078ec0ff */
[----:B----4-:R0:W4:Y:S01]  /*2950*/  SHFL.DOWN PT, R5, R20, 0x4, R2 ;  /* 0x0880000014057989 */ /* 0x01012200000e0002 */
[----:B------:R-:W-:Y:S03]  /*2960*/  BSSY.RECONVERGENT B1, `(.L_x_94) ;  /* 0x0000012000017945 */ /* 0x000fe60003800200 */
[----:B---3--:R0:W3:Y:S04]  /*2970*/  SHFL.DOWN PT, R4, R21, 0x4, R2 ;  /* 0x0880000015047989 */ /* 0x0080e800000e0002 */
        /* <DEDUP_REMOVED lines=16> */
.L_x_95:
[----:B------:R-:W-:Y:S05]  /*2a80*/  BSYNC.RECONVERGENT B1 ;  /* 0x0000000000017941 */ /* 0x000fea0003800200 */
.L_x_94:
        /* <DEDUP_REMOVED lines=20> */
.L_x_97:
[----:B------:R-:W-:Y:S05]  /*2bd0*/  BSYNC.RECONVERGENT B1 ;  /* 0x0000000000017941 */ /* 0x000fea0003800200 */
.L_x_96:
        /* <DEDUP_REMOVED lines=8> */
[----:B-12---:R-:W-:-:S04]  /*2c60*/  LOP3.LUT P2, R2, R22, 0xff, RZ, 0xc0, !PT ;  /* 0x000000ff16027812 */ /* 0x006fc8000784c0ff */
[----:B------:R-:W-:-:S13]  /*2c70*/  PLOP3.LUT P0, PT, P2, P0, PT, 0x2f, 0xf2 ;  /* 0x0000000000f2781c */ /* 0x000fda0001700577 */
[----:B----4-:R-:W-:Y:S02]  /*2c80*/  @!P0 ISETP.LT.U32.AND P2, PT, R5, R20, PT ;  /* 0x000000140500820c */ /* 0x010fe40003f41070 */
[----:B------:R-:W-:Y:S02]  /*2c90*/  @P0 ISETP.NE.AND P3, PT, R2, RZ, PT ;  /* 0x000000ff0200020c */ /* 0x000fe40003f65270 */
[----:B------:R-:W-:Y:S02]  /*2ca0*/  @!P0 PRMT R22, R6, 0x7610, R22 ;  /* 0x0000761006168816 */ /* 0x000fe40000000016 */
[----:B---3--:R-:W-:Y:S02]  /*2cb0*/  @!P0 ISETP.LT.AND.EX P2, PT, R4, R21, PT, P2 ;  /* 0x000000150400820c */ /* 0x008fe40003f41320 */
[----:B------:R-:W-:Y:S02]  /*2cc0*/  @P0 SEL R2, R3, R22, !P3 ;  /* 0x0000001603020207 */ /* 0x000fe40005800000 */
[----:B------:R-:W-:-:S02]  /*2cd0*/  @!P0 SEL R20, R5, R20, P2 ;  /* 0x0000001405148207 */ /* 0x000fc40001000000 */
[----:B------:R-:W-:Y:S02]  /*2ce0*/  @!P0 SEL R21, R4, R21, P2 ;  /* 0x0000001504158207 */ /* 0x000fe40001000000 */
[----:B------:R-:W-:Y:S02]  /*2cf0*/  @P0 PRMT R22, R2, 0x7610, R22 ;  /* 0x0000761002160816 */ /* 0x000fe40000000016 */
[----:B------:R-:W-:Y:S02]  /*2d00*/  @P0 SEL R20, R5, R20, !P3 ;  /* 0x0000001405140207 */ /* 0x000fe40005800000 */
[----:B------:R-:W-:-:S07]  /*2d10*/  @P0 SEL R21, R4, R21, !P3 ;  /* 0x0000001504150207 */ /* 0x000fce0005800000 */
.L_x_99:
[----:B------:R-:W-:Y:S05]  /*2d20*/  BSYNC.RECONVERGENT B1 ;  /* 0x0000000000017941 */ /* 0x000fea0003800200 */
.L_x_98:
[----:B------:R-:W-:Y:S04]  /*2d30*/  BSSY.RECONVERGENT B1, `(.L_x_100) ;  /* 0x000000a000017945 */ /* 0x000fe80003800200 */
[----:B------:R-:W-:Y:S05]  /*2d40*/  @P1 BRA `(.L_x_101) ;  /* 0x0000000000201947 */ /* 0x000fea0003800000 */
[----:B---3--:R-:W3:Y:S01]  /*2d50*/  S2R R4, SR_CgaCtaId ;  /* 0x0000000000047919 */ /* 0x008ee20000008800 */
[----:B0-----:R-:W-:Y:S02]  /*2d60*/  MOV R3, 0x400 ;  /* 0x0000040000037802 */ /* 0x001fe40000000f00 */
[----:B-12---:R-:W-:-:S04]  /*2d70*/  SHF.R.U32.HI R2, RZ, 0x1, R8 ;  /* 0x00000001ff027819 */ /* 0x006fc80000011608 */
[----:B------:R-:W-:Y:S02]  /*2d80*/  LOP3.LUT R2, R2, 0x1f0, RZ, 0xc0, !PT ;  /* 0x000001f002027812 */ /* 0x000fe400078ec0ff */
[----:B---3--:R-:W-:-:S05]  /*2d90*/  LEA R3, R4, R3, 0x18 ;  /* 0x0000000304037211 */ /* 0x008fca00078ec0ff */
[----:B------:R-:W-:-:S05]  /*2da0*/  IMAD.IADD R3, R2, 0x1, R3 ;  /* 0x0000000102037824 */ /* 0x000fca00078e0203 */
[----:B------:R0:W-:Y:S04]  /*2db0*/  STS.64 [R3+0x10], R20 ;  /* 0x0000101403007388 */ /* 0x0001e80000000a00 */
[----:B------:R0:W-:Y:S02]  /*2dc0*/  STS.U8 [R3+0x8], R22 ;  /* 0x0000081603007388 */ /* 0x0001e40000000000 */
.L_x_101:
[----:B------:R-:W-:Y:S05]  /*2dd0*/  BSYNC.RECONVERGENT B1 ;  /* 0x0000000000017941 */ /* 0x000fea0003800200 */
.L_x_100:
[----:B------:R-:W-:Y:S01]  /*2de0*/  BAR.SYNC.DEFER_BLOCKING 0x0 ;  /* 0x0000000000007b1d */ /* 0x000fe20000010000 */
[----:B------:R-:W-:-:S13]  /*2df0*/  ISETP.NE.AND P1, PT, R8, RZ, PT ;  /* 0x000000ff0800720c */ /* 0x000fda0003f25270 */
[----:B------:R-:W-:Y:S05]  /*2e00*/  @P1 BRA `(.L_x_89) ;  /* 0x0000003000d81947 */ /* 0x000fea0003800000 */
[C---:B------:R-:W-:Y:S02]  /*2e10*/  ISETP.GE.AND P0, PT, R11.reuse, 0x21, PT ;  /* 0x000000210b00780c */ /* 0x040fe40003f06270 */
[C---:B------:R-:W-:Y:S02]  /*2e20*/  ISETP.GE.AND P2, PT, R11.reuse, 0x41, PT ;  /* 0x000000410b00780c */ /* 0x040fe40003f46270 */
[C---:B------:R-:W-:Y:S02]  /*2e30*/  ISETP.GE.AND P3, PT, R11.reuse, 0x61, PT ;  /* 0x000000610b00780c */ /* 0x040fe40003f66270 */
[----:B------:R-:W-:-:S07]  /*2e40*/  ISETP.GE.AND P4, PT, R11, 0x81, PT ;  /* 0x000000810b00780c */ /* 0x000fce0003f86270 */
[----:B------:R-:W-:Y:S06]  /*2e50*/  @!P0 BRA `(.L_x_102) ;  /* 0x00000000003c8947 */ /* 0x000fec0003800000 */
[----:B------:R-:W5:Y:S01]  /*2e60*/  S2UR UR5, SR_CgaCtaId ;  /* 0x00000000000579c3 */ /* 0x000f620000008800 */
[----:B------:R-:W-:Y:S01]  /*2e70*/  UMOV UR4, 0x400 ;  /* 0x0000040000047882 */ /* 0x000fe20000000000 */
[----:B------:R-:W-:Y:S01]  /*2e80*/  LOP3.LUT P5, RZ, R22, 0xff, RZ, 0xc0, !PT ;  /* 0x000000ff16ff7812 */ /* 0x000fe200078ac0ff */
[----:B-----5:R-:W-:-:S09]  /*2e90*/  ULEA UR4, UR5, UR4, 0x18 ;  /* 0x0000000405047291 */ /* 0x020fd2000f8ec0ff */
[----:B---3--:R-:W3:Y:S04]  /*2ea0*/  LDS.U8 R4, [UR4+0x18] ;  /* 0x00001804ff047984 */ /* 0x008ee80008000000 */
[----:B012---:R-:W0:Y:S01]  /*2eb0*/  LDS.64 R2, [UR4+0x20] ;  /* 0x00002004ff027984 */ /* 0x007e220008000a00 */
[----:B---3--:R-:W-:Y:S02]  /*2ec0*/  ISETP.NE.AND P6, PT, R4, RZ, PT ;  /* 0x000000ff0400720c */ /* 0x008fe40003fc5270 */
        /* <DEDUP_REMOVED lines=8> */
.L_x_102:
[----:B------:R-:W-:Y:S01]  /*2f50*/  ISETP.GE.AND P5, PT, R11, 0xa1, PT ;  /* 0x000000a10b00780c */ /* 0x000fe20003fa6270 */
[----:B------:R-:W-:-:S12]  /*2f60*/  @!P2 BRA `(.L_x_103) ;  /* 0x00000000003ca947 */ /* 0x000fd80003800000 */
        /* <DEDUP_REMOVED lines=15> */
.L_x_103:
        /* <DEDUP_REMOVED lines=17> */
.L_x_104:
        /* <DEDUP_REMOVED lines=17> */
.L_x_105:
[----:B------:R-:W-:Y:S05]  /*3280*/  @!P5 BRA `(.L_x_106) ;  /* 0x00000000003cd947 */ /* 0x000fea0003800000 */
        /* <DEDUP_REMOVED lines=15> */
.L_x_106:
        /* <DEDUP_REMOVED lines=16> */
.L_x_107:
        /* <DEDUP_REMOVED lines=17> */
.L_x_65:
[----:B------:R-:W0:Y:S01]  /*3590*/  S2R R12, SR_TID.X ;  /* 0x00000000000c7919 */ /* 0x000e220000002100 */
[----:B------:R-:W1:Y:S01]  /*35a0*/  LDCU.128 UR8, c[0x0][0x380] ;  /* 0x00007000ff0877ac */ /* 0x000e620008000c00 */
[----:B------:R-:W2:Y:S01]  /*35b0*/  LDCU.64 UR6, c[0x0][0x3a0] ;  /* 0x00007400ff0677ac */ /* 0x000ea20008000a00 */
[----:B0-----:R-:W-:-:S05]  /*35c0*/  IADD3 R4, P0, PT, R9, R12, RZ ;  /* 0x0000000c09047210 */ /* 0x001fca0007f1e0ff */
[----:B------:R-:W-:Y:S02]  /*35d0*/  IMAD.SHL.U32 R6, R4, 0x4, RZ ;  /* 0x0000000404067824 */ /* 0x000fe400078e00ff */
[----:B------:R-:W-:-:S03]  /*35e0*/  IMAD.X R5, RZ, RZ, RZ, P0 ;  /* 0x000000ffff057224 */ /* 0x000fc600000e06ff */
[----:B-1----:R-:W-:Y:S02]  /*35f0*/  IADD3 R14, P0, PT, R6, UR8, RZ ;  /* 0x00000008060e7c10 */ /* 0x002fe4000ff1e0ff */
[----:B------:R-:W-:Y:S02]  /*3600*/  SHF.L.U64.HI R4, R4, 0x2, R5 ;  /* 0x0000000204047819 */ /* 0x000fe40000010205 */
[----:B------:R-:W-:Y:S02]  /*3610*/  IADD3 R6, P1, PT, R6, UR10, RZ ;  /* 0x0000000a06067c10 */ /* 0x000fe4000ff3e0ff */
[C---:B------:R-:W-:Y:S02]  /*3620*/  IADD3.X R15, PT, PT, R4.reuse, UR9, RZ, P0, !PT ;  /* 0x00000009040f7c10 */ /* 0x040fe400087fe4ff */
[----:B------:R-:W-:-:S03]  /*3630*/  IADD3.X R7, PT, PT, R4, UR11, RZ, P1, !PT ;  /* 0x0000000b04077c10 */ /* 0x000fc60008ffe4ff */
[----:B------:R-:W3:Y:S04]  /*3640*/  LDG.E R4, desc[UR12][R14.64] ;  /* 0x0000000c0e047981 */ /* 0x000ee8000c1e1900 */
[----:B------:R-:W3:Y:S04]  /*3650*/  LDG.E R5, desc[UR12][R6.64] ;  /* 0x0000000c06057981 */ /* 0x000ee8000c1e1900 */
[----:B------:R-:W4:Y:S04]  /*3660*/  LDG.E R17, desc[UR12][R14.64+0x800] ;  /* 0x0008000c0e117981 */ /* 0x000f28000c1e1900 */
[----:B------:R-:W4:Y:S04]  /*3670*/  LDG.E R20, desc[UR12][R6.64+0x800] ;  /* 0x0008000c06147981 */ /* 0x000f28000c1e1900 */
[----:B------:R-:W5:Y:S04]  /*3680*/  LDG.E R13, desc[UR12][R14.64+0x400] ;  /* 0x0004000c0e0d7981 */ /* 0x000f68000c1e1900 */
[----:B------:R-:W5:Y:S04]  /*3690*/  LDG.E R16, desc[UR12][R6.64+0x400] ;  /* 0x0004000c06107981 */ /* 0x000f68000c1e1900 */
[----:B------:R-:W5:Y:S04]  /*36a0*/  LDG.E R8, desc[UR12][R14.64+0xc00] ;  /* 0x000c000c0e087981 */ /* 0x000f68000c1e1900 */
[----:B------:R0:W5:Y:S01]  /*36b0*/  LDG.E R21, desc[UR12][R6.64+0xc00] ;  /* 0x000c000c06157981 */ /* 0x000162000c1e1900 */
[----:B------:R-:W-:Y:S01]  /*36c0*/  UMOV UR14, 0xa0b5ed8d ;  /* 0xa0b5ed8d000e7882 */ /* 0x000fe20000000000 */
[----:B------:R-:W-:Y:S01]  /*36d0*/  UMOV UR15, 0x3eb0c6f7 ;  /* 0x3eb0c6f7000f7882 */ /* 0x000fe20000000000 */
[C---:B------:R-:W-:Y:S01]  /*36e0*/  VIADD R25, R12.reuse, 0x100 ;  /* 0x000001000c197836 */ /* 0x040fe20000000000 */
[----:B--2---:R-:W-:Y:S01]  /*36f0*/  IADD3 R23, P1, PT, R9, UR6, RZ ;  /* 0x0000000609177c10 */ /* 0x004fe2000ff3e0ff */
[----:B0-----:R-:W-:-:S02]  /*3700*/  VIADD R6, R12, 0x200 ;  /* 0x000002000c067836 */ /* 0x001fc40000000000 */
[----:B---3--:R-:W-:-:S06]  /*3710*/  FADD R10, R4, -R5 ;  /* 0x80000005040a7221 */ /* 0x008fcc0000000000 */
[----:B------:R-:W0:Y:S01]  /*3720*/  F2F.F64.F32 R10, |R10| ;  /* 0x4000000a000a7310 */ /* 0x000e220000201800 */
[----:B----4-:R-:W-:Y:S01]  /*3730*/  FADD R4, R17, -R20 ;  /* 0x8000001411047221 */ /* 0x010fe20000000000 */
[----:B------:R-:W-:-:S06]  /*3740*/  IADD3 R17, P2, PT, R6, R23, RZ ;  /* 0x0000001706117210 */ /* 0x000fcc0007f5e0ff */
[----:B------:R-:W1:Y:S01]  /*3750*/  F2F.F64.F32 R4, |R4| ;  /* 0x4000000400047310 */ /* 0x000e620000201800 */
[----:B-----5:R-:W-:Y:S01]  /*3760*/  FADD R13, R13, -R16 ;  /* 0x800000100d0d7221 */ /* 0x020fe20000000000 */
[----:B0-----:R-:W-:-:S06]  /*3770*/  DSETP.GEU.AND P0, PT, R10, UR14, PT ;  /* 0x0000000e0a007e2a */ /* 0x001fcc000bf0e000 */
[----:B------:R-:W0:Y:S01]  /*3780*/  F2F.F64.F32 R14, |R13| ;  /* 0x4000000d000e7310 */ /* 0x000e220000201800 */
[----:B------:R-:W-:Y:S02]  /*3790*/  IMAD.U32 R11, RZ, RZ, UR7 ;  /* 0x00000007ff0b7e24 */ /* 0x000fe4000f8e00ff */
[----:B------:R-:W-:Y:S01]  /*37a0*/  FADD R7, R8, -R21 ;  /* 0x8000001508077221 */ /* 0x000fe20000000000 */
[----:B------:R-:W-:Y:S01]  /*37b0*/  SEL R20, R25, R12, !P0 ;  /* 0x0000000c19147207 */ /* 0x000fe20004000000 */
[----:B------:R-:W-:Y:S01]  /*37c0*/  IMAD.X R21, RZ, RZ, R11, P1 ;  /* 0x000000ffff157224 */ /* 0x000fe200008e060b */
[----:B-1----:R-:W-:-:S03]  /*37d0*/  DSETP.GEU.AND P3, PT, R4, UR14, PT ;  /* 0x0000000e04007e2a */ /* 0x002fc6000bf6e000 */
[----:B------:R-:W1:Y:S01]  /*37e0*/  F2F.F64.F32 R6, |R7| ;  /* 0x4000000700067310 */ /* 0x000e620000201800 */
[----:B------:R-:W-:Y:S01]  /*37f0*/  IADD3 R20, P1, PT, R20, R23, RZ ;  /* 0x0000001714147210 */ /* 0x000fe20007f3e0ff */
[----:B------:R-:W-:-:S04]  /*3800*/  IMAD.X R8, RZ, RZ, R21, P2 ;  /* 0x000000ffff087224 */ /* 0x000fc800010e0615 */
[----:B------:R-:W-:Y:S01]  /*3810*/  IMAD.X R21, RZ, RZ, R21, P1 ;  /* 0x000000ffff157224 */ /* 0x000fe200008e0615 */
[----:B------:R-:W-:Y:S01]  /*3820*/  ISETP.LT.U32.AND P1, PT, R17, R20, PT ;  /* 0x000000141100720c */ /* 0x000fe20003f21070 */
[----:B0-----:R-:W-:-:S03]  /*3830*/  DSETP.LT.AND P0, PT, R14, UR14, !P0 ;  /* 0x0000000e0e007e2a */ /* 0x001fc6000c701000 */
[----:B------:R-:W-:-:S04]  /*3840*/  ISETP.LT.AND.EX P1, PT, R8, R21, PT, P1 ;  /* 0x000000150800720c */ /* 0x000fc80003f21310 */
[C---:B------:R-:W-:Y:S01]  /*3850*/  @P3 SEL R20, R17.reuse, R20, P1 ;  /* 0x0000001411143207 */ /* 0x040fe20000800000 */
[----:B-1----:R-:W-:Y:S01]  /*3860*/  DSETP.GEU.AND P2, PT, R6, UR14, PT ;  /* 0x0000000e06007e2a */ /* 0x002fe2000bf4e000 */
[C---:B------:R-:W-:Y:S01]  /*3870*/  @P3 SEL R21, R8.reuse, R21, P1 ;  /* 0x0000001508153207 */ /* 0x040fe20000800000 */
[----:B------:R-:W-:Y:S01]  /*3880*/  DSETP.LT.AND P3, PT, R4, UR14, P0 ;  /* 0x0000000e04007e2a */ /* 0x000fe20008761000 */
[C---:B------:R-:W-:Y:S02]  /*3890*/  SEL R20, R17.reuse, R20, P0 ;  /* 0x0000001411147207 */ /* 0x040fe40000000000 */
[----:B------:R-:W-:Y:S02]  /*38a0*/  SEL R21, R8, R21, P0 ;  /* 0x0000001508157207 */ /* 0x000fe40000000000 */
[----:B------:R-:W-:Y:S01]  /*38b0*/  ISETP.GE.U32.AND P0, PT, R18, UR5, PT ;  /* 0x0000000512007c0c */ /* 0x000fe2000bf06070 */
[----:B------:R-:W-:Y:S01]  /*38c0*/  DSETP.GEU.OR P4, PT, R6, UR14, !P3 ;  /* 0x0000000e06007e2a */ /* 0x000fe2000df8e400 */
[----:B------:R-:W-:-:S02]  /*38d0*/  IADD3 R13, P1, PT, R17, 0x100, RZ ;  /* 0x00000100110d7810 */ /* 0x000fc40007f3e0ff */
[----:B------:R-:W-:-:S03]  /*38e0*/  ISETP.GE.U32.AND.EX P0, PT, R19, UR4, PT, P0 ;  /* 0x0000000413007c0c */ /* 0x000fc6000bf06100 */
[----:B------:R-:W-:Y:S01]  /*38f0*/  IMAD.X R4, RZ, RZ, R8, P1 ;  /* 0x000000ffff047224 */ /* 0x000fe200008e0608 */
[----:B------:R-:W-:Y:S02]  /*3900*/  ISETP.LT.U32.AND P1, PT, R13, R20, PT ;  /* 0x000000140d00720c */ /* 0x000fe40003f21070 */
[----:B------:R-:W-:Y:S02]  /*3910*/  SEL R22, RZ, 0x1, !P4 ;  /* 0x00000001ff167807 */ /* 0x000fe40006000000 */
[----:B------:R-:W-:-:S04]  /*3920*/  ISETP.LT.AND.EX P1, PT, R4, R21, PT, P1 ;  /* 0x000000150400720c */ /* 0x000fc80003f21310 */
[C---:B------:R-:W-:Y:S02]  /*3930*/  @P2 SEL R20, R13.reuse, R20, P1 ;  /* 0x000000140d142207 */ /* 0x040fe40000800000 */
[C---:B------:R-:W-:Y:S02]  /*3940*/  @P2 SEL R21, R4.reuse, R21, P1 ;  /* 0x0000001504152207 */ /* 0x040fe40000800000 */
[----:B------:R-:W-:Y:S02]  /*3950*/  SEL R20, R13, R20, P3 ;  /* 0x000000140d147207 */ /* 0x000fe40001800000 */
[----:B------:R-:W-:Y:S01]  /*3960*/  SEL R21, R4, R21, P3 ;  /* 0x0000001504157207 */ /* 0x000fe20001800000 */
[----:B------:R-:W-:Y:S06]  /*3970*/  @!P0 BRA `(.L_x_108) ;  /* 0x0000001800c48947 */ /* 0x000fec0003800000 */
[----:B------:R-:W-:Y:S02]  /*3980*/  IADD3 R13, P1, PT, R9, UR5, RZ ;  /* 0x00000005090d7c10 */ /* 0x000fe4000ff3e0ff */
[C---:B------:R-:W-:Y:S02]  /*3990*/  IADD3 R4, P2, PT, R2.reuse, -0x400, RZ ;  /* 0xfffffc0002047810 */ /* 0x040fe40007f5e0ff */
[----:B------:R-:W-:Y:S01]  /*39a0*/  LOP3.LUT R7, RZ, R12, RZ, 0x33, !PT ;  /* 0x0000000cff077212 */ /* 0x000fe200078e33ff */
[----:B------:R-:W-:Y:S01]  /*39b0*/  IMAD.X R14, RZ, RZ, UR4, P1 ;  /* 0x00000004ff0e7e24 */ /* 0x000fe200088e06ff */
[----:B------:R-:W-:Y:S01]  /*39c0*/  ISETP.GT.U32.AND P0, PT, R13, R4, PT ;  /* 0x000000040d00720c */ /* 0x000fe20003f04070 */
[----:B------:R-:W-:Y:S01]  /*39d0*/  UMOV UR4, URZ ;  /* 0x000000ff00047c82 */ /* 0x000fe20008000000 */
[----:B------:R-:W-:Y:S02]  /*39e0*/  IADD3.X R5, PT, PT, R3, -0x1, RZ, P2, !PT ;  /* 0xffffffff03057810 */ /* 0x000fe400017fe4ff */
[----:B------:R-:W-:-:S02]  /*39f0*/  IADD3 R6, PT, PT, R2, -UR5, R7 ;  /* 0x8000000502067c10 */ /* 0x000fc4000fffe007 */
[----:B------:R-:W-:-:S03]  /*3a00*/  ISETP.GT.U32.AND.EX P0, PT, R14, R5, PT, P0 ;  /* 0x000000050e00720c */ /* 0x000fc60003f04100 */
[----:B------:R-:W-:-:S10]  /*3a10*/  IMAD.IADD R9, R6, 0x1, -R9 ;  /* 0x0000000106097824 */ /* 0x000fd400078e0a09 */
[----:B------:R-:W-:Y:S05]  /*3a20*/  @P0 BRA `(.L_x_109) ;  /* 0x00000004008c0947 */ /* 0x000fea0003800000 */
[----:B------:R-:W0:Y:S01]  /*3a30*/  LDCU.64 UR6, c[0x0][0x3a0] ;  /* 0x00007400ff0677ac */ /* 0x000e220008000a00 */
[----:B------:R-:W1:Y:S02]  /*3a40*/  LDCU.128 UR8, c[0x0][0x380] ;  /* 0x00007000ff0877ac */ /* 0x000e640008000c00 */
.L_x_113:
[----:B------:R-:W-:-:S05]  /*3a50*/  IADD3 R11, P0, PT, R12, R13, RZ ;  /* 0x0000000d0c0b7210 */ /* 0x000fca0007f1e0ff */
[----:B------:R-:W-:Y:S02]  /*3a60*/  IMAD.SHL.U32 R16, R11, 0x4, RZ ;  /* 0x000000040b107824 */ /* 0x000fe400078e00ff */
[----:B------:R-:W-:-:S03]  /*3a70*/  IMAD.X R8, RZ, RZ, R14, P0 ;  /* 0x000000ffff087224 */ /* 0x000fc600000e060e */
[C---:B-1----:R-:W-:Y:S02]  /*3a80*/  IADD3 R6, P0, PT, R16.reuse, UR8, RZ ;  /* 0x0000000810067c10 */ /* 0x042fe4000ff1e0ff */
[----:B------:R-:W-:Y:S02]  /*3a90*/  SHF.L.U64.HI R2, R11, 0x2, R8 ;  /* 0x000000020b027819 */ /* 0x000fe40000010208 */
        /* <DEDUP_REMOVED lines=8> */
[----:B------:R-:W5:Y:S04]  /*3b20*/  LDG.E R23, desc[UR12][R6.64+0xc00] ;  /* 0x000c000c06177981 */ /* 0x000f68000c1e1900 */
[----:B------:R-:W4:Y:S04]  /*3b30*/  LDG.E R19, desc[UR12][R16.64+0x800] ;  /* 0x0008000c10137981 */ /* 0x000f28000c1e1900 */
[----:B------:R-:W5:Y:S01]  /*3b40*/  LDG.E R24, desc[UR12][R16.64+0xc00] ;  /* 0x000c000c10187981 */ /* 0x000f62000c1e1900 */
[----:B------:R-:W-:-:S02]  /*3b50*/  LOP3.LUT P1, RZ, R22, 0xff, RZ, 0xc0, !PT ;  /* 0x000000ff16ff7812 */ /* 0x000fc4000782c0ff */
[----:B0-----:R-:W-:Y:S01]  /*3b60*/  IADD3 R25, P0, PT, R11, UR6, RZ ;  /* 0x000000060b197c10 */ /* 0x001fe2000ff1e0ff */
[----:B------:R-:W-:Y:S01]  /*3b70*/  IMAD.U32 R11, RZ, RZ, UR7 ;  /* 0x00000007ff0b7e24 */ /* 0x000fe2000f8e00ff */
[----:B------:R-:W-:Y:S03]  /*3b80*/  BSSY.RECONVERGENT B1, `(.L_x_110) ;  /* 0x0000014000017945 */ /* 0x000fe60003800200 */
[----:B------:R-:W-:Y:S02]  /*3b90*/  IMAD.X R8, R8, 0x1, R11, P0 ;  /* 0x0000000108087824 */ /* 0x000fe400000e060b */
[----:B--2---:R-:W-:-:S06]  /*3ba0*/  FADD R2, R2, -R3 ;  /* 0x8000000302027221 */ /* 0x004fcc0000000000 */
[----:B------:R-:W0:Y:S01]  /*3bb0*/  F2F.F64.F32 R2, |R2| ;  /* 0x4000000200027310 */ /* 0x000e220000201800 */
[----:B---3--:R-:W-:Y:S01]  /*3bc0*/  FADD R18, R15, -R18 ;  /* 0x800000120f127221 */ /* 0x008fe20000000000 */
[----:B----4-:R-:W-:Y:S01]  /*3bd0*/  FADD R19, R10, -R19 ;  /* 0x800000130a137221 */ /* 0x010fe20000000000 */
[----:B-----5:R-:W-:Y:S01]  /*3be0*/  FADD R15, R23, -R24 ;  /* 0x80000018170f7221 */ /* 0x020fe20000000000 */
[----:B0-----:R-:W-:Y:S06]  /*3bf0*/  @!P1 BRA `(.L_x_111) ;  /* 0x0000000000209947 */ /* 0x001fec0003800000 */
[----:B------:R-:W-:-:S14]  /*3c00*/  DSETP.GEU.AND P0, PT, R2, UR14, PT ;  /* 0x0000000e02007e2a */ /* 0x000fdc000bf0e000 */
[----:B------:R-:W-:Y:S05]  /*3c10*/  @!P0 BRA `(.L_x_112) ;  /* 0x0000000000288947 */ /* 0x000fea0003800000 */
[----:B------:R-:W-:Y:S01]  /*3c20*/  ISETP.LT.U32.AND P0, PT, R25, R20, PT ;  /* 0x000000141900720c */ /* 0x000fe20003f01070 */
[----:B------:R-:W-:-:S03]  /*3c30*/  IMAD.MOV.U32 R22, RZ, RZ, 0x1 ;  /* 0x00000001ff167424 */ /* 0x000fc600078e00ff */
[----:B------:R-:W-:-:S04]  /*3c40*/  ISETP.LT.AND.EX P0, PT, R8, R21, PT, P0 ;  /* 0x000000150800720c */ /* 0x000fc80003f01300 */
[----:B------:R-:W-:Y:S02]  /*3c50*/  SEL R20, R25, R20, P0 ;  /* 0x0000001419147207 */ /* 0x000fe40000000000 */
[----:B------:R-:W-:Y:S01]  /*3c60*/  SEL R21, R8, R21, P0 ;  /* 0x0000001508157207 */ /* 0x000fe20000000000 */
[----:B------:R-:W-:Y:S06]  /*3c70*/  BRA `(.L_x_112) ;  /* 0x0000000000107947 */ /* 0x000fec0003800000 */
.L_x_111:
[----:B------:R-:W-:Y:S01]  /*3c80*/  DSETP.GEU.AND P0, PT, R2, UR14, PT ;  /* 0x0000000e02007e2a */ /* 0x000fe2000bf0e000 */
[----:B------:R-:W-:Y:S02]  /*3c90*/  IMAD.MOV.U32 R20, RZ, RZ, R25 ;  /* 0x000000ffff147224 */ /* 0x000fe400078e0019 */
[----:B------:R-:W-:-:S03]  /*3ca0*/  IMAD.MOV.U32 R21, RZ, RZ, R8 ;  /* 0x000000ffff157224 */ /* 0x000fc600078e0008 */
[----:B------:R-:W-:-:S08]  /*3cb0*/  SEL R22, RZ, 0x1, !P0 ;  /* 0x00000001ff167807 */ /* 0x000fd00004000000 */
.L_x_112:
[----:B------:R-:W-:Y:S05]  /*3cc0*/  BSYNC.RECONVERGENT B1 ;  /* 0x0000000000017941 */ /* 0x000fea0003800200 */
.L_x_110:
[----:B------:R-:W0:Y:S01]  /*3cd0*/  F2F.F64.F32 R6, |R18| ;  /* 0x4000001200067310 */ /* 0x000e220000201800 */
[----:B------:R-:W-:Y:S01]  /*3ce0*/  IADD3 R8, P0, P1, R13, UR6, R12 ;  /* 0x000000060d087c10 */ /* 0x000fe2000f91e00c */
[----:B------:R-:W-:Y:S01]  /*3cf0*/  IMAD.MOV.U32 R23, RZ, RZ, R20 ;  /* 0x000000ffff177224 */ /* 0x000fe200078e0014 */
[----:B------:R-:W-:Y:S01]  /*3d00*/  LOP3.LUT P4, RZ, R22, 0xff, RZ, 0xc0, !PT ;  /* 0x000000ff16ff7812 */ /* 0x000fe2000788c0ff */
[----:B------:R-:W-:Y:S01]  /*3d10*/  IMAD.MOV.U32 R16, RZ, RZ, R21 ;  /* 0x000000ffff107224 */ /* 0x000fe200078e0015 */
[----:B------:R-:W-:Y:S01]  /*3d20*/  IADD3 R20, P3, PT, R8, 0x100, RZ ;  /* 0x0000010008147810 */ /* 0x000fe20007f7e0ff */
[----:B------:R-:W-:Y:S01]  /*3d30*/  USHF.R.S32.HI UR16, URZ, 0x1f, UR5 ;  /* 0x0000001fff107899 */ /* 0x000fe20008011405 */
[----:B------:R-:W-:Y:S01]  /*3d40*/  IADD3.X R10, PT, PT, R14, R11, RZ, P0, P1 ;  /* 0x0000000b0e0a7210 */ /* 0x000fe200007e24ff */
[----:B------:R-:W1:Y:S01]  /*3d50*/  F2F.F64.F32 R2, |R19| ;  /* 0x4000001300027310 */ /* 0x000e620000201800 */
[----:B------:R-:W-:-:S03]  /*3d60*/  ISETP.LT.U32.AND P0, PT, R20, R23, PT ;  /* 0x000000171400720c */ /* 0x000fc60003f01070 */
[----:B------:R-:W-:Y:S01]  /*3d70*/  IMAD.X R21, RZ, RZ, R10, P3 ;  /* 0x000000ffff157224 */ /* 0x000fe200018e060a */
[----:B0-----:R-:W-:-:S04]  /*3d80*/  DSETP.GEU.AND P2, PT, R6, UR14, PT ;  /* 0x0000000e06007e2a */ /* 0x001fc8000bf4e000 */
[----:B------:R-:W-:Y:S01]  /*3d90*/  ISETP.LT.AND.EX P0, PT, R21, R16, PT, P0 ;  /* 0x000000101500720c */ /* 0x000fe20003f01300 */
[----:B------:R-:W0:Y:S01]  /*3da0*/  F2F.F64.F32 R6, |R15| ;  /* 0x4000000f00067310 */ /* 0x000e220000201800 */
[----:B------:R-:W-:Y:S01]  /*3db0*/  SEL R22, R22, 0x1, !P2 ;  /* 0x0000000116167807 */ /* 0x000fe20005000000 */
[----:B-1----:R-:W-:Y:S01]  /*3dc0*/  DSETP.GEU.AND P1, PT, R2, UR14, PT ;  /* 0x0000000e02007e2a */ /* 0x002fe2000bf2e000 */
[----:B------:R-:W-:Y:S01]  /*3dd0*/  @!P4 SEL R22, RZ, 0x1, !P2 ;  /* 0x00000001ff16c807 */ /* 0x000fe20005000000 */
[----:B------:R-:W1:Y:S03]  /*3de0*/  LDC.64 R2, c[0x0][0x3d8] ;  /* 0x0000f600ff027b82 */ /* 0x000e660000000a00 */
[----:B------:R-:W-:Y:S02]  /*3df0*/  LOP3.LUT P3, RZ, R22, 0xff, RZ, 0xc0, !PT ;  /* 0x000000ff16ff7812 */ /* 0x000fe4000786c0ff */
[----:B------:R-:W-:-:S02]  /*3e00*/  @P2 SEL R23, R20, R23, P0 ;  /* 0x0000001714172207 */ /* 0x000fc40000000000 */
[C---:B------:R-:W-:Y:S01]  /*3e10*/  @P2 SEL R16, R21.reuse, R16, P0 ;  /* 0x0000001015102207 */ /* 0x040fe20000000000 */
[----:B0-----:R-:W-:Y:S01]  /*3e20*/  DSETP.GEU.AND P2, PT, R6, UR14, PT ;  /* 0x0000000e06007e2a */ /* 0x001fe2000bf4e000 */
[----:B------:R-:W-:Y:S02]  /*3e30*/  IADD3 R17, P0, PT, R8, 0x200, RZ ;  /* 0x0000020008117810 */ /* 0x000fe40007f1e0ff */
[----:B------:R-:W-:Y:S02]  /*3e40*/  SEL R20, R20, R23, !P4 ;  /* 0x0000001714147207 */ /* 0x000fe40006000000 */
[----:B------:R-:W-:Y:S01]  /*3e50*/  SEL R21, R21, R16, !P4 ;  /* 0x0000001015157207 */ /* 0x000fe20006000000 */
[----:B------:R-:W-:Y:S01]  /*3e60*/  IMAD.X R16, RZ, RZ, R10, P0 ;  /* 0x000000ffff107224 */ /* 0x000fe200000e060a */
[----:B------:R-:W-:Y:S02]  /*3e70*/  ISETP.LT.U32.AND P0, PT, R17, R20, PT ;  /* 0x000000141100720c */ /* 0x000fe40003f01070 */
[----:B------:R-:W-:-:S02]  /*3e80*/  SEL R22, R22, 0x1, !P1 ;  /* 0x0000000116167807 */ /* 0x000fc40004800000 */
[CC--:B------:R-:W-:Y:S02]  /*3e90*/  ISETP.LT.AND.EX P0, PT, R16.reuse, R21.reuse, PT, P0 ;  /* 0x000000151000720c */ /* 0x0c0fe40003f01300 */
[----:B------:R-:W-:Y:S02]  /*3ea0*/  @!P3 SEL R22, RZ, 0x1, !P1 ;  /* 0x00000001ff16b807 */ /* 0x000fe40004800000 */
[----:B------:R-:W-:Y:S02]  /*3eb0*/  @P1 SEL R20, R17, R20, P0 ;  /* 0x0000001411141207 */ /* 0x000fe40000000000 */
[----:B------:R-:W-:Y:S02]  /*3ec0*/  @P1 SEL R21, R16, R21, P0 ;  /* 0x0000001510151207 */ /* 0x000fe40000000000 */
[----:B------:R-:W-:Y:S02]  /*3ed0*/  IADD3 R7, P0, PT, R8, 0x300, RZ ;  /* 0x0000030008077810 */ /* 0x000fe40007f1e0ff */
[----:B-1----:R-:W-:-:S02]  /*3ee0*/  IADD3 R6, P4, PT, -R13, R2, RZ ;  /* 0x000000020d067210 */ /* 0x002fc40007f9e1ff */
[----:B------:R-:W-:Y:S01]  /*3ef0*/  SEL R20, R17, R20, !P3 ;  /* 0x0000001411147207 */ /* 0x000fe20005800000 */
[----:B------:R-:W-:Y:S01]  /*3f00*/  IMAD.X R10, RZ, RZ, R10, P0 ;  /* 0x000000ffff0a7224 */ /* 0x000fe200000e060a */
[----:B------:R-:W-:Y:S01]  /*3f10*/  ISETP.GE.U32.AND P0, PT, R6, UR5, PT ;  /* 0x0000000506007c0c */ /* 0x000fe2000bf06070 */
[----:B------:R-:W-:Y:S01]  /*3f20*/  IMAD.X R6, R3, 0x1, ~R14, P4 ;  /* 0x0000000103067824 */ /* 0x000fe200020e0e0e */
[----:B------:R-:W-:Y:S02]  /*3f30*/  SEL R21, R16, R21, !P3 ;  /* 0x0000001510157207 */ /* 0x000fe40005800000 */
[----:B------:R-:W-:Y:S02]  /*3f40*/  LOP3.LUT P3, RZ, R22, 0xff, RZ, 0xc0, !PT ;  /* 0x000000ff16ff7812 */ /* 0x000fe4000786c0ff */
[----:B------:R-:W-:Y:S02]  /*3f50*/  ISETP.GE.U32.AND.EX P0, PT, R6, UR16, PT, P0 ;  /* 0x0000001006007c0c */ /* 0x000fe4000bf06100 */
[----:B------:R-:W-:-:S02]  /*3f60*/  ISETP.LT.U32.AND P1, PT, R7, R20, PT ;  /* 0x000000140700720c */ /* 0x000fc40003f21070 */
[----:B------:R-:W-:Y:S02]  /*3f70*/  SEL R22, R22, 0x1, !P2 ;  /* 0x0000000116167807 */ /* 0x000fe40005000000 */
[----:B------:R-:W-:-:S04]  /*3f80*/  ISETP.LT.AND.EX P1, PT, R10, R21, PT, P1 ;  /* 0x000000150a00720c */ /* 0x000fc80003f21310 */
[C---:B------:R-:W-:Y:S02]  /*3f90*/  @P2 SEL R20, R7.reuse, R20, P1 ;  /* 0x0000001407142207 */ /* 0x040fe40000800000 */
[C---:B------:R-:W-:Y:S02]  /*3fa0*/  @P2 SEL R21, R10.reuse, R21, P1 ;  /* 0x000000150a152207 */ /* 0x040fe40000800000 */
[----:B------:R-:W-:Y:S02]  /*3fb0*/  @!P3 SEL R22, RZ, 0x1, !P2 ;  /* 0x00000001ff16b807 */ /* 0x000fe40005000000 */
[----:B------:R-:W-:Y:S02]  /*3fc0*/  SEL R20, R7, R20, !P3 ;  /* 0x0000001407147207 */ /* 0x000fe40005800000 */
[----:B------:R-:W-:Y:S01]  /*3fd0*/  SEL R21, R10, R21, !P3 ;  /* 0x000000150a157207 */ /* 0x000fe20005800000 */
[----:B------:R-:W-:Y:S06]  /*3fe0*/  @!P0 BRA `(.L_x_108) ;  /* 0x0000001400288947 */ /* 0x000fec0003800000 */
[----:B------:R-:W-:Y:S01]  /*3ff0*/  IADD3 R13, P0, PT, R13, UR5, RZ ;  /* 0x000000050d0d7c10 */ /* 0x000fe2000ff1e0ff */
[----:B------:R-:W-:Y:S01]  /*4000*/  UIADD3 UR4, UPT, UPT, UR4, 0x1, URZ ;  /* 0x0000000104047890 */ /* 0x000fe2000fffe0ff */
[----:B------:R-:W-:Y:S02]  /*4010*/  VIADD R9, R9, -UR5 ;  /* 0x8000000509097c36 */ /* 0x000fe40008000000 */
[----:B------:R-:W-:Y:S02]  /*4020*/  IADD3.X R14, PT, PT, R14, UR16, RZ, P0, !PT ;  /* 0x000000100e0e7c10 */ /* 0x000fe400087fe4ff */
[----:B------:R-:W-:-:S04]  /*4030*/  ISETP.GT.U32.AND P0, PT, R13, R4, PT ;  /* 0x000000040d00720c */ /* 0x000fc80003f04070 */
[----:B------:R-:W-:-:S13]  /*4040*/  ISETP.GT.U32.AND.EX P0, PT, R14, R5, PT, P0 ;  /* 0x000000050e00720c */ /* 0x000fda0003f04100 */
[----:B------:R-:W-:Y:S05]  /*4050*/  @!P0 BRA `(.L_x_113) ;  /* 0xfffffff8007c8947 */ /* 0x000fea000383ffff */
.L_x_109:
[----:B------:R-:W-:Y:S01]  /*4060*/  IMAD.IADD R5, R2, 0x1, -R13 ;  /* 0x0000000102057824 */ /* 0x000fe200078e0a0d */
[----:B------:R-:W-:Y:S01]  /*4070*/  ISETP.GE.U32.AND P1, PT, R13, R2, PT ;  /* 0x000000020d00720c */ /* 0x000fe20003f26070 */
[----:B------:R-:W-:Y:S03]  /*4080*/  BSSY.RECONVERGENT B1, `(.L_x_108) ;  /* 0x0000140000017945 */ /* 0x000fe60003800200 */
[----:B------:R-:W-:-:S04]  /*4090*/  ISETP.GE.AND P0, PT, R12, R5, PT ;  /* 0x000000050c00720c */ /* 0x000fc80003f06270 */
[----:B------:R-:W-:-:S13]  /*40a0*/  ISETP.GE.U32.OR.EX P0, PT, R14, R3, P0, P1 ;  /* 0x000000030e00720c */ /* 0x000fda0000706510 */
[----:B------:R-:W-:Y:S05]  /*40b0*/  @P0 BRA `(.L_x_114) ;  /* 0x0000001000f00947 */ /* 0x000fea0003800000 */
[----:B------:R-:W0:Y:S01]  /*40c0*/  LDC R3, c[0x0][0x3e0] ;  /* 0x0000f800ff037b82 */ /* 0x000e220000000800 */
[----:B------:R-:W-:Y:S01]  /*40d0*/  LOP3.LUT R15, RZ, R12, RZ, 0x33, !PT ;  /* 0x0000000cff0f7212 */ /* 0x000fe200078e33ff */
[----:B------:R-:W-:Y:S01]  /*40e0*/  IMAD.SHL.U32 R4, R0, 0x400, RZ ;  /* 0x0000040000047824 */ /* 0x000fe200078e00ff */
[----:B------:R-:W-:Y:S01]  /*40f0*/  BSSY.RECONVERGENT B2, `(.L_x_115) ;  /* 0x000009c000027945 */ /* 0x000fe20003800200 */
[----:B------:R-:W-:Y:S02]  /*4100*/  IMAD.MOV.U32 R10, RZ, RZ, R12 ;  /* 0x000000ffff0a7224 */ /* 0x000fe400078e000c */
[----:B------:R-:W-:-:S05]  /*4110*/  IMAD.IADD R15, R15, 0x1, R2 ;  /* 0x000000010f0f7824 */ /* 0x000fca00078e0202 */
[----:B------:R-:W-:Y:S01]  /*4120*/  IADD3 R2, PT, PT, R15, -UR5, -R4 ;  /* 0x800000050f027c10 */ /* 0x000fe2000fffe804 */
[----:B0-----:R-:W-:-:S04]  /*4130*/  IMAD R3, R3, UR4, RZ ;  /* 0x0000000403037c24 */ /* 0x001fc8000f8e02ff */
[----:B------:R-:W-:-:S05]  /*4140*/  IMAD R2, R3, -0x400, R2 ;  /* 0xfffffc0003027824 */ /* 0x000fca00078e0202 */
[C---:B------:R-:W-:Y:S02]  /*4150*/  ISETP.GE.U32.AND P0, PT, R2.reuse, 0x700, PT ;  /* 0x000007000200780c */ /* 0x040fe40003f06070 */
[----:B------:R-:W-:-:S04]  /*4160*/  LEA.HI R16, R2, 0x1, RZ, 0x18 ;  /* 0x0000000102107811 */ /* 0x000fc800078fc0ff */
[----:B------:R-:W-:-:S04]  /*4170*/  LOP3.LUT R19, R16, 0x7, RZ, 0xc0, !PT ;  /* 0x0000000710137812 */ /* 0x000fc800078ec0ff */
[----:B------:R-:W-:-:S03]  /*4180*/  ISETP.NE.AND P1, PT, R19, RZ, PT ;  /* 0x000000ff1300720c */ /* 0x000fc60003f25270 */
[----:B------:R-:W-:Y:S10]  /*4190*/  @!P0 BRA `(.L_x_116) ;  /* 0x0000000800448947 */ /* 0x000ff40003800000 */
[----:B------:R-:W-:Y:S01]  /*41a0*/  LEA.HI R9, R9, 0x1, RZ, 0x18 ;  /* 0x0000000109097811 */ /* 0x000fe200078fc0ff */
[----:B------:R-:W-:-:S03]  /*41b0*/  IMAD.MOV.U32 R10, RZ, RZ, R12 ;  /* 0x000000ffff0a7224 */ /* 0x000fc600078e000c */
[----:B------:R-:W-:-:S05]  /*41c0*/  LOP3.LUT R9, R9, 0x1fffff8, RZ, 0xc0, !PT ;  /* 0x01fffff809097812 */ /* 0x000fca00078ec0ff */
[----:B------:R-:W-:-:S07]  /*41d0*/  IMAD.MOV R17, RZ, RZ, -R9 ;  /* 0x000000ffff117224 */ /* 0x000fce00078e0a09 */
.L_x_117:
[----:B------:R-:W-:-:S05]  /*41e0*/  IADD3 R25, P0, PT, R10, R13, RZ ;  /* 0x0000000d0a197210 */ /* 0x000fca0007f1e0ff */
[----:B------:R-:W-:Y:S02]  /*41f0*/  IMAD.X R24, RZ, RZ, R14, P0 ;  /* 0x000000ffff187224 */ /* 0x000fe400000e060e */
        /* <DEDUP_REMOVED lines=14> */
[----:B------:R-:W-:Y:S01]  /*42e0*/  LOP3.LUT P4, RZ, R22, 0xff, RZ, 0xc0, !PT ;  /* 0x000000ff16ff7812 */ /* 0x000fe2000788c0ff */
[----:B--2---:R-:W-:-:S02]  /*42f0*/  FADD R29, R26, -R29 ;  /* 0x8000001d1a1d7221 */ /* 0x004fc40000000000 */
[----:B------:R-:W2:Y:S01]  /*4300*/  LDG.E R26, desc[UR12][R2.64+0x1000] ;  /* 0x0010000c021a7981 */ /* 0x000ea2000c1e1900 */
[----:B---3--:R-:W-:Y:S02]  /*4310*/  FADD R28, R6, -R7 ;  /* 0x80000007061c7221 */ /* 0x008fe40000000000 */
[----:B------:R-:W0:Y:S01]  /*4320*/  F2F.F64.F32 R6, |R29| ;  /* 0x4000001d00067310 */ /* 0x000e220000201800 */
[----:B----4-:R-:W-:-:S07]  /*4330*/  FADD R27, R8, -R9 ;  /* 0x80000009081b7221 */ /* 0x010fce0000000000 */
[----:B------:R-:W1:Y:S01]  /*4340*/  F2F.F64.F32 R8, |R27| ;  /* 0x4000001b00087310 */ /* 0x000e620000201800 */
[----:B0-----:R-:W-:Y:S01]  /*4350*/  DSETP.GEU.AND P3, PT, R6, UR14, PT ;  /* 0x0000000e06007e2a */ /* 0x001fe2000bf6e000 */
[----:B-----5:R-:W-:Y:S02]  /*4360*/  FADD R6, R18, -R23 ;  /* 0x8000001712067221 */ /* 0x020fe40000000000 */
[----:B------:R-:W2:Y:S01]  /*4370*/  LDG.E R23, desc[UR12][R4.64+0x1000] ;  /* 0x0010000c04177981 */ /* 0x000ea2000c1e1900 */
[----:B------:R-:W-:-:S03]  /*4380*/  IADD3 R18, P0, PT, R25, UR6, RZ ;  /* 0x0000000619127c10 */ /* 0x000fc6000ff1e0ff */
[----:B------:R-:W0:Y:S01]  /*4390*/  F2F.F64.F32 R6, |R6| ;  /* 0x4000000600067310 */ /* 0x000e220000201800 */
[----:B-1----:R-:W-:Y:S01]  /*43a0*/  DSETP.GEU.AND P5, PT, R8, UR14, PT ;  /* 0x0000000e08007e2a */ /* 0x002fe2000bfae000 */
[----:B------:R-:W-:Y:S02]  /*43b0*/  IMAD.MOV.U32 R27, RZ, RZ, R21 ;  /* 0x000000ffff1b7224 */ /* 0x000fe400078e0015 */
[----:B------:R-:W-:Y:S01]  /*43c0*/  IMAD.X R24, R24, 0x1, R11, P0 ;  /* 0x0000000118187824 */ /* 0x000fe200000e060b */
[----:B------:R-:W-:Y:S01]  /*43d0*/  ISETP.LT.U32.AND P0, PT, R18, R20, PT ;  /* 0x000000141200720c */ /* 0x000fe20003f01070 */
[----:B------:R-:W3:Y:S02]  /*43e0*/  LDG.E R21, desc[UR12][R2.64+0x1400] ;  /* 0x0014000c02157981 */ /* 0x000ee4000c1e1900 */
[----:B------:R-:W1:Y:S01]  /*43f0*/  F2F.F64.F32 R8, |R28| ;  /* 0x4000001c00087310 */ /* 0x000e620000201800 */
[----:B------:R-:W-:-:S06]  /*4400*/  ISETP.LT.AND.EX P0, PT, R24, R27, PT, P0 ;  /* 0x0000001b1800720c */ /* 0x000fcc0003f01300 */
[----:B------:R-:W-:Y:S02]  /*4410*/  @P5 SEL R20, R18, R20, P0 ;  /* 0x0000001412145207 */ /* 0x000fe40000000000 */
[----:B------:R-:W-:Y:S01]  /*4420*/  @P5 SEL R27, R24, R27, P0 ;  /* 0x0000001b181b5207 */ /* 0x000fe20000000000 */
[----:B0-----:R-:W-:Y:S01]  /*4430*/  DSETP.GEU.AND P6, PT, R6, UR14, PT ;  /* 0x0000000e06007e2a */ /* 0x001fe2000bfce000 */
[C---:B------:R-:W-:Y:S01]  /*4440*/  IADD3 R25, P0, PT, R18.reuse, 0x100, RZ ;  /* 0x0000010012197810 */ /* 0x040fe20007f1e0ff */
[----:B------:R-:W4:Y:S01]  /*4450*/  LDG.E R7, desc[UR12][R4.64+0x1800] ;  /* 0x0018000c04077981 */ /* 0x000f22000c1e1900 */
[----:B------:R-:W-:Y:S01]  /*4460*/  SEL R6, R18, R20, !P4 ;  /* 0x0000001412067207 */ /* 0x000fe20006000000 */
[----:B-1----:R-:W-:Y:S01]  /*4470*/  DSETP.GEU.AND P2, PT, R8, UR14, PT ;  /* 0x0000000e08007e2a */ /* 0x002fe2000bf4e000 */
[----:B------:R-:W-:Y:S01]  /*4480*/  SEL R8, RZ, 0x1, !P5 ;  /* 0x00000001ff087807 */ /* 0x000fe20006800000 */
[----:B------:R-:W-:Y:S01]  /*4490*/  IMAD.X R28, RZ, RZ, R24, P0 ;  /* 0x000000ffff1c7224 */ /* 0x000fe200000e0618 */
[----:B------:R-:W-:Y:S01]  /*44a0*/  @P4 SEL R8, R22, 0x1, !P5 ;  /* 0x0000000116084807 */ /* 0x000fe20006800000 */
[----:B------:R-:W3:Y:S01]  /*44b0*/  LDG.E R20, desc[UR12][R4.64+0x1400] ;  /* 0x0014000c04147981 */ /* 0x000ee2000c1e1900 */
[----:B------:R-:W-:-:S02]  /*44c0*/  SEL R27, R24, R27, !P4 ;  /* 0x0000001b181b7207 */ /* 0x000fc40006000000 */
[CC--:B------:R-:W-:Y:S01]  /*44d0*/  ISETP.LT.U32.AND P5, PT, R25.reuse, R6.reuse, PT ;  /* 0x000000061900720c */ /* 0x0c0fe20003fa1070 */
[----:B------:R0:W5:Y:S03]  /*44e0*/  LDG.E R9, desc[UR12][R4.64+0x1c00] ;  /* 0x001c000c04097981 */ /* 0x000166000c1e1900 */
[----:B------:R-:W-:Y:S02]  /*44f0*/  ISETP.LT.AND.EX P0, PT, R28, R27, PT, P5 ;  /* 0x0000001b1c00720c */ /* 0x000fe40003f01350 */
[----:B------:R-:W-:Y:S02]  /*4500*/  LOP3.LUT P4, RZ, R8, 0xff, RZ, 0xc0, !PT ;  /* 0x000000ff08ff7812 */ /* 0x000fe4000788c0ff */
[----:B------:R-:W-:-:S04]  /*4510*/  @P3 SEL R6, R25, R6, P0 ;  /* 0x0000000619063207 */ /* 0x000fc80000000000 */
[----:B------:R-:W-:Y:S02]  /*4520*/  SEL R25, R25, R6, !P4 ;  /* 0x0000000619197207 */ /* 0x000fe40006000000 */
[----:B------:R-:W4:Y:S01]  /*4530*/  LDG.E R6, desc[UR12][R2.64+0x1800] ;  /* 0x0018000c02067981 */ /* 0x000f22000c1e1900 */
[----:B------:R-:W-:-:S04]  /*4540*/  SEL R22, RZ, 0x1, !P3 ;  /* 0x00000001ff167807 */ /* 0x000fc80005800000 */
[----:B------:R-:W-:Y:S02]  /*4550*/  @P4 SEL R22, R8, 0x1, !P3 ;  /* 0x0000000108164807 */ /* 0x000fe40005800000 */
[----:B------:R1:W5:Y:S02]  /*4560*/  LDG.E R8, desc[UR12][R2.64+0x1c00] ;  /* 0x001c000c02087981 */ /* 0x000364000c1e1900 */
[----:B------:R-:W-:Y:S02]  /*4570*/  LOP3.LUT P5, RZ, R22, 0xff, RZ, 0xc0, !PT ;  /* 0x000000ff16ff7812 */ /* 0x000fe400078ac0ff */
[----:B------:R-:W-:-:S04]  /*4580*/  @P3 SEL R27, R28, R27, P0 ;  /* 0x0000001b1c1b3207 */ /* 0x000fc80000000000 */
[----:B------:R-:W-:Y:S02]  /*4590*/  SEL R29, R28, R27, !P4 ;  /* 0x0000001b1c1d7207 */ /* 0x000fe40006000000 */
[----:B------:R-:W-:-:S05]  /*45a0*/  SEL R27, RZ, 0x1, !P2 ;  /* 0x00000001ff1b7807 */ /* 0x000fca0005000000 */
[----:B------:R-:W-:Y:S02]  /*45b0*/  @P5 SEL R27, R22, 0x1, !P2 ;  /* 0x00000001161b5807 */ /* 0x000fe40005000000 */
[----:B------:R-:W-:Y:S02]  /*45c0*/  IADD3 R22, P0, PT, R18, 0x200, RZ ;  /* 0x0000020012167810 */ /* 0x000fe40007f1e0ff */
[----:B------:R-:W-:Y:S02]  /*45d0*/  LOP3.LUT P3, RZ, R27, 0xff, RZ, 0xc0, !PT ;  /* 0x000000ff1bff7812 */ /* 0x000fe4000786c0ff */
[----:B0-----:R-:W-:-:S11]  /*45e0*/  SEL R4, RZ, 0x1, !P6 ;  /* 0x00000001ff047807 */ /* 0x001fd60007000000 */
[----:B------:R-:W-:-:S04]  /*45f0*/  @P3 SEL R4, R27, 0x1, !P6 ;  /* 0x000000011b043807 */ /* 0x000fc80007000000 */
[----:B------:R-:W-:Y:S01]  /*4600*/  LOP3.LUT P4, RZ, R4, 0xff, RZ, 0xc0, !PT ;  /* 0x000000ff04ff7812 */ /* 0x000fe2000788c0ff */
[----:B------:R-:W-:Y:S02]  /*4610*/  VIADD R17, R17, 0x8 ;  /* 0x0000000811117836 */ /* 0x000fe40000000000 */
[----:B------:R-:W-:Y:S02]  /*4620*/  VIADD R10, R10, 0x800 ;  /* 0x000008000a0a7836 */ /* 0x000fe40000000000 */
[----:B--2---:R-:W-:Y:S01]  /*4630*/  FADD R23, R26, -R23 ;  /* 0x800000171a177221 */ /* 0x004fe20000000000 */
[----:B------:R-:W-:Y:S01]  /*4640*/  IMAD.X R26, RZ, RZ, R24, P0 ;  /* 0x000000ffff1a7224 */ /* 0x000fe200000e0618 */
[----:B------:R-:W-:-:S04]  /*4650*/  ISETP.LT.U32.AND P0, PT, R22, R25, PT ;  /* 0x000000191600720c */ /* 0x000fc80003f01070 */
[----:B------:R-:W-:-:S04]  /*4660*/  ISETP.LT.AND.EX P0, PT, R26, R29, PT, P0 ;  /* 0x0000001d1a00720c */ /* 0x000fc80003f01300 */
[----:B------:R-:W-:Y:S02]  /*4670*/  @P2 SEL R25, R22, R25, P0 ;  /* 0x0000001916192207 */ /* 0x000fe40000000000 */
[----:B------:R-:W-:Y:S02]  /*4680*/  @P2 SEL R29, R26, R29, P0 ;  /* 0x0000001d1a1d2207 */ /* 0x000fe40000000000 */
[----:B------:R-:W-:Y:S01]  /*4690*/  SEL R25, R22, R25, !P5 ;  /* 0x0000001916197207 */ /* 0x000fe20006800000 */
[----:B-1----:R-:W0:Y:S01]  /*46a0*/  F2F.F64.F32 R2, |R23| ;  /* 0x4000001700027310 */ /* 0x002e220000201800 */
[----:B------:R-:W-:Y:S02]  /*46b0*/  IADD3 R22, P0, PT, R18, 0x300, RZ ;  /* 0x0000030012167810 */ /* 0x000fe40007f1e0ff */
[----:B------:R-:W-:-:S03]  /*46c0*/  SEL R5, R26, R29, !P5 ;  /* 0x0000001d1a057207 */ /* 0x000fc60006800000 */
[----:B------:R-:W-:Y:S01]  /*46d0*/  IMAD.X R28, RZ, RZ, R24, P0 ;  /* 0x000000ffff1c7224 */ /* 0x000fe200000e0618 */
[----:B------:R-:W-:-:S04]  /*46e0*/  ISETP.LT.U32.AND P0, PT, R22, R25, PT ;  /* 0x000000191600720c */ /* 0x000fc80003f01070 */
[----:B------:R-:W-:-:S04]  /*46f0*/  ISETP.LT.AND.EX P0, PT, R28, R5, PT, P0 ;  /* 0x000000051c00720c */ /* 0x000fc80003f01300 */
[----:B------:R-:W-:Y:S01]  /*4700*/  @P6 SEL R25, R22, R25, P0 ;  /* 0x0000001916196207 */ /* 0x000fe20000000000 */
[----:B---3--:R-:W-:Y:S01]  /*4710*/  FADD R26, R21, -R20 ;  /* 0x80000014151a7221 */ /* 0x008fe20000000000 */
[----:B------:R-:W-:Y:S01]  /*4720*/  @P6 SEL R5, R28, R5, P0 ;  /* 0x000000051c056207 */ /* 0x000fe20000000000 */
[----:B0-----:R-:W-:Y:S01]  /*4730*/  DSETP.GEU.AND P2, PT, R2, UR14, PT ;  /* 0x0000000e02007e2a */ /* 0x001fe2000bf4e000 */
[----:B------:R-:W-:Y:S01]  /*4740*/  IADD3 R21, P0, PT, R18, 0x400, RZ ;  /* 0x0000040012157810 */ /* 0x000fe20007f1e0ff */
[----:B------:R-:W0:Y:S01]  /*4750*/  F2F.F64.F32 R2, |R26| ;  /* 0x4000001a00027310 */ /* 0x000e220000201800 */
[----:B------:R-:W-:Y:S02]  /*4760*/  SEL R22, R22, R25, !P3 ;  /* 0x0000001916167207 */ /* 0x000fe40005800000 */
[----:B------:R-:W-:Y:S01]  /*4770*/  SEL R28, R28, R5, !P3 ;  /* 0x000000051c1c7207 */ /* 0x000fe20005800000 */
[----:B------:R-:W-:Y:S01]  /*4780*/  IMAD.X R23, RZ, RZ, R24, P0 ;  /* 0x000000ffff177224 */ /* 0x000fe200000e0618 */
[----:B------:R-:W-:-:S04]  /*4790*/  ISETP.LT.U32.AND P0, PT, R21, R22, PT ;  /* 0x000000161500720c */ /* 0x000fc80003f01070 */
[----:B------:R-:W-:Y:S01]  /*47a0*/  ISETP.LT.AND.EX P0, PT, R23, R28, PT, P0 ;  /* 0x0000001c1700720c */ /* 0x000fe20003f01300 */
[----:B----4-:R-:W-:Y:S01]  /*47b0*/  FADD R5, R6, -R7 ;  /* 0x8000000706057221 */ /* 0x010fe20000000000 */
[----:B------:R-:W-:Y:S02]  /*47c0*/  SEL R20, RZ, 0x1, !P2 ;  /* 0x00000001ff147807 */ /* 0x000fe40005000000 */
[----:B------:R-:W-:Y:S01]  /*47d0*/  @P2 SEL R22, R21, R22, P0 ;  /* 0x0000001615162207 */ /* 0x000fe20000000000 */
[----:B0-----:R-:W-:Y:S01]  /*47e0*/  DSETP.GEU.AND P3, PT, R2, UR14, PT ;  /* 0x0000000e02007e2a */ /* 0x001fe2000bf6e000 */
[----:B------:R-:W-:Y:S02]  /*47f0*/  @P4 SEL R20, R4, 0x1, !P2 ;  /* 0x0000000104144807 */ /* 0x000fe40005000000 */
[----:B------:R-:W-:Y:S01]  /*4800*/  @P2 SEL R28, R23, R28, P0 ;  /* 0x0000001c171c2207 */ /* 0x000fe20000000000 */
[----:B------:R-:W0:Y:S01]  /*4810*/  F2F.F64.F32 R4, |R5| ;  /* 0x4000000500047310 */ /* 0x000e220000201800 */
[----:B------:R-:W-:-:S02]  /*4820*/  IADD3 R7, P0, PT, R18, 0x500, RZ ;  /* 0x0000050012077810 */ /* 0x000fc40007f1e0ff */
[----:B------:R-:W-:Y:S02]  /*4830*/  SEL R22, R21, R22, !P4 ;  /* 0x0000001615167207 */ /* 0x000fe40006000000 */
[----:B------:R-:W-:Y:S01]  /*4840*/  LOP3.LUT P5, RZ, R20, 0xff, RZ, 0xc0, !PT ;  /* 0x000000ff14ff7812 */ /* 0x000fe200078ac0ff */
[----:B------:R-:W-:Y:S01]  /*4850*/  IMAD.X R21, RZ, RZ, R24, P0 ;  /* 0x000000ffff157224 */ /* 0x000fe200000e0618 */
[----:B------:R-:W-:Y:S02]  /*4860*/  SEL R26, R23, R28, !P4 ;  /* 0x0000001c171a7207 */ /* 0x000fe40006000000 */
[----:B------:R-:W-:Y:S01]  /*4870*/  ISETP.LT.U32.AND P0, PT, R7, R22, PT ;  /* 0x000000160700720c */ /* 0x000fe20003f01070 */
[----:B-----5:R-:W-:-:S03]  /*4880*/  FADD R2, R8, -R9 ;  /* 0x8000000908027221 */ /* 0x020fc60000000000 */
[----:B------:R-:W-:Y:S02]  /*4890*/  ISETP.LT.AND.EX P0, PT, R21, R26, PT, P0 ;  /* 0x0000001a1500720c */ /* 0x000fe40003f01300 */
[----:B------:R-:W-:Y:S01]  /*48a0*/  SEL R6, RZ, 0x1, !P3 ;  /* 0x00000001ff067807 */ /* 0x000fe20005800000 */
[----:B0-----:R-:W-:Y:S01]  /*48b0*/  DSETP.GEU.AND P4, PT, R4, UR14, PT ;  /* 0x0000000e04007e2a */ /* 0x001fe2000bf8e000 */
[----:B------:R-:W-:Y:S01]  /*48c0*/  @P3 SEL R22, R7, R22, P0 ;  /* 0x0000001607163207 */ /* 0x000fe20000000000 */
[----:B------:R-:W0:Y:S01]  /*48d0*/  F2F.F64.F32 R2, |R2| ;  /* 0x4000000200027310 */ /* 0x000e220000201800 */
[----:B------:R-:W-:Y:S02]  /*48e0*/  @P5 SEL R6, R20, 0x1, !P3 ;  /* 0x0000000114065807 */ /* 0x000fe40005800000 */
[----:B------:R-:W-:Y:S02]  /*48f0*/  IADD3 R5, P6, PT, R18, 0x600, RZ ;  /* 0x0000060012057810 */ /* 0x000fe40007fde0ff */
[----:B------:R-:W-:-:S02]  /*4900*/  @P3 SEL R26, R21, R26, P0 ;  /* 0x0000001a151a3207 */ /* 0x000fc40000000000 */
[----:B------:R-:W-:Y:S01]  /*4910*/  SEL R8, R7, R22, !P5 ;  /* 0x0000001607087207 */ /* 0x000fe20006800000 */
[----:B------:R-:W-:Y:S01]  /*4920*/  IMAD.X R7, RZ, RZ, R24, P6 ;  /* 0x000000ffff077224 */ /* 0x000fe200030e0618 */
[----:B------:R-:W-:Y:S02]  /*4930*/  LOP3.LUT P2, RZ, R6, 0xff, RZ, 0xc0, !PT ;  /* 0x000000ff06ff7812 */ /* 0x000fe4000784c0ff */
[----:B------:R-:W-:Y:S02]  /*4940*/  SEL R20, R21, R26, !P5 ;  /* 0x0000001a15147207 */ /* 0x000fe40006800000 */
[----:B------:R-:W-:-:S04]  /*4950*/  ISETP.LT.U32.AND P0, PT, R5, R8, PT ;  /* 0x000000080500720c */ /* 0x000fc80003f01070 */
[----:B------:R-:W-:Y:S01]  /*4960*/  ISETP.LT.AND.EX P0, PT, R7, R20, PT, P0 ;  /* 0x000000140700720c */ /* 0x000fe20003f01300 */
[----:B0-----:R-:W-:Y:S01]  /*4970*/  DSETP.GEU.AND P3, PT, R2, UR14, PT ;  /* 0x0000000e02007e2a */ /* 0x001fe2000bf6e000 */
[----:B------:R-:W-:Y:S02]  /*4980*/  SEL R4, RZ, 0x1, !P4 ;  /* 0x00000001ff047807 */ /* 0x000fe40006000000 */
[----:B------:R-:W-:Y:S02]  /*4990*/  @P4 SEL R8, R5, R8, P0 ;  /* 0x0000000805084207 */ /* 0x000fe40000000000 */
[----:B------:R-:W-:Y:S02]  /*49a0*/  @P4 SEL R20, R7, R20, P0 ;  /* 0x0000001407144207 */ /* 0x000fe40000000000 */
[----:B------:R-:W-:Y:S02]  /*49b0*/  IADD3 R18, P0, PT, R18, 0x700, RZ ;  /* 0x0000070012127810 */ /* 0x000fe40007f1e0ff */
[----:B------:R-:W-:-:S02]  /*49c0*/  @P2 SEL R4, R6, 0x1, !P4 ;  /* 0x0000000106042807 */ /* 0x000fc40006000000 */
[----:B------:R-:W-:Y:S02]  /*49d0*/  SEL R3, R5, R8, !P2 ;  /* 0x0000000805037207 */ /* 0x000fe40005000000 */
[----:B------:R-:W-:Y:S01]  /*49e0*/  ISETP.NE.AND P4, PT, R17, RZ, PT ;  /* 0x000000ff1100720c */ /* 0x000fe20003f85270 */
[----:B------:R-:W-:Y:S01]  /*49f0*/  IMAD.X R21, RZ, RZ, R24, P0 ;  /* 0x000000ffff157224 */ /* 0x000fe200000e0618 */
[----:B------:R-:W-:Y:S02]  /*4a00*/  SEL R2, R7, R20, !P2 ;  /* 0x0000001407027207 */ /* 0x000fe40005000000 */
[----:B------:R-:W-:Y:S02]  /*4a10*/  LOP3.LUT P2, RZ, R4, 0xff, RZ, 0xc0, !PT ;  /* 0x000000ff04ff7812 */ /* 0x000fe4000784c0ff */
[----:B------:R-:W-:-:S04]  /*4a20*/  ISETP.LT.U32.AND P0, PT, R18, R3, PT ;  /* 0x000000031200720c */ /* 0x000fc80003f01070 */
[----:B------:R-:W-:-:S04]  /*4a30*/  ISETP.LT.AND.EX P0, PT, R21, R2, PT, P0 ;  /* 0x000000021500720c */ /* 0x000fc80003f01300 */
[----:B------:R-:W-:Y:S02]  /*4a40*/  @P3 SEL R3, R18, R3, P0 ;  /* 0x0000000312033207 */ /* 0x000fe40000000000 */
[C---:B------:R-:W-:Y:S02]  /*4a50*/  @P3 SEL R2, R21.reuse, R2, P0 ;  /* 0x0000000215023207 */ /* 0x040fe40000000000 */
[----:B------:R-:W-:Y:S02]  /*4a60*/  SEL R22, RZ, 0x1, !P3 ;  /* 0x00000001ff167807 */ /* 0x000fe40005800000 */
[----:B------:R-:W-:Y:S02]  /*4a70*/  @P2 SEL R22, R4, 0x1, !P3 ;  /* 0x0000000104162807 */ /* 0x000fe40005800000 */
[----:B------:R-:W-:Y:S02]  /*4a80*/  SEL R20, R18, R3, !P2 ;  /* 0x0000000312147207 */ /* 0x000fe40005000000 */
[----:B------:R-:W-:Y:S01]  /*4a90*/  SEL R21, R21, R2, !P2 ;  /* 0x0000000215157207 */ /* 0x000fe20005000000 */
[----:B------:R-:W-:Y:S06]  /*4aa0*/  @P4 BRA `(.L_x_117) ;  /* 0xfffffff400cc4947 */ /* 0x000fec000383ffff */
.L_x_116:
[----:B------:R-:W-:Y:S05]  /*4ab0*/  BSYNC.RECONVERGENT B2 ;  /* 0x0000000000027941 */ /* 0x000fea0003800200 */
.L_x_115:
[----:B------:R-:W-:Y:S05]  /*4ac0*/  @!P1 BRA `(.L_x_114) ;  /* 0x00000008006c9947 */ /* 0x000fea0003800000 */
[----:B------:R-:W-:Y:S01]  /*4ad0*/  ISETP.GE.U32.AND P0, PT, R19, 0x4, PT ;  /* 0x000000041300780c */ /* 0x000fe20003f06070 */
[----:B------:R-:W-:Y:S01]  /*4ae0*/  BSSY.RECONVERGENT B2, `(.L_x_118) ;  /* 0x000004f000027945 */ /* 0x000fe20003800200 */
[----:B------:R-:W-:-:S11]  /*4af0*/  LOP3.LUT P1, R16, R16, 0x3, RZ, 0xc0, !PT ;  /* 0x0000000310107812 */ /* 0x000fd6000782c0ff */
[----:B------:R-:W-:Y:S05]  /*4b00*/  @!P0 BRA `(.L_x_119) ;  /* 0x0000000400308947 */ /* 0x000fea0003800000 */
        /* <DEDUP_REMOVED lines=14> */
[----:B------:R0:W5:Y:S04]  /*4bf0*/  LDG.E R8, desc[UR12][R6.64+0xc00] ;  /* 0x000c000c06087981 */ /* 0x000168000c1e1900 */
[----:B------:R4:W5:Y:S01]  /*4c00*/  LDG.E R19, desc[UR12][R2.64+0xc00] ;  /* 0x000c000c02137981 */ /* 0x000962000c1e1900 */
[----:B------:R-:W-:-:S02]  /*4c10*/  LOP3.LUT P4, RZ, R22, 0xff, RZ, 0xc0, !PT ;  /* 0x000000ff16ff7812 */ /* 0x000fc4000788c0ff */
[----:B------:R-:W-:Y:S01]  /*4c20*/  IADD3 R27, P0, PT, R17, UR6, RZ ;  /* 0x00000006111b7c10 */ /* 0x000fe2000ff1e0ff */
[----:B0-----:R-:W-:-:S04]  /*4c30*/  VIADD R6, R10, 0x100 ;  /* 0x000001000a067836 */ /* 0x001fc80000000000 */
[----:B------:R-:W-:Y:S01]  /*4c40*/  IMAD.X R18, R18, 0x1, R11, P0 ;  /* 0x0000000112127824 */ /* 0x000fe200000e060b */
[----:B------:R-:W-:-:S04]  /*4c50*/  ISETP.LT.U32.AND P0, PT, R27, R20, PT ;  /* 0x000000141b00720c */ /* 0x000fc80003f01070 */
[----:B------:R-:W-:Y:S01]  /*4c60*/  ISETP.LT.AND.EX P0, PT, R18, R21, PT, P0 ;  /* 0x000000151200720c */ /* 0x000fe20003f01300 */
[----:B--2---:R-:W-:-:S04]  /*4c70*/  FADD R23, R4, -R5 ;  /* 0x8000000504177221 */ /* 0x004fc80000000000 */
[----:B------:R-:W0:Y:S01]  /*4c80*/  F2F.F64.F32 R4, |R23| ;  /* 0x4000001700047310 */ /* 0x000e220000201800 */
[----:B---3--:R-:W-:Y:S01]  /*4c90*/  FADD R25, R25, -R26 ;  /* 0x8000001a19197221 */ /* 0x008fe20000000000 */
[----:B----4-:R-:W-:Y:S01]  /*4ca0*/  FADD R2, R9, -R24 ;  /* 0x8000001809027221 */ /* 0x010fe20000000000 */
[----:B0-----:R-:W-:-:S05]  /*4cb0*/  DSETP.GEU.AND P5, PT, R4, UR14, PT ;  /* 0x0000000e04007e2a */ /* 0x001fca000bfae000 */
[----:B------:R-:W0:Y:S01]  /*4cc0*/  F2F.F64.F32 R4, |R25| ;  /* 0x4000001900047310 */ /* 0x000e220000201800 */
[----:B------:R-:W-:Y:S02]  /*4cd0*/  SEL R17, RZ, 0x1, !P5 ;  /* 0x00000001ff117807 */ /* 0x000fe40006800000 */
[----:B------:R-:W-:-:S05]  /*4ce0*/  @P4 SEL R17, R22, 0x1, !P5 ;  /* 0x0000000116114807 */ /* 0x000fca0006800000 */
[----:B------:R-:W1:Y:S01]  /*4cf0*/  F2F.F64.F32 R2, |R2| ;  /* 0x4000000200027310 */ /* 0x000e620000201800 */
[----:B------:R-:W-:Y:S02]  /*4d00*/  LOP3.LUT P2, RZ, R17, 0xff, RZ, 0xc0, !PT ;  /* 0x000000ff11ff7812 */ /* 0x000fe4000784c0ff */
[----:B------:R-:W-:Y:S02]  /*4d10*/  @P5 SEL R20, R27, R20, P0 ;  /* 0x000000141b145207 */ /* 0x000fe40000000000 */
[----:B------:R-:W-:Y:S01]  /*4d20*/  @P5 SEL R21, R18, R21, P0 ;  /* 0x0000001512155207 */ /* 0x000fe20000000000 */
[----:B0-----:R-:W-:Y:S01]  /*4d30*/  DSETP.GEU.AND P3, PT, R4, UR14, PT ;  /* 0x0000000e04007e2a */ /* 0x001fe2000bf6e000 */
[----:B------:R-:W-:Y:S02]  /*4d40*/  IADD3 R9, P0, P5, R13, UR6, R6 ;  /* 0x000000060d097c10 */ /* 0x000fe4000fd1e006 */
[----:B------:R-:W-:Y:S02]  /*4d50*/  SEL R20, R27, R20, !P4 ;  /* 0x000000141b147207 */ /* 0x000fe40006000000 */
[----:B------:R-:W-:-:S02]  /*4d60*/  IADD3.X R5, PT, PT, R14, R11, RZ, P0, P5 ;  /* 0x0000000b0e057210 */ /* 0x000fc400007ea4ff */
[----:B------:R-:W-:Y:S01]  /*4d70*/  SEL R18, R18, R21, !P4 ;  /* 0x0000001512127207 */ /* 0x000fe20006000000 */
[----:B-1----:R-:W-:Y:S01]  /*4d80*/  DSETP.GEU.AND P4, PT, R2, UR14, PT ;  /* 0x0000000e02007e2a */ /* 0x002fe2000bf8e000 */
[----:B------:R-:W-:Y:S01]  /*4d90*/  ISETP.LT.U32.AND P0, PT, R9, R20, PT ;  /* 0x000000140900720c */ /* 0x000fe20003f01070 */
[----:B-----5:R-:W-:Y:S01]  /*4da0*/  FADD R3, R8, -R19 ;  /* 0x8000001308037221 */ /* 0x020fe20000000000 */
[----:B------:R-:W-:Y:S01]  /*4db0*/  SEL R4, RZ, 0x1, !P3 ;  /* 0x00000001ff047807 */ /* 0x000fe20005800000 */
[----:B------:R-:W-:Y:S01]  /*4dc0*/  VIADD R2, R10, 0x200 ;  /* 0x000002000a027836 */ /* 0x000fe20000000000 */
[----:B------:R-:W-:Y:S02]  /*4dd0*/  ISETP.LT.AND.EX P0, PT, R5, R18, PT, P0 ;  /* 0x000000120500720c */ /* 0x000fe40003f01300 */
[----:B------:R-:W-:Y:S02]  /*4de0*/  @P2 SEL R4, R17, 0x1, !P3 ;  /* 0x0000000111042807 */ /* 0x000fe40005800000 */
[----:B------:R-:W-:-:S02]  /*4df0*/  @P3 SEL R20, R9, R20, P0 ;  /* 0x0000001409143207 */ /* 0x000fc40000000000 */
[----:B------:R-:W-:Y:S02]  /*4e00*/  @P3 SEL R18, R5, R18, P0 ;  /* 0x0000001205123207 */ /* 0x000fe40000000000 */
[----:B------:R-:W-:Y:S02]  /*4e10*/  LOP3.LUT P3, RZ, R4, 0xff, RZ, 0xc0, !PT ;  /* 0x000000ff04ff7812 */ /* 0x000fe4000786c0ff */
[----:B------:R-:W-:Y:S02]  /*4e20*/  IADD3 R6, P0, P5, R13, UR6, R2 ;  /* 0x000000060d067c10 */ /* 0x000fe4000fd1e002 */
[----:B------:R-:W0:Y:S01]  /*4e30*/  F2F.F64.F32 R2, |R3| ;  /* 0x4000000300027310 */ /* 0x000e220000201800 */
[----:B------:R-:W-:Y:S02]  /*4e40*/  SEL R9, R9, R20, !P2 ;  /* 0x0000001409097207 */ /* 0x000fe40005000000 */
[----:B------:R-:W-:Y:S02]  /*4e50*/  IADD3.X R7, PT, PT, R14, R11, RZ, P0, P5 ;  /* 0x0000000b0e077210 */ /* 0x000fe400007ea4ff */
[----:B------:R-:W-:-:S02]  /*4e60*/  SEL R8, R5, R18, !P2 ;  /* 0x0000001205087207 */ /* 0x000fc40005000000 */
[-C--:B------:R-:W-:Y:S02]  /*4e70*/  ISETP.LT.U32.AND P0, PT, R6, R9.reuse, PT ;  /* 0x000000090600720c */ /* 0x080fe40003f01070 */
[----:B------:R-:W-:Y:S02]  /*4e80*/  SEL R5, RZ, 0x1, !P4 ;  /* 0x00000001ff057807 */ /* 0x000fe40006000000 */
[CC--:B------:R-:W-:Y:S02]  /*4e90*/  ISETP.LT.AND.EX P0, PT, R7.reuse, R8.reuse, PT, P0 ;  /* 0x000000080700720c */ /* 0x0c0fe40003f01300 */
[----:B------:R-:W-:Y:S01]  /*4ea0*/  @P3 SEL R5, R4, 0x1, !P4 ;  /* 0x0000000104053807 */ /* 0x000fe20006000000 */
[----:B------:R-:W-:Y:S01]  /*4eb0*/  VIADD R4, R10, 0x300 ;  /* 0x000003000a047836 */ /* 0x000fe20000000000 */
[----:B------:R-:W-:Y:S01]  /*4ec0*/  @P4 SEL R9, R6, R9, P0 ;  /* 0x0000000906094207 */ /* 0x000fe20000000000 */
[----:B0-----:R-:W-:Y:S01]  /*4ed0*/  DSETP.GEU.AND P2, PT, R2, UR14, PT ;  /* 0x0000000e02007e2a */ /* 0x001fe2000bf4e000 */
[----:B------:R-:W-:Y:S01]  /*4ee0*/  @P4 SEL R8, R7, R8, P0 ;  /* 0x0000000807084207 */ /* 0x000fe20000000000 */
[----:B------:R-:W-:Y:S01]  /*4ef0*/  VIADD R10, R10, 0x400 ;  /* 0x000004000a0a7836 */ /* 0x000fe20000000000 */
[----:B------:R-:W-:-:S02]  /*4f00*/  IADD3 R4, P0, P4, R13, UR6, R4 ;  /* 0x000000060d047c10 */ /* 0x000fc4000fc1e004 */
[----:B------:R-:W-:Y:S02]  /*4f10*/  SEL R3, R6, R9, !P3 ;  /* 0x0000000906037207 */ /* 0x000fe40005800000 */
[----:B------:R-:W-:Y:S02]  /*4f20*/  SEL R2, R7, R8, !P3 ;  /* 0x0000000807027207 */ /* 0x000fe40005800000 */
[----:B------:R-:W-:Y:S02]  /*4f30*/  LOP3.LUT P3, RZ, R5, 0xff, RZ, 0xc0, !PT ;  /* 0x000000ff05ff7812 */ /* 0x000fe4000786c0ff */
[----:B------:R-:W-:Y:S02]  /*4f40*/  IADD3.X R21, PT, PT, R14, R11, RZ, P0, P4 ;  /* 0x0000000b0e157210 */ /* 0x000fe400007e84ff */
[----:B------:R-:W-:Y:S02]  /*4f50*/  ISETP.LT.U32.AND P0, PT, R4, R3, PT ;  /* 0x000000030400720c */ /* 0x000fe40003f01070 */
[----:B------:R-:W-:-:S02]  /*4f60*/  SEL R22, RZ, 0x1, !P2 ;  /* 0x00000001ff167807 */ /* 0x000fc40005000000 */
[----:B------:R-:W-:-:S04]  /*4f70*/  ISETP.LT.AND.EX P0, PT, R21, R2, PT, P0 ;  /* 0x000000021500720c */ /* 0x000fc80003f01300 */
[C---:B------:R-:W-:Y:S02]  /*4f80*/  @P2 SEL R3, R4.reuse, R3, P0 ;  /* 0x0000000304032207 */ /* 0x040fe40000000000 */
[----:B------:R-:W-:Y:S02]  /*4f90*/  @P2 SEL R2, R21, R2, P0 ;  /* 0x0000000215022207 */ /* 0x000fe40000000000 */
[----:B------:R-:W-:Y:S02]  /*4fa0*/  @P3 SEL R22, R5, 0x1, !P2 ;  /* 0x0000000105163807 */ /* 0x000fe40005000000 */
[----:B------:R-:W-:Y:S02]  /*4fb0*/  SEL R20, R4, R3, !P3 ;  /* 0x0000000304147207 */ /* 0x000fe40005800000 */
[----:B------:R-:W-:-:S07]  /*4fc0*/  SEL R21, R21, R2, !P3 ;  /* 0x0000000215157207 */ /* 0x000fce0005800000 */
.L_x_119:
[----:B------:R-:W-:Y:S05]  /*4fd0*/  BSYNC.RECONVERGENT B2 ;  /* 0x0000000000027941 */ /* 0x000fea0003800200 */
.L_x_118:
[----:B------:R-:W-:Y:S05]  /*4fe0*/  @!P1 BRA `(.L_x_114) ;  /* 0x0000000400249947 */ /* 0x000fea0003800000 */
[----:B------:R-:W-:Y:S01]  /*4ff0*/  ISETP.NE.AND P0, PT, R16, 0x1, PT ;  /* 0x000000011000780c */ /* 0x000fe20003f05270 */
[----:B------:R-:W-:Y:S01]  /*5000*/  BSSY.RECONVERGENT B2, `(.L_x_120) ;  /* 0x000002d000027945 */ /* 0x000fe20003800200 */
[----:B------:R-:W-:-:S11]  /*5010*/  LOP3.LUT P1, RZ, R15, 0x100, RZ, 0xc0, !PT ;  /* 0x000001000fff7812 */ /* 0x000fd6000782c0ff */
        /* <DEDUP_REMOVED lines=12> */
[----:B------:R0:W3:Y:S01]  /*50e0*/  LDG.E R18, desc[UR12][R4.64+0x400] ;  /* 0x0004000c04127981 */ /* 0x0000e2000c1e1900 */
[----:B------:R-:W-:Y:S01]  /*50f0*/  LOP3.LUT P2, RZ, R22, 0xff, RZ, 0xc0, !PT ;  /* 0x000000ff16ff7812 */ /* 0x000fe2000784c0ff */
[----:B0-----:R-:W-:-:S02]  /*5100*/  VIADD R4, R10, 0x100 ;  /* 0x000001000a047836 */ /* 0x001fc40000000000 */
[----:B------:R-:W-:Y:S02]  /*5110*/  VIADD R10, R10, 0x200 ;  /* 0x000002000a0a7836 */ /* 0x000fe40000000000 */
[----:B--2---:R-:W-:-:S04]  /*5120*/  FADD R16, R6, -R7 ;  /* 0x8000000706107221 */ /* 0x004fc80000000000 */
[----:B------:R-:W0:Y:S01]  /*5130*/  F2F.F64.F32 R6, |R16| ;  /* 0x4000001000067310 */ /* 0x000e220000201800 */
[----:B---3--:R-:W-:Y:S01]  /*5140*/  FADD R18, R15, -R18 ;  /* 0x800000120f127221 */ /* 0x008fe20000000000 */
[----:B------:R-:W-:-:S05]  /*5150*/  IADD3 R15, P0, PT, R8, UR6, RZ ;  /* 0x00000006080f7c10 */ /* 0x000fca000ff1e0ff */
[----:B------:R-:W-:Y:S01]  /*5160*/  IMAD.X R8, R9, 0x1, R11, P0 ;  /* 0x0000000109087824 */ /* 0x000fe200000e060b */
[----:B------:R-:W-:Y:S01]  /*5170*/  ISETP.LT.U32.AND P0, PT, R15, R20, PT ;  /* 0x000000140f00720c */ /* 0x000fe20003f01070 */
[----:B0-----:R-:W-:-:S03]  /*5180*/  DSETP.GEU.AND P3, PT, R6, UR14, PT ;  /* 0x0000000e06007e2a */ /* 0x001fc6000bf6e000 */
[----:B------:R-:W-:Y:S01]  /*5190*/  ISETP.LT.AND.EX P0, PT, R8, R21, PT, P0 ;  /* 0x000000150800720c */ /* 0x000fe20003f01300 */
[----:B------:R-:W0:Y:S02]  /*51a0*/  F2F.F64.F32 R6, |R18| ;  /* 0x4000001200067310 */ /* 0x000e240000201800 */
[----:B------:R-:W-:Y:S02]  /*51b0*/  SEL R2, RZ, 0x1, !P3 ;  /* 0x00000001ff027807 */ /* 0x000fe40005800000 */
[----:B------:R-:W-:-:S06]  /*51c0*/  @P2 SEL R2, R22, 0x1, !P3 ;  /* 0x0000000116022807 */ /* 0x000fcc0005800000 */
[----:B------:R-:W-:Y:S02]  /*51d0*/  @P3 SEL R20, R15, R20, P0 ;  /* 0x000000140f143207 */ /* 0x000fe40000000000 */
[C---:B------:R-:W-:Y:S01]  /*51e0*/  @P3 SEL R21, R8.reuse, R21, P0 ;  /* 0x0000001508153207 */ /* 0x040fe20000000000 */
[----:B0-----:R-:W-:Y:S01]  /*51f0*/  DSETP.GEU.AND P3, PT, R6, UR14, PT ;  /* 0x0000000e06007e2a */ /* 0x001fe2000bf6e000 */
[----:B------:R-:W-:Y:S02]  /*5200*/  IADD3 R3, P0, P4, R13, UR6, R4 ;  /* 0x000000060d037c10 */ /* 0x000fe4000fc1e004 */
[----:B------:R-:W-:Y:S02]  /*5210*/  SEL R20, R15, R20, !P2 ;  /* 0x000000140f147207 */ /* 0x000fe40005000000 */
[----:B------:R-:W-:Y:S02]  /*5220*/  SEL R21, R8, R21, !P2 ;  /* 0x0000001508157207 */ /* 0x000fe40005000000 */
[----:B------:R-:W-:-:S02]  /*5230*/  LOP3.LUT P2, RZ, R2, 0xff, RZ, 0xc0, !PT ;  /* 0x000000ff02ff7812 */ /* 0x000fc4000784c0ff */
[----:B------:R-:W-:Y:S02]  /*5240*/  IADD3.X R4, PT, PT, R14, R11, RZ, P0, P4 ;  /* 0x0000000b0e047210 */ /* 0x000fe400007e84ff */
[----:B------:R-:W-:Y:S02]  /*5250*/  ISETP.LT.U32.AND P0, PT, R3, R20, PT ;  /* 0x000000140300720c */ /* 0x000fe40003f01070 */
[----:B------:R-:W-:Y:S02]  /*5260*/  SEL R22, RZ, 0x1, !P3 ;  /* 0x00000001ff167807 */ /* 0x000fe40005800000 */
[----:B------:R-:W-:-:S04]  /*5270*/  ISETP.LT.AND.EX P0, PT, R4, R21, PT, P0 ;  /* 0x000000150400720c */ /* 0x000fc80003f01300 */
[C---:B------:R-:W-:Y:S02]  /*5280*/  @P3 SEL R20, R3.reuse, R20, P0 ;  /* 0x0000001403143207 */ /* 0x040fe40000000000 */
[----:B------:R-:W-:Y:S02]  /*5290*/  @P3 SEL R21, R4, R21, P0 ;  /* 0x0000001504153207 */ /* 0x000fe40000000000 */
[----:B------:R-:W-:Y:S02]  /*52a0*/  @P2 SEL R22, R2, 0x1, !P3 ;  /* 0x0000000102162807 */ /* 0x000fe40005800000 */
[----:B------:R-:W-:Y:S02]  /*52b0*/  SEL R20, R3, R20, !P2 ;  /* 0x0000001403147207 */ /* 0x000fe40005000000 */
[----:B------:R-:W-:-:S07]  /*52c0*/  SEL R21, R4, R21, !P2 ;  /* 0x0000001504157207 */ /* 0x000fce0005000000 */
.L_x_121:
[----:B------:R-:W-:Y:S05]  /*52d0*/  BSYNC.RECONVERGENT B2 ;  /* 0x0000000000027941 */ /* 0x000fea0003800200 */
.L_x_120:
[----:B------:R-:W-:Y:S05]  /*52e0*/  @P1 BRA `(.L_x_114) ;  /* 0x0000000000641947 */ /* 0x000fea0003800000 */
[----:B------:R-:W-:-:S05]  /*52f0*/  IADD3 R9, P0, PT, R10, R13, RZ ;  /* 0x0000000d0a097210 */ /* 0x000fca0007f1e0ff */
[----:B------:R-:W-:Y:S02]  /*5300*/  IMAD.SHL.U32 R6, R9, 0x4, RZ ;  /* 0x0000000409067824 */ /* 0x000fe400078e00ff */
[----:B------:R-:W-:-:S03]  /*5310*/  IMAD.X R8, RZ, RZ, R14, P0 ;  /* 0x000000ffff087224 */ /* 0x000fc600000e060e */
[C---:B------:R-:W-:Y:S02]  /*5320*/  IADD3 R4, P0, PT, R6.reuse, UR8, RZ ;  /* 0x0000000806047c10 */ /* 0x040fe4000ff1e0ff */
[----:B------:R-:W-:Y:S02]  /*5330*/  SHF.L.U64.HI R2, R9, 0x2, R8 ;  /* 0x0000000209027819 */ /* 0x000fe40000010208 */
[----:B------:R-:W-:Y:S02]  /*5340*/  IADD3 R6, P1, PT, R6, UR10, RZ ;  /* 0x0000000a06067c10 */ /* 0x000fe4000ff3e0ff */
[C---:B------:R-:W-:Y:S02]  /*5350*/  IADD3.X R5, PT, PT, R2.reuse, UR9, RZ, P0, !PT ;  /* 0x0000000902057c10 */ /* 0x040fe400087fe4ff */
[----:B------:R-:W-:-:S03]  /*5360*/  IADD3.X R7, PT, PT, R2, UR11, RZ, P1, !PT ;  /* 0x0000000b02077c10 */ /* 0x000fc60008ffe4ff */
[----:B------:R-:W2:Y:S04]  /*5370*/  LDG.E R4, desc[UR12][R4.64] ;  /* 0x0000000c04047981 */ /* 0x000ea8000c1e1900 */
[----:B------:R-:W2:Y:S01]  /*5380*/  LDG.E R7, desc[UR12][R6.64] ;  /* 0x0000000c06077981 */ /* 0x000ea2000c1e1900 */
[----:B------:R-:W-:Y:S02]  /*5390*/  IADD3 R9, P0, PT, R9, UR6, RZ ;  /* 0x0000000609097c10 */ /* 0x000fe4000ff1e0ff */
[----:B------:R-:W-:-:S03]  /*53a0*/  LOP3.LUT P2, RZ, R22, 0xff, RZ, 0xc0, !PT ;  /* 0x000000ff16ff7812 */ /* 0x000fc6000784c0ff */
[----:B------:R-:W-:Y:S01]  /*53b0*/  IMAD.X R8, R8, 0x1, R11, P0 ;  /* 0x0000000108087824 */ /* 0x000fe200000e060b */
        /* <DEDUP_REMOVED lines=12> */
.L_x_114:
[----:B------:R-:W-:Y:S05]  /*5480*/  BSYNC.RECONVERGENT B1 ;  /* 0x0000000000017941 */ /* 0x000fea0003800200 */
.L_x_108:
[----:B------:R-:W0:Y:S01]  /*5490*/  S2R R6, SR_LANEID ;  /* 0x0000000000067919 */ /* 0x000e220000000000 */
[----:B------:R-:W-:Y:S01]  /*54a0*/  LOP3.LUT R3, R22, 0xff, RZ, 0xc0, !PT ;  /* 0x000000ff16037812 */ /* 0x000fe200078ec0ff */
[----:B------:R-:W-:Y:S01]  /*54b0*/  BSSY.RECONVERGENT B1, `(.L_x_122) ;  /* 0x0000016000017945 */ /* 0x000fe20003800200 */
[----:B------:R1:W2:Y:S04]  /*54c0*/  SHFL.DOWN PT, R5, R20, 0x1, 0x1f ;  /* 0x08201f0014057f89 */ /* 0x0002a800000e0000 */
[----:B------:R1:W3:Y:S04]  /*54d0*/  SHFL.DOWN PT, R4, R21, 0x1, 0x1f ;  /* 0x08201f0015047f89 */ /* 0x0002e800000e0000 */
[----:B------:R-:W4:Y:S01]  /*54e0*/  SHFL.DOWN PT, R3, R3, 0x1, 0x1f ;  /* 0x08201f0003037f89 */ /* 0x000f2200000e0000 */
        /* <DEDUP_REMOVED lines=18> */
.L_x_123:
[----:B------:R-:W-:Y:S05]  /*5610*/  BSYNC.RECONVERGENT B1 ;  /* 0x0000000000017941 */ /* 0x000fea0003800200 */
.L_x_122:
        /* <DEDUP_REMOVED lines=23> */
.L_x_125:
[----:B------:R-:W-:Y:S05]  /*5790*/  BSYNC.RECONVERGENT B1 ;  /* 0x0000000000017941 */ /* 0x000fea0003800200 */
.L_x_124:
        /* <DEDUP_REMOVED lines=20> */
.L_x_127:
[----:B------:R-:W-:Y:S05]  /*58e0*/  BSYNC.RECONVERGENT B1 ;  /* 0x0000000000017941 */ /* 0x000fea0003800200 */
.L_x_126:
        /* <DEDUP_REMOVED lines=20> */
.L_x_129:
[----:B------:R-:W-:Y:S05]  /*5a30*/  BSYNC.RECONVERGENT B1 ;  /* 0x0000000000017941 */ /* 0x000fea0003800200 */
.L_x_128:
        /* <DEDUP_REMOVED lines=20> */
.L_x_131:
[----:B------:R-:W-:Y:S05]  /*5b80*/  BSYNC.RECONVERGENT B1 ;  /* 0x0000000000017941 */ /* 0x000fea0003800200 */
.L_x_130:
        /* <DEDUP_REMOVED lines=10> */
.L_x_133:
[----:B------:R-:W-:Y:S05]  /*5c30*/  BSYNC.RECONVERGENT B1 ;  /* 0x0000000000017941 */ /* 0x000fea0003800200 */
.L_x_132:
        /* <DEDUP_REMOVED lines=82> */
[----:B------:R-:W-:-:S07]  /*6160*/  SEL R21, R3, R7, !P2 ;  /* 0x0000000703157207 */ /* 0x000fce0005000000 */
.L_x_89:
[----:B------:R-:W-:Y:S05]  /*6170*/  BSYNC.RECONVERGENT B0 ;  /* 0x0000000000007941 */ /* 0x000fea0003800200 */
.L_x_64:
[----:B------:R-:W-:Y:S05]  /*6180*/  @P1 EXIT ;  /* 0x000000000000194d */ /* 0x000fea0003800000 */
[----:B012---:R-:W0:Y:S02]  /*6190*/  LDC.64 R2, c[0x0][0x3a8] ;  /* 0x0000ea00ff027b82 */ /* 0x007e240000000a00 */
[----:B0-----:R-:W-:-:S05]  /*61a0*/  IMAD.WIDE.U32 R2, R0, 0x10, R2 ;  /* 0x0000001000027825 */ /* 0x001fca00078e0002 */
[----:B------:R-:W-:Y:S04]  /*61b0*/  STG.E.64 desc[UR12][R2.64+0x8], R20 ;  /* 0x0000081402007986 */ /* 0x000fe8000c101b0c */
[----:B------:R-:W-:Y:S01]  /*61c0*/  STG.E.U8 desc[UR12][R2.64], R22 ;  /* 0x0000001602007986 */ /* 0x000fe2000c10110c */
[----:B------:R-:W-:Y:S05]  /*61d0*/  EXIT ;  /* 0x000000000000794d */ /* 0x000fea0003800000 */
.L_x_134:
        /* <DEDUP_REMOVED lines=10> */
.L_x_478:


//--------------------- .text._ZN3cub18CUB_300001_SM_10006detail6reduce28DeviceReduceSingleTileKernelINS2_10policy_hubIN4cuda3std3__45tupleIJblEEEyN6thrust24THRUST_300001_SM_1000_NS8cuda_cub9__find_if7functorIS9_EEE10Policy1000ENSB_12zip_iteratorINS8_IJNSD_26transform_input_iterator_tIbNSC_6detail35transform_pair_of_input_iterators_tIbNSB_10device_ptrIfEESN_12approx_equalEENS7_10__not_fn_tINS7_10__identityEEEEENSB_17counting_iteratorIlNSB_11use_defaultESV_SV_EEEEEEEPS9_ySF_S9_S9_SR_EEvT0_T1_T2_T3_T4_T6_ --------------------------
	.section	.text._ZN3cub18CUB_300001_SM_10006detail6reduce28DeviceReduceSingleTileKernelINS2_10policy_hubIN4cuda3std3__45tupleIJblEEEyN6thrust24THRUST_300001_SM_1000_NS8cuda_cub9__find_if7functorIS9_EEE10Policy1000ENSB_12zip_iteratorINS8_IJNSD_26transform_input_iterator_tIbNSC_6detail35transform_pair_of_input_iterators_tIbNSB_10device_ptrIfEESN_12approx_equalEENS7_10__not_fn_tINS7_10__identityEEEEENSB_17counting_iteratorIlNSB_11use_defaultESV_SV_EEEEEEEPS9_ySF_S9_S9_SR_EEvT0_T1_T2_T3_T4_T6_,"ax",@progbits
	.align	128
        .global         _ZN3cub18CUB_300001_SM_10006detail6reduce28DeviceReduceSingleTileKernelINS2_10policy_hubIN4cuda3std3__45tupleIJblEEEyN6thrust24THRUST_300001_SM_1000_NS8cuda_cub9__find_if7functorIS9_EEE10Policy1000ENSB_12zip_iteratorINS8_IJNSD_26transform_input_iterator_tIbNSC_6detail35transform_pair_of_input_iterators_tIbNSB_10device_ptrIfEESN_12approx_equalEENS7_10__not_fn_tINS7_10__identityEEEEENSB_17counting_iteratorIlNSB_11use_defaultESV_SV_EEEEEEEPS9_ySF_S9_S9_SR_EEvT0_T1_T2_T3_T4_T6_
        .type           _ZN3cub18CUB_300001_SM_10006detail6reduce28DeviceReduceSingleTileKernelINS2_10policy_hubIN4cuda3std3__45tupleIJblEEEyN6thrust24THRUST_300001_SM_1000_NS8cuda_cub9__find_if7functorIS9_EEE10Policy1000ENSB_12zip_iteratorINS8_IJNSD_26transform_input_iterator_tIbNSC_6detail35transform_pair_of_input_iterators_tIbNSB_10device_ptrIfEESN_12approx_equalEENS7_10__not_fn_tINS7_10__identityEEEEENSB_17counting_iteratorIlNSB_11use_defaultESV_SV_EEEEEEEPS9_ySF_S9_S9_SR_EEvT0_T1_T2_T3_T4_T6_,@function
        .size           _ZN3cub18CUB_300001_SM_10006detail6reduce28DeviceReduceSingleTileKernelINS2_10policy_hubIN4cuda3std3__45tupleIJblEEEyN6thrust24THRUST_300001_SM_1000_NS8cuda_cub9__find_if7functorIS9_EEE10Policy1000ENSB_12zip_iteratorINS8_IJNSD_26transform_input_iterator_tIbNSC_6detail35transform_pair_of_input_iterators_tIbNSB_10device_ptrIfEESN_12approx_equalEENS7_10__not_fn_tINS7_10__identityEEEEENSB_17counting_iteratorIlNSB_11use_defaultESV_SV_EEEEEEEPS9_ySF_S9_S9_SR_EEvT0_T1_T2_T3_T4_T6_,(.L_x_479 - _ZN3cub18CUB_300001_SM_10006detail6reduce28DeviceReduceSingleTileKernelINS2_10policy_hubIN4cuda3std3__45tupleIJblEEEyN6thrust24THRUST_300001_SM_1000_NS8cuda_cub9__find_if7functorIS9_EEE10Policy1000ENSB_12zip_iteratorINS8_IJNSD_26transform_input_iterator_tIbNSC_6detail35transform_pair_of_input_iterators_tIbNSB_10device_ptrIfEESN_12approx_equalEENS7_10__not_fn_tINS7_10__identityEEEEENSB_17counting_iteratorIlNSB_11use_defaultESV_SV_EEEEEEEPS9_ySF_S9_S9_SR_EEvT0_T1_T2_T3_T4_T6_)
        .other          _ZN3cub18CUB_300001_SM_10006detail6reduce28DeviceReduceSingleTileKernelINS2_10policy_hubIN4cuda3std3__45tupleIJblEEEyN6thrust24THRUST_300001_SM_1000_NS8cuda_cub9__find_if7functorIS9_EEE10Policy1000ENSB_12zip_iteratorINS8_IJNSD_26transform_input_iterator_tIbNSC_6detail35transform_pair_of_input_iterators_tIbNSB_10device_ptrIfEESN_12approx_equalEENS7_10__not_fn_tINS7_10__identityEEEEENSB_17counting_iteratorIlNSB_11use_defaultESV_SV_EEEEEEEPS9_ySF_S9_S9_SR_EEvT0_T1_T2_T3_T4_T6_,@"STO_CUDA_ENTRY STV_DEFAULT"
_ZN3cub18CUB_300001_SM_10006detail6reduce28DeviceReduceSingleTileKernelINS2_10policy_hubIN4cuda3std3__45tupleIJblEEEyN6thrust24THRUST_300001_SM_1000_NS8cuda_cub9__find_if7functorIS9_EEE10Policy1000ENSB_12zip_iteratorINS8_IJNSD_26transform_input_iterator_tIbNSC_6detail35transform_pair_of_input_iterators_tIbNSB_10device_ptrIfEESN_12approx_equalEENS7_10__not_fn_tINS7_10__identityEEEEENSB_17counting_iteratorIlNSB_11use_defaultESV_SV_EEEEEEEPS9_ySF_S9_S9_SR_EEvT0_T1_T2_T3_T4_T6_:
.text._ZN3cub18CUB_300001_SM_10006detail6reduce28DeviceReduceSingleTileKernelINS2_10policy_hubIN4cuda3std3__45tupleIJblEEEyN6thrust24THRUST_300001_SM_1000_NS8cuda_cub9__find_if7functorIS9_EEE10Policy1000ENSB_12zip_iteratorINS8_IJNSD_26transform_input_iterator_tIbNSC_6detail35transform_pair_of_input_iterators_tIbNSB_10device_ptrIfEESN_12approx_equalEENS7_10__not_fn_tINS7_10__identityEEEEENSB_17counting_iteratorIlNSB_11use_defaultESV_SV_EEEEEEEPS9_ySF_S9_S9_SR_EEvT0_T1_T2_T3_T4_T6_:
[----:B------:R-:W-:Y:S01]  /*0000*/  LDC R1, c[0x0][0x37c] ;  /* 0x0000df00ff017b82 */ /* 0x000fe20000000800 */
[----:B------:R-:W0:Y:S07]  /*0010*/  LDCU.64 UR4, c[0x0][0x3b0] ;  /* 0x00007600ff0477ac */ /* 0x000e2e0008000a00 */
[----:B------:R-:W1:Y:S01]  /*0020*/  LDC.U8 R0, c[0x0][0x3c0] ;  /* 0x0000f000ff007b82 */ /* 0x000e620000000000 */
[----:B------:R-:W2:Y:S01]  /*0030*/  LDCU.64 UR8, c[0x0][0x358] ;  /* 0x00006b00ff0877ac */ /* 0x000ea20008000a00 */
[----:B0-----:R-:W-:-:S04]  /*0040*/  UISETP.NE.U32.AND UP0, UPT, UR4, URZ, UPT ;  /* 0x000000ff0400728c */ /* 0x001fc8000bf05070 */
[----:B------:R-:W-:-:S09]  /*0050*/  UISETP.NE.AND.EX UP0, UPT, UR5, URZ, UPT, UP0 ;  /* 0x000000ff0500728c */ /* 0x000fd2000bf05300 */
        /* <DEDUP_REMOVED lines=9> */
.L_x_135:
[----:B------:R-:W-:Y:S01]  /*00f0*/  UISETP.GT.U32.AND UP0, UPT, UR4, 0x3ff, UPT ;  /* 0x000003ff0400788c */ /* 0x000fe2000bf04070 */
[----:B------:R-:W-:Y:S03]  /*0100*/  BSSY.RECONVERGENT B0, `(.L_x_136) ;  /* 0x00005d2000007945 */ /* 0x000fe60003800200 */
[----:B------:R-:W-:-:S09]  /*0110*/  UISETP.GT.U32.AND.EX UP0, UPT, UR5, URZ, UPT, UP0 ;  /* 0x000000ff0500728c */ /* 0x000fd2000bf04100 */
[----:B------:R-:W-:Y:S05]  /*0120*/  BRA.U UP0, `(.L_x_137) ;  /* 0x00000031009c7547 */ /* 0x000fea000b800000 */
[----:B------:R-:W0:Y:S01]  /*0130*/  S2R R15, SR_TID.X ;  /* 0x00000000000f7919 */ /* 0x000e220000002100 */
[----:B------:R-:W2:Y:S08]  /*0140*/  LDC.64 R2, c[0x0][0x380] ;  /* 0x0000e000ff027b82 */ /* 0x000eb00000000a00 */
[----:B------:R-:W3:Y:S01]  /*0150*/  LDC.64 R4, c[0x0][0x388] ;  /* 0x0000e200ff047b82 */ /* 0x000ee20000000a00 */
[----:B------:R-:W-:Y:S01]  /*0160*/  IMAD.MOV.U32 R14, RZ, RZ, RZ ;  /* 0x000000ffff0e7224 */ /* 0x000fe200078e00ff */
[----:B------:R-:W4:Y:S01]  /*0170*/  LDCU.64 UR6, c[0x0][0x3a0] ;  /* 0x00007400ff0677ac */ /* 0x000f220008000a00 */
[----:B0-----:R-:W-:-:S13]  /*0180*/  ISETP.GE.U32.AND P1, PT, R15, UR4, PT ;  /* 0x000000040f007c0c */ /* 0x001fda000bf26070 */
[C---:B--2---:R-:W-:Y:S01]  /*0190*/  @!P1 IMAD.WIDE.U32 R2, R15.reuse, 0x4, R2 ;  /* 0x000000040f029825 */ /* 0x044fe200078e0002 */
[----:B------:R-:W0:Y:S03]  /*01a0*/  @!P1 LDC.64 R10, c[0x0][0x3a0] ;  /* 0x0000e800ff0a9b82 */ /* 0x000e260000000a00 */
[C---:B---3--:R-:W-:Y:S02]  /*01b0*/  @!P1 IMAD.WIDE.U32 R4, R15.reuse, 0x4, R4 ;  /* 0x000000040f049825 */ /* 0x048fe400078e0004 */
        /* <DEDUP_REMOVED lines=8> */
[----:B------:R-:W-:Y:S01]  /*0240*/  ISETP.GE.U32.AND P2, PT, R17, UR4, PT ;  /* 0x0000000411007c0c */ /* 0x000fe2000bf46070 */
[----:B------:R-:W-:Y:S01]  /*0250*/  IMAD.MOV.U32 R13, RZ, RZ, RZ ;  /* 0x000000ffff0d7224 */ /* 0x000fe200078e00ff */
[----:B0-----:R-:W-:-:S05]  /*0260*/  @!P1 IADD3 R14, P3, PT, R15, R10, RZ ;  /* 0x0000000a0f0e9210 */ /* 0x001fca0007f7e0ff */
[----:B------:R-:W-:Y:S02]  /*0270*/  @!P1 IMAD.X R13, RZ, RZ, R11, P3 ;  /* 0x000000ffff0d9224 */ /* 0x000fe400018e060b */
[----:B--2---:R-:W-:-:S06]  /*0280*/  @!P1 FADD R6, R2, -R5 ;  /* 0x8000000502069221 */ /* 0x004fcc0000000000 */
[----:B------:R-:W0:Y:S02]  /*0290*/  @!P1 F2F.F64.F32 R6, |R6| ;  /* 0x4000000600069310 */ /* 0x000e240000201800 */
[----:B0-----:R-:W-:-:S06]  /*02a0*/  @!P1 DSETP.GEU.AND P0, PT, R6, R8, PT ;  /* 0x000000080600922a */ /* 0x001fcc0003f0e000 */
[----:B------:R-:W-:-:S04]  /*02b0*/  @!P1 SEL R2, RZ, 0x1, !P0 ;  /* 0x00000001ff029807 */ /* 0x000fc80004000000 */
[----:B------:R-:W-:Y:S01]  /*02c0*/  @!P1 PRMT R12, R2, 0x7610, R12 ;  /* 0x00007610020c9816 */ /* 0x000fe2000000000c */
[----:B----4-:R-:W-:Y:S06]  /*02d0*/  @P2 BRA `(.L_x_139) ;  /* 0x0000001000b82947 */ /* 0x010fec0003800000 */
[----:B------:R-:W-:Y:S01]  /*02e0*/  LOP3.LUT R18, RZ, R17, RZ, 0x33, !PT ;  /* 0x00000011ff127212 */ /* 0x000fe200078e33ff */
[----:B------:R-:W-:Y:S04]  /*02f0*/  BSSY.RECONVERGENT B2, `(.L_x_140) ;  /* 0x0000093000027945 */ /* 0x000fe80003800200 */
[----:B------:R-:W-:-:S05]  /*0300*/  VIADD R18, R18, UR4 ;  /* 0x0000000412127c36 */ /* 0x000fca0008000000 */
[C---:B------:R-:W-:Y:S02]  /*0310*/  ISETP.GE.U32.AND P0, PT, R18.reuse, 0x700, PT ;  /* 0x000007001200780c */ /* 0x040fe40003f06070 */
[----:B------:R-:W-:-:S04]  /*0320*/  LEA.HI R19, R18, 0x1, RZ, 0x18 ;  /* 0x0000000112137811 */ /* 0x000fc800078fc0ff */
[----:B------:R-:W-:-:S04]  /*0330*/  LOP3.LUT R30, R19, 0x7, RZ, 0xc0, !PT ;  /* 0x00000007131e7812 */ /* 0x000fc800078ec0ff */
[----:B------:R-:W-:-:S03]  /*0340*/  ISETP.NE.AND P1, PT, R30, RZ, PT ;  /* 0x000000ff1e00720c */ /* 0x000fc60003f25270 */
[----:B------:R-:W-:Y:S10]  /*0350*/  @!P0 BRA `(.L_x_141) ;  /* 0x0000000800308947 */ /* 0x000ff40003800000 */
[----:B------:R-:W0:Y:S01]  /*0360*/  LDC.64 R2, c[0x0][0x380] ;  /* 0x0000e000ff027b82 */ /* 0x000e220000000a00 */
[----:B------:R-:W-:-:S05]  /*0370*/  LOP3.LUT R20, R19, 0x1fffff8, RZ, 0xc0, !PT ;  /* 0x01fffff813147812 */ /* 0x000fca00078ec0ff */
[----:B------:R-:W-:Y:S02]  /*0380*/  IMAD.MOV R20, RZ, RZ, -R20 ;  /* 0x000000ffff147224 */ /* 0x000fe400078e0a14 */
[----:B------:R-:W2:Y:S05]  /*0390*/  LDC.64 R4, c[0x0][0x388] ;  /* 0x0000e200ff047b82 */ /* 0x000eaa0000000a00 */
.L_x_142:
[----:B0-----:R-:W-:-:S04]  /*03a0*/  IMAD.WIDE.U32 R8, R17, 0x4, R2 ;  /* 0x0000000411087825 */ /* 0x001fc800078e0002 */
[C---:B--2---:R-:W-:Y:S01]  /*03b0*/  IMAD.WIDE.U32 R6, R17.reuse, 0x4, R4 ;  /* 0x0000000411067825 */ /* 0x044fe200078e0004 */
[----:B------:R-:W2:Y:S04]  /*03c0*/  LDG.E R10, desc[UR8][R8.64] ;  /* 0x00000008080a7981 */ /* 0x000ea8000c1e1900 */
[----:B------:R-:W2:Y:S04]  /*03d0*/  LDG.E R11, desc[UR8][R6.64] ;  /* 0x00000008060b7981 */ /* 0x000ea8000c1e1900 */
[----:B------:R-:W3:Y:S04]  /*03e0*/  LDG.E R33, desc[UR8][R8.64+0x400] ;  /* 0x0004000808217981 */ /* 0x000ee8000c1e1900 */
[----:B------:R-:W3:Y:S04]  /*03f0*/  LDG.E R36, desc[UR8][R6.64+0x400] ;  /* 0x0004000806247981 */ /* 0x000ee8000c1e1900 */
[----:B------:R-:W4:Y:S04]  /*0400*/  LDG.E R31, desc[UR8][R8.64+0x800] ;  /* 0x00080008081f7981 */ /* 0x000f28000c1e1900 */
[----:B------:R-:W4:Y:S04]  /*0410*/  LDG.E R32, desc[UR8][R6.64+0x800] ;  /* 0x0008000806207981 */ /* 0x000f28000c1e1900 */
[----:B------:R-:W5:Y:S04]  /*0420*/  LDG.E R27, desc[UR8][R8.64+0xc00] ;  /* 0x000c0008081b7981 */ /* 0x000f68000c1e1900 */
[----:B------:R-:W5:Y:S04]  /*0430*/  LDG.E R28, desc[UR8][R6.64+0xc00] ;  /* 0x000c0008061c7981 */ /* 0x000f68000c1e1900 */
[----:B------:R-:W5:Y:S04]  /*0440*/  LDG.E R25, desc[UR8][R8.64+0x1000] ;  /* 0x0010000808197981 */ /* 0x000f68000c1e1900 */
[----:B------:R-:W5:Y:S04]  /*0450*/  LDG.E R22, desc[UR8][R6.64+0x1000] ;  /* 0x0010000806167981 */ /* 0x000f68000c1e1900 */
[----:B------:R-:W5:Y:S04]  /*0460*/  LDG.E R24, desc[UR8][R8.64+0x1400] ;  /* 0x0014000808187981 */ /* 0x000f68000c1e1900 */
[----:B------:R-:W5:Y:S04]  /*0470*/  LDG.E R21, desc[UR8][R6.64+0x1400] ;  /* 0x0014000806157981 */ /* 0x000f68000c1e1900 */
[----:B------:R-:W5:Y:S04]  /*0480*/  LDG.E R16, desc[UR8][R8.64+0x1800] ;  /* 0x0018000808107981 */ /* 0x000f68000c1e1900 */
[----:B------:R-:W5:Y:S04]  /*0490*/  LDG.E R23, desc[UR8][R6.64+0x1800] ;  /* 0x0018000806177981 */ /* 0x000f68000c1e1900 */
[----:B------:R0:W5:Y:S04]  /*04a0*/  LDG.E R26, desc[UR8][R8.64+0x1c00] ;  /* 0x001c0008081a7981 */ /* 0x000168000c1e1900 */
[----:B------:R4:W5:Y:S01]  /*04b0*/  LDG.E R29, desc[UR8][R6.64+0x1c00] ;  /* 0x001c0008061d7981 */ /* 0x000962000c1e1900 */
[----:B------:R-:W-:Y:S01]  /*04c0*/  LOP3.LUT P5, RZ, R12, 0xff, RZ, 0xc0, !PT ;  /* 0x000000ff0cff7812 */ /* 0x000fe200078ac0ff */
[----:B------:R-:W-:Y:S01]  /*04d0*/  UMOV UR10, 0xa0b5ed8d ;  /* 0xa0b5ed8d000a7882 */ /* 0x000fe20000000000 */
[----:B------:R-:W-:Y:S01]  /*04e0*/  UMOV UR11, 0x3eb0c6f7 ;  /* 0x3eb0c6f7000b7882 */ /* 0x000fe20000000000 */
[----:B------:R-:W-:Y:S01]  /*04f0*/  VIADD R20, R20, 0x8 ;  /* 0x0000000814147836 */ /* 0x000fe20000000000 */
[C---:B0-----:R-:W-:Y:S01]  /*0500*/  IADD3 R8, P2, PT, R17.reuse, UR6, RZ ;  /* 0x0000000611087c10 */ /* 0x041fe2000ff5e0ff */
[----:B------:R-:W-:-:S03]  /*0510*/  VIADD R17, R17, 0x800 ;  /* 0x0000080011117836 */ /* 0x000fc60000000000 */
[----:B------:R-:W-:Y:S01]  /*0520*/  ISETP.LT.U32.AND P0, PT, R8, R14, PT ;  /* 0x0000000e0800720c */ /* 0x000fe20003f01070 */
[----:B------:R-:W-:-:S05]  /*0530*/  IMAD.X R9, RZ, RZ, UR7, P2 ;  /* 0x00000007ff097e24 */ /* 0x000fca00090e06ff */
        /* <DEDUP_REMOVED lines=9> */
[----:B------:R-:W2:Y:S01]  /*05d0*/  F2F.F64.F32 R6, |R6| ;  /* 0x4000000600067310 */ /* 0x000ea20000201800 */
[C---:B------:R-:W-:Y:S02]  /*05e0*/  IADD3 R12, P6, PT, R8.reuse, 0x100, RZ ;  /* 0x00000100080c7810 */ /* 0x040fe40007fde0ff */
[----:B------:R-:W-:Y:S01]  /*05f0*/  LOP3.LUT P2, RZ, R33, 0xff, RZ, 0xc0, !PT ;  /* 0x000000ff21ff7812 */ /* 0x000fe2000784c0ff */
[----:B-----5:R-:W-:Y:S01]  /*0600*/  FADD R22, R25, -R22 ;  /* 0x8000001619167221 */ /* 0x020fe20000000000 */
[C---:B------:R-:W-:Y:S01]  /*0610*/  @P4 SEL R14, R8.reuse, R14, P0 ;  /* 0x0000000e080e4207 */ /* 0x040fe20000000000 */
[----:B0-----:R-:W-:Y:S01]  /*0620*/  DSETP.GEU.AND P3, PT, R10, UR10, PT ;  /* 0x0000000a0a007e2a */ /* 0x001fe2000bf6e000 */
[C---:B------:R-:W-:Y:S02]  /*0630*/  @P4 SEL R13, R9.reuse, R13, P0 ;  /* 0x0000000d090d4207 */ /* 0x040fe40000000000 */
[----:B------:R-:W-:Y:S01]  /*0640*/  SEL R31, R8, R14, !P5 ;  /* 0x0000000e081f7207 */ /* 0x000fe20006800000 */
[----:B------:R-:W-:Y:S01]  /*0650*/  IMAD.X R14, RZ, RZ, R9, P6 ;  /* 0x000000ffff0e7224 */ /* 0x000fe200030e0609 */
[----:B------:R-:W-:Y:S01]  /*0660*/  SEL R13, R9, R13, !P5 ;  /* 0x0000000d090d7207 */ /* 0x000fe20006800000 */
[----:B------:R-:W-:Y:S01]  /*0670*/  FADD R21, R24, -R21 ;  /* 0x8000001518157221 */ /* 0x000fe20000000000 */
[----:B------:R-:W-:Y:S01]  /*0680*/  ISETP.LT.U32.AND P0, PT, R12, R31, PT ;  /* 0x0000001f0c00720c */ /* 0x000fe20003f01070 */
[----:B--2---:R-:W-:Y:S01]  /*0690*/  DSETP.GEU.AND P4, PT, R6, UR10, PT ;  /* 0x0000000a06007e2a */ /* 0x004fe2000bf8e000 */
[----:B------:R-:W-:Y:S01]  /*06a0*/  SEL R11, RZ, 0x1, !P3 ;  /* 0x00000001ff0b7807 */ /* 0x000fe20005800000 */
[----:B------:R-:W-:Y:S01]  /*06b0*/  FADD R6, R27, -R28 ;  /* 0x8000001c1b067221 */ /* 0x000fe20000000000 */
[----:B------:R-:W-:-:S02]  /*06c0*/  ISETP.LT.AND.EX P0, PT, R14, R13, PT, P0 ;  /* 0x0000000d0e00720c */ /* 0x000fc40003f01300 */
[----:B------:R-:W-:Y:S02]  /*06d0*/  @P2 SEL R11, R33, 0x1, !P3 ;  /* 0x00000001210b2807 */ /* 0x000fe40005800000 */
[----:B------:R-:W-:Y:S01]  /*06e0*/  @P3 SEL R31, R12, R31, P0 ;  /* 0x0000001f0c1f3207 */ /* 0x000fe20000000000 */
[----:B------:R-:W0:Y:S01]  /*06f0*/  F2F.F64.F32 R6, |R6| ;  /* 0x4000000600067310 */ /* 0x000e220000201800 */
[----:B------:R-:W-:Y:S02]  /*0700*/  @P3 SEL R13, R14, R13, P0 ;  /* 0x0000000d0e0d3207 */ /* 0x000fe40000000000 */
[----:B------:R-:W-:Y:S02]  /*0710*/  LOP3.LUT P5, RZ, R11, 0xff, RZ, 0xc0, !PT ;  /* 0x000000ff0bff7812 */ /* 0x000fe400078ac0ff */
[----:B------:R-:W-:Y:S02]  /*0720*/  IADD3 R27, P0, PT, R8, 0x200, RZ ;  /* 0x00000200081b7810 */ /* 0x000fe40007f1e0ff */
[----:B------:R-:W-:-:S02]  /*0730*/  SEL R28, R12, R31, !P2 ;  /* 0x0000001f0c1c7207 */ /* 0x000fc40005000000 */
[----:B------:R-:W-:Y:S01]  /*0740*/  SEL R13, R14, R13, !P2 ;  /* 0x0000000d0e0d7207 */ /* 0x000fe20005000000 */
[----:B------:R-:W-:Y:S01]  /*0750*/  IMAD.X R14, RZ, RZ, R9, P0 ;  /* 0x000000ffff0e7224 */ /* 0x000fe200000e0609 */
[-C--:B------:R-:W-:Y:S02]  /*0760*/  ISETP.LT.U32.AND P0, PT, R27, R28.reuse, PT ;  /* 0x0000001c1b00720c */ /* 0x080fe40003f01070 */
[----:B------:R-:W-:Y:S02]  /*0770*/  SEL R10, RZ, 0x1, !P4 ;  /* 0x00000001ff0a7807 */ /* 0x000fe40006000000 */
[----:B------:R-:W-:Y:S01]  /*0780*/  ISETP.LT.AND.EX P0, PT, R14, R13, PT, P0 ;  /* 0x0000000d0e00720c */ /* 0x000fe20003f01300 */
[----:B0-----:R-:W-:Y:S01]  /*0790*/  DSETP.GEU.AND P3, PT, R6, UR10, PT ;  /* 0x0000000a06007e2a */ /* 0x001fe2000bf6e000 */
[----:B------:R-:W-:Y:S01]  /*07a0*/  @P5 SEL R10, R11, 0x1, !P4 ;  /* 0x000000010b0a5807 */ /* 0x000fe20006000000 */
[----:B------:R-:W0:Y:S01]  /*07b0*/  F2F.F64.F32 R6, |R22| ;  /* 0x4000001600067310 */ /* 0x000e220000201800 */
[----:B------:R-:W-:-:S02]  /*07c0*/  @P4 SEL R28, R27, R28, P0 ;  /* 0x0000001c1b1c4207 */ /* 0x000fc40000000000 */
[----:B------:R-:W-:Y:S02]  /*07d0*/  @P4 SEL R13, R14, R13, P0 ;  /* 0x0000000d0e0d4207 */ /* 0x000fe40000000000 */
[----:B------:R-:W-:Y:S02]  /*07e0*/  IADD3 R12, P0, PT, R8, 0x300, RZ ;  /* 0x00000300080c7810 */ /* 0x000fe40007f1e0ff */
[----:B------:R-:W-:Y:S02]  /*07f0*/  LOP3.LUT P2, RZ, R10, 0xff, RZ, 0xc0, !PT ;  /* 0x000000ff0aff7812 */ /* 0x000fe4000784c0ff */
[----:B------:R-:W-:Y:S01]  /*0800*/  SEL R27, R27, R28, !P5 ;  /* 0x0000001c1b1b7207 */ /* 0x000fe20006800000 */
[----:B------:R-:W-:Y:S01]  /*0810*/  IMAD.X R25, RZ, RZ, R9, P0 ;  /* 0x000000ffff197224 */ /* 0x000fe200000e0609 */
[----:B------:R-:W-:Y:S02]  /*0820*/  SEL R14, R14, R13, !P5 ;  /* 0x0000000d0e0e7207 */ /* 0x000fe40006800000 */
[----:B------:R-:W-:-:S02]  /*0830*/  ISETP.LT.U32.AND P0, PT, R12, R27, PT ;  /* 0x0000001b0c00720c */ /* 0x000fc40003f01070 */
[----:B------:R-:W-:Y:S01]  /*0840*/  SEL R11, RZ, 0x1, !P3 ;  /* 0x00000001ff0b7807 */ /* 0x000fe20005800000 */
[----:B0-----:R-:W-:Y:S01]  /*0850*/  DSETP.GEU.AND P4, PT, R6, UR10, PT ;  /* 0x0000000a06007e2a */ /* 0x001fe2000bf8e000 */
[CC--:B------:R-:W-:Y:S01]  /*0860*/  ISETP.LT.AND.EX P0, PT, R25.reuse, R14.reuse, PT, P0 ;  /* 0x0000000e1900720c */ /* 0x0c0fe20003f01300 */
[----:B------:R-:W0:Y:S02]  /*0870*/  F2F.F64.F32 R6, |R21| ;  /* 0x4000001500067310 */ /* 0x000e240000201800 */
[----:B------:R-:W-:Y:S01]  /*0880*/  @P2 SEL R11, R10, 0x1, !P3 ;  /* 0x000000010a0b2807 */ /* 0x000fe20005800000 */
[----:B------:R-:W-:Y:S01]  /*0890*/  FADD R10, R16, -R23 ;  /* 0x80000017100a7221 */ /* 0x000fe20000000000 */
[----:B------:R-:W-:Y:S02]  /*08a0*/  @P3 SEL R27, R12, R27, P0 ;  /* 0x0000001b0c1b3207 */ /* 0x000fe40000000000 */
[----:B------:R-:W-:Y:S02]  /*08b0*/  @P3 SEL R14, R25, R14, P0 ;  /* 0x0000000e190e3207 */ /* 0x000fe40000000000 */
[----:B------:R-:W-:-:S02]  /*08c0*/  IADD3 R13, P0, PT, R8, 0x400, RZ ;  /* 0x00000400080d7810 */ /* 0x000fc40007f1e0ff */
[----:B------:R-:W-:Y:S02]  /*08d0*/  LOP3.LUT P5, RZ, R11, 0xff, RZ, 0xc0, !PT ;  /* 0x000000ff0bff7812 */ /* 0x000fe400078ac0ff */
[----:B------:R-:W-:Y:S01]  /*08e0*/  SEL R24, R12, R27, !P2 ;  /* 0x0000001b0c187207 */ /* 0x000fe20005000000 */
[----:B------:R-:W-:Y:S01]  /*08f0*/  IMAD.X R22, RZ, RZ, R9, P0 ;  /* 0x000000ffff167224 */ /* 0x000fe200000e0609 */
[----:B------:R-:W-:Y:S01]  /*0900*/  SEL R25, R25, R14, !P2 ;  /* 0x0000000e19197207 */ /* 0x000fe20005000000 */
[----:B0-----:R-:W-:Y:S01]  /*0910*/  DSETP.GEU.AND P2, PT, R6, UR10, PT ;  /* 0x0000000a06007e2a */ /* 0x001fe2000bf4e000 */
[----:B------:R-:W-:Y:S01]  /*0920*/  ISETP.LT.U32.AND P0, PT, R13, R24, PT ;  /* 0x000000180d00720c */ /* 0x000fe20003f01070 */
[----:B------:R-:W-:Y:S01]  /*0930*/  FADD R6, R26, -R29 ;  /* 0x8000001d1a067221 */ /* 0x000fe20000000000 */
[----:B------:R-:W-:Y:S02]  /*0940*/  SEL R12, RZ, 0x1, !P4 ;  /* 0x00000001ff0c7807 */ /* 0x000fe40006000000 */
[----:B------:R-:W-:-:S03]  /*0950*/  ISETP.LT.AND.EX P0, PT, R22, R25, PT, P0 ;  /* 0x000000191600720c */ /* 0x000fc60003f01300 */
[----:B------:R-:W-:Y:S01]  /*0960*/  @P5 SEL R12, R11, 0x1, !P4 ;  /* 0x000000010b0c5807 */ /* 0x000fe20006000000 */
[----:B------:R-:W-:Y:S01]  /*0970*/  F2F.F64.F32 R6, |R6| ;  /* 0x4000000600067310 */ /* 0x000fe20000201800 */
[C---:B------:R-:W-:Y:S02]  /*0980*/  @P4 SEL R24, R13.reuse, R24, P0 ;  /* 0x000000180d184207 */ /* 0x040fe40000000000 */
[----:B------:R-:W-:Y:S02]  /*0990*/  @P4 SEL R25, R22, R25, P0 ;  /* 0x0000001916194207 */ /* 0x000fe40000000000 */
[----:B------:R-:W-:Y:S02]  /*09a0*/  IADD3 R14, P0, PT, R8, 0x500, RZ ;  /* 0x00000500080e7810 */ /* 0x000fe40007f1e0ff */
[----:B------:R-:W-:Y:S01]  /*09b0*/  SEL R23, R13, R24, !P5 ;  /* 0x000000180d177207 */ /* 0x000fe20006800000 */
[----:B------:R-:W0:Y:S01]  /*09c0*/  F2F.F64.F32 R10, |R10| ;  /* 0x4000000a000a7310 */ /* 0x000e220000201800 */
[----:B------:R-:W-:Y:S01]  /*09d0*/  LOP3.LUT P3, RZ, R12, 0xff, RZ, 0xc0, !PT ;  /* 0x000000ff0cff7812 */ /* 0x000fe2000786c0ff */
[----:B------:R-:W-:Y:S01]  /*09e0*/  IMAD.X R21, RZ, RZ, R9, P0 ;  /* 0x000000ffff157224 */ /* 0x000fe200000e0609 */
[----:B------:R-:W-:-:S02]  /*09f0*/  SEL R16, R22, R25, !P5 ;  /* 0x0000001916107207 */ /* 0x000fc40006800000 */
[----:B------:R-:W-:Y:S02]  /*0a00*/  ISETP.LT.U32.AND P0, PT, R14, R23, PT ;  /* 0x000000170e00720c */ /* 0x000fe40003f01070 */
[----:B------:R-:W-:Y:S02]  /*0a10*/  SEL R13, RZ, 0x1, !P2 ;  /* 0x00000001ff0d7807 */ /* 0x000fe40005000000 */
[----:B------:R-:W-:-:S04]  /*0a20*/  ISETP.LT.AND.EX P0, PT, R21, R16, PT, P0 ;  /* 0x000000101500720c */ /* 0x000fc80003f01300 */
[----:B------:R-:W-:Y:S01]  /*0a30*/  @P2 SEL R23, R14, R23, P0 ;  /* 0x000000170e172207 */ /* 0x000fe20000000000 */
[----:B0-----:R-:W-:Y:S01]  /*0a40*/  DSETP.GEU.AND P5, PT, R10, UR10, PT ;  /* 0x0000000a0a007e2a */ /* 0x001fe2000bfae000 */
[----:B------:R-:W-:Y:S02]  /*0a50*/  @P3 SEL R13, R12, 0x1, !P2 ;  /* 0x000000010c0d3807 */ /* 0x000fe40005000000 */
[----:B------:R-:W-:Y:S02]  /*0a60*/  IADD3 R11, P6, PT, R8, 0x600, RZ ;  /* 0x00000600080b7810 */ /* 0x000fe40007fde0ff */
[----:B------:R-:W-:Y:S01]  /*0a70*/  @P2 SEL R16, R21, R16, P0 ;  /* 0x0000001015102207 */ /* 0x000fe20000000000 */
[----:B------:R-:W-:Y:S01]  /*0a80*/  DSETP.GEU.AND P2, PT, R6, UR10, PT ;  /* 0x0000000a06007e2a */ /* 0x000fe2000bf4e000 */
[----:B------:R-:W-:Y:S01]  /*0a90*/  SEL R14, R14, R23, !P3 ;  /* 0x000000170e0e7207 */ /* 0x000fe20005800000 */
[----:B------:R-:W-:Y:S01]  /*0aa0*/  IMAD.X R12, RZ, RZ, R9, P6 ;  /* 0x000000ffff0c7224 */ /* 0x000fe200030e0609 */
[----:B------:R-:W-:-:S02]  /*0ab0*/  LOP3.LUT P4, RZ, R13, 0xff, RZ, 0xc0, !PT ;  /* 0x000000ff0dff7812 */ /* 0x000fc4000788c0ff */
[----:B------:R-:W-:Y:S02]  /*0ac0*/  SEL R21, R21, R16, !P3 ;  /* 0x0000001015157207 */ /* 0x000fe40005800000 */
[----:B------:R-:W-:Y:S02]  /*0ad0*/  ISETP.LT.U32.AND P0, PT, R11, R14, PT ;  /* 0x0000000e0b00720c */ /* 0x000fe40003f01070 */
[----:B------:R-:W-:Y:S02]  /*0ae0*/  SEL R10, RZ, 0x1, !P5 ;  /* 0x00000001ff0a7807 */ /* 0x000fe40006800000 */
[----:B------:R-:W-:-:S04]  /*0af0*/  ISETP.LT.AND.EX P0, PT, R12, R21, PT, P0 ;  /* 0x000000150c00720c */ /* 0x000fc80003f01300 */
[----:B------:R-:W-:Y:S02]  /*0b00*/  @P5 SEL R14, R11, R14, P0 ;  /* 0x0000000e0b0e5207 */ /* 0x000fe40000000000 */
[----:B------:R-:W-:Y:S02]  /*0b10*/  @P5 SEL R21, R12, R21, P0 ;  /* 0x000000150c155207 */ /* 0x000fe40000000000 */
[----:B------:R-:W-:Y:S02]  /*0b20*/  IADD3 R8, P0, PT, R8, 0x700, RZ ;  /* 0x0000070008087810 */ /* 0x000fe40007f1e0ff */
[----:B------:R-:W-:Y:S02]  /*0b30*/  @P4 SEL R10, R13, 0x1, !P5 ;  /* 0x000000010d0a4807 */ /* 0x000fe40006800000 */
[----:B------:R-:W-:Y:S01]  /*0b40*/  SEL R7, R11, R14, !P4 ;  /* 0x0000000e0b077207 */ /* 0x000fe20006000000 */
[----:B------:R-:W-:Y:S01]  /*0b50*/  IMAD.X R9, RZ, RZ, R9, P0 ;  /* 0x000000ffff097224 */ /* 0x000fe200000e0609 */
[----:B------:R-:W-:-:S02]  /*0b60*/  SEL R6, R12, R21, !P4 ;  /* 0x000000150c067207 */ /* 0x000fc40006000000 */
[----:B------:R-:W-:Y:S02]  /*0b70*/  ISETP.NE.AND P4, PT, R20, RZ, PT ;  /* 0x000000ff1400720c */ /* 0x000fe40003f85270 */
[----:B------:R-:W-:Y:S02]  /*0b80*/  LOP3.LUT P3, RZ, R10, 0xff, RZ, 0xc0, !PT ;  /* 0x000000ff0aff7812 */ /* 0x000fe4000786c0ff */
[----:B------:R-:W-:Y:S02]  /*0b90*/  ISETP.LT.U32.AND P0, PT, R8, R7, PT ;  /* 0x000000070800720c */ /* 0x000fe40003f01070 */
[----:B------:R-:W-:Y:S02]  /*0ba0*/  SEL R12, RZ, 0x1, !P2 ;  /* 0x00000001ff0c7807 */ /* 0x000fe40005000000 */
[----:B------:R-:W-:-:S04]  /*0bb0*/  ISETP.LT.AND.EX P0, PT, R9, R6, PT, P0 ;  /* 0x000000060900720c */ /* 0x000fc80003f01300 */
[----:B------:R-:W-:Y:S02]  /*0bc0*/  @P2 SEL R7, R8, R7, P0 ;  /* 0x0000000708072207 */ /* 0x000fe40000000000 */
[C---:B------:R-:W-:Y:S02]  /*0bd0*/  @P2 SEL R6, R9.reuse, R6, P0 ;  /* 0x0000000609062207 */ /* 0x040fe40000000000 */
[----:B------:R-:W-:Y:S02]  /*0be0*/  @P3 SEL R12, R10, 0x1, !P2 ;  /* 0x000000010a0c3807 */ /* 0x000fe40005000000 */
[----:B------:R-:W-:Y:S02]  /*0bf0*/  SEL R14, R8, R7, !P3 ;  /* 0x00000007080e7207 */ /* 0x000fe40005800000 */
[----:B------:R-:W-:Y:S01]  /*0c00*/  SEL R13, R9, R6, !P3 ;  /* 0x00000006090d7207 */ /* 0x000fe20005800000 */
[----:B------:R-:W-:Y:S06]  /*0c10*/  @P4 BRA `(.L_x_142) ;  /* 0xfffffff400e04947 */ /* 0x000fec000383ffff */
.L_x_141:
[----:B------:R-:W-:Y:S05]  /*0c20*/  BSYNC.RECONVERGENT B2 ;  /* 0x0000000000027941 */ /* 0x000fea0003800200 */
.L_x_140:
[----:B------:R-:W-:Y:S05]  /*0c30*/  @!P1 BRA `(.L_x_139) ;  /* 0x0000000800609947 */ /* 0x000fea0003800000 */
[----:B------:R-:W-:Y:S01]  /*0c40*/  ISETP.GE.U32.AND P0, PT, R30, 0x4, PT ;  /* 0x000000041e00780c */ /* 0x000fe20003f06070 */
[----:B------:R-:W-:Y:S01]  /*0c50*/  BSSY.RECONVERGENT B2, `(.L_x_143) ;  /* 0x000004e000027945 */ /* 0x000fe20003800200 */
[----:B------:R-:W-:-:S11]  /*0c60*/  LOP3.LUT P1, R19, R19, 0x3, RZ, 0xc0, !PT ;  /* 0x0000000313137812 */ /* 0x000fd6000782c0ff */
[----:B------:R-:W-:Y:S05]  /*0c70*/  @!P0 BRA `(.L_x_144) ;  /* 0x00000004002c8947 */ /* 0x000fea0003800000 */
[----:B------:R-:W0:Y:S01]  /*0c80*/  LDC.64 R2, c[0x0][0x380] ;  /* 0x0000e000ff027b82 */ /* 0x000e220000000a00 */
[----:B------:R-:W2:Y:S07]  /*0c90*/  LDCU.64 UR10, c[0x0][0x3a0] ;  /* 0x00007400ff0a77ac */ /* 0x000eae0008000a00 */
[----:B------:R-:W3:Y:S01]  /*0ca0*/  LDC.64 R4, c[0x0][0x388] ;  /* 0x0000e200ff047b82 */ /* 0x000ee20000000a00 */
[----:B0-----:R-:W-:-:S05]  /*0cb0*/  IMAD.WIDE.U32 R2, R17, 0x4, R2 ;  /* 0x0000000411027825 */ /* 0x001fca00078e0002 */
[----:B------:R-:W4:Y:S01]  /*0cc0*/  LDG.E R6, desc[UR8][R2.64] ;  /* 0x0000000802067981 */ /* 0x000f22000c1e1900 */
[----:B---3--:R-:W-:-:S03]  /*0cd0*/  IMAD.WIDE.U32 R4, R17, 0x4, R4 ;  /* 0x0000000411047825 */ /* 0x008fc600078e0004 */
[----:B------:R-:W3:Y:S04]  /*0ce0*/  LDG.E R8, desc[UR8][R2.64+0x400] ;  /* 0x0004000802087981 */ /* 0x000ee8000c1e1900 */
[----:B------:R-:W4:Y:S04]  /*0cf0*/  LDG.E R7, desc[UR8][R4.64] ;  /* 0x0000000804077981 */ /* 0x000f28000c1e1900 */
[----:B------:R-:W3:Y:S04]  /*0d00*/  LDG.E R9, desc[UR8][R4.64+0x400] ;  /* 0x0004000804097981 */ /* 0x000ee8000c1e1900 */
[----:B------:R-:W5:Y:S04]  /*0d10*/  LDG.E R10, desc[UR8][R2.64+0x800] ;  /* 0x00080008020a7981 */ /* 0x000f68000c1e1900 */
[----:B------:R-:W5:Y:S04]  /*0d20*/  LDG.E R11, desc[UR8][R4.64+0x800] ;  /* 0x00080008040b7981 */ /* 0x000f68000c1e1900 */
[----:B------:R-:W5:Y:S04]  /*0d30*/  LDG.E R16, desc[UR8][R2.64+0xc00] ;  /* 0x000c000802107981 */ /* 0x000f68000c1e1900 */
[----:B------:R0:W5:Y:S01]  /*0d40*/  LDG.E R21, desc[UR8][R4.64+0xc00] ;  /* 0x000c000804157981 */ /* 0x000162000c1e1900 */
[----:B------:R-:W-:Y:S01]  /*0d50*/  LOP3.LUT P5, RZ, R12, 0xff, RZ, 0xc0, !PT ;  /* 0x000000ff0cff7812 */ /* 0x000fe200078ac0ff */
[----:B------:R-:W-:Y:S01]  /*0d60*/  UMOV UR12, 0xa0b5ed8d ;  /* 0xa0b5ed8d000c7882 */ /* 0x000fe20000000000 */
[----:B------:R-:W-:Y:S01]  /*0d70*/  UMOV UR13, 0x3eb0c6f7 ;  /* 0x3eb0c6f7000d7882 */ /* 0x000fe20000000000 */
[----:B--2---:R-:W-:-:S04]  /*0d80*/  IADD3 R23, P2, PT, R17, UR10, RZ ;  /* 0x0000000a11177c10 */ /* 0x004fc8000ff5e0ff */
[----:B------:R-:W-:Y:S01]  /*0d90*/  ISETP.LT.U32.AND P0, PT, R23, R14, PT ;  /* 0x0000000e1700720c */ /* 0x000fe20003f01070 */
[----:B------:R-:W-:Y:S02]  /*0da0*/  IMAD.X R20, RZ, RZ, UR11, P2 ;  /* 0x0000000bff147e24 */ /* 0x000fe400090e06ff */
[----:B0-----:R-:W-:-:S03]  /*0db0*/  VIADD R4, R17, 0x100 ;  /* 0x0000010011047836 */ /* 0x001fc60000000000 */
[----:B------:R-:W-:Y:S01]  /*0dc0*/  ISETP.LT.AND.EX P0, PT, R20, R13, PT, P0 ;  /* 0x0000000d1400720c */ /* 0x000fe20003f01300 */
[----:B------:R-:W-:Y:S02]  /*0dd0*/  VIADD R5, R17, 0x200 ;  /* 0x0000020011057836 */ /* 0x000fe40000000000 */
[----:B----4-:R-:W-:-:S06]  /*0de0*/  FADD R6, R6, -R7 ;  /* 0x8000000706067221 */ /* 0x010fcc0000000000 */
[----:B------:R-:W0:Y:S01]  /*0df0*/  F2F.F64.F32 R6, |R6| ;  /* 0x4000000600067310 */ /* 0x000e220000201800 */
[----:B---3--:R-:W-:-:S07]  /*0e00*/  FADD R8, R8, -R9 ;  /* 0x8000000908087221 */ /* 0x008fce0000000000 */
[----:B------:R-:W2:Y:S01]  /*0e10*/  F2F.F64.F32 R8, |R8| ;  /* 0x4000000800087310 */ /* 0x000ea20000201800 */
[----:B-----5:R-:W-:Y:S01]  /*0e20*/  FADD R2, R10, -R11 ;  /* 0x8000000b0a027221 */ /* 0x020fe20000000000 */
[----:B0-----:R-:W-:-:S06]  /*0e30*/  DSETP.GEU.AND P4, PT, R6, UR12, PT ;  /* 0x0000000c06007e2a */ /* 0x001fcc000bf8e000 */
[----:B------:R-:W0:Y:S01]  /*0e40*/  F2F.F64.F32 R2, |R2| ;  /* 0x4000000200027310 */ /* 0x000e220000201800 */
[----:B------:R-:W-:Y:S02]  /*0e50*/  SEL R7, RZ, 0x1, !P4 ;  /* 0x00000001ff077807 */ /* 0x000fe40006000000 */
[----:B------:R-:W-:Y:S01]  /*0e60*/  @P5 SEL R7, R12, 0x1, !P4 ;  /* 0x000000010c075807 */ /* 0x000fe20006000000 */
[----:B--2---:R-:W-:-:S03]  /*0e70*/  DSETP.GEU.AND P2, PT, R8, UR12, PT ;  /* 0x0000000c08007e2a */ /* 0x004fc6000bf4e000 */
[----:B------:R-:W-:Y:S02]  /*0e80*/  LOP3.LUT P3, RZ, R7, 0xff, RZ, 0xc0, !PT ;  /* 0x000000ff07ff7812 */ /* 0x000fe4000786c0ff */
[C---:B------:R-:W-:Y:S02]  /*0e90*/  @P4 SEL R14, R23.reuse, R14, P0 ;  /* 0x0000000e170e4207 */ /* 0x040fe40000000000 */
[----:B------:R-:W-:Y:S02]  /*0ea0*/  @P4 SEL R13, R20, R13, P0 ;  /* 0x0000000d140d4207 */ /* 0x000fe40000000000 */
[----:B------:R-:W-:Y:S02]  /*0eb0*/  IADD3 R9, P0, PT, R4, UR10, RZ ;  /* 0x0000000a04097c10 */ /* 0x000fe4000ff1e0ff */
[----:B------:R-:W-:Y:S02]  /*0ec0*/  SEL R14, R23, R14, !P5 ;  /* 0x0000000e170e7207 */ /* 0x000fe40006800000 */
[----:B------:R-:W-:Y:S01]  /*0ed0*/  SEL R13, R20, R13, !P5 ;  /* 0x0000000d140d7207 */ /* 0x000fe20006800000 */
[----:B------:R-:W-:Y:S01]  /*0ee0*/  IMAD.X R8, RZ, RZ, UR11, P0 ;  /* 0x0000000bff087e24 */ /* 0x000fe200080e06ff */
[----:B------:R-:W-:-:S02]  /*0ef0*/  ISETP.LT.U32.AND P0, PT, R9, R14, PT ;  /* 0x0000000e0900720c */ /* 0x000fc40003f01070 */
[----:B------:R-:W-:Y:S01]  /*0f00*/  SEL R4, RZ, 0x1, !P2 ;  /* 0x00000001ff047807 */ /* 0x000fe20005000000 */
[----:B0-----:R-:W-:Y:S01]  /*0f10*/  DSETP.GEU.AND P5, PT, R2, UR12, PT ;  /* 0x0000000c02007e2a */ /* 0x001fe2000bfae000 */
[----:B------:R-:W-:Y:S01]  /*0f20*/  @P3 SEL R4, R7, 0x1, !P2 ;  /* 0x0000000107043807 */ /* 0x000fe20005000000 */
[----:B------:R-:W-:Y:S01]  /*0f30*/  FADD R2, R16, -R21 ;  /* 0x8000001510027221 */ /* 0x000fe20000000000 */
[----:B------:R-:W-:Y:S02]  /*0f40*/  ISETP.LT.AND.EX P0, PT, R8, R13, PT, P0 ;  /* 0x0000000d0800720c */ /* 0x000fe40003f01300 */
[----:B------:R-:W-:Y:S02]  /*0f50*/  LOP3.LUT P4, RZ, R4, 0xff, RZ, 0xc0, !PT ;  /* 0x000000ff04ff7812 */ /* 0x000fe4000788c0ff */
[----:B------:R-:W-:Y:S01]  /*0f60*/  @P2 SEL R14, R9, R14, P0 ;  /* 0x0000000e090e2207 */ /* 0x000fe20000000000 */
[----:B------:R-:W0:Y:S01]  /*0f70*/  F2F.F64.F32 R2, |R2| ;  /* 0x4000000200027310 */ /* 0x000e220000201800 */
[----:B------:R-:W-:-:S02]  /*0f80*/  IADD3 R6, P6, PT, R5, UR10, RZ ;  /* 0x0000000a05067c10 */ /* 0x000fc4000ffde0ff */
[C---:B------:R-:W-:Y:S02]  /*0f90*/  @P2 SEL R13, R8.reuse, R13, P0 ;  /* 0x0000000d080d2207 */ /* 0x040fe40000000000 */
[----:B------:R-:W-:Y:S01]  /*0fa0*/  SEL R9, R9, R14, !P3 ;  /* 0x0000000e09097207 */ /* 0x000fe20005800000 */
[----:B------:R-:W-:Y:S01]  /*0fb0*/  IMAD.X R7, RZ, RZ, UR11, P6 ;  /* 0x0000000bff077e24 */ /* 0x000fe2000b0e06ff */
[----:B------:R-:W-:Y:S02]  /*0fc0*/  SEL R8, R8, R13, !P3 ;  /* 0x0000000d08087207 */ /* 0x000fe40005800000 */
[----:B------:R-:W-:Y:S02]  /*0fd0*/  ISETP.LT.U32.AND P0, PT, R6, R9, PT ;  /* 0x000000090600720c */ /* 0x000fe40003f01070 */
[----:B------:R-:W-:Y:S02]  /*0fe0*/  SEL R5, RZ, 0x1, !P5 ;  /* 0x00000001ff057807 */ /* 0x000fe40006800000 */
[----:B------:R-:W-:-:S02]  /*0ff0*/  ISETP.LT.AND.EX P0, PT, R7, R8, PT, P0 ;  /* 0x000000080700720c */ /* 0x000fc40003f01300 */
[----:B------:R-:W-:Y:S01]  /*1000*/  @P4 SEL R5, R4, 0x1, !P5 ;  /* 0x0000000104054807 */ /* 0x000fe20006800000 */
[----:B------:R-:W-:Y:S01]  /*1010*/  VIADD R4, R17, 0x300 ;  /* 0x0000030011047836 */ /* 0x000fe20000000000 */
[----:B------:R-:W-:Y:S01]  /*1020*/  @P5 SEL R9, R6, R9, P0 ;  /* 0x0000000906095207 */ /* 0x000fe20000000000 */
[----:B0-----:R-:W-:Y:S01]  /*1030*/  DSETP.GEU.AND P2, PT, R2, UR12, PT ;  /* 0x0000000c02007e2a */ /* 0x001fe2000bf4e000 */
[----:B------:R-:W-:Y:S02]  /*1040*/  @P5 SEL R8, R7, R8, P0 ;  /* 0x0000000807085207 */ /* 0x000fe40000000000 */
[----:B------:R-:W-:Y:S02]  /*1050*/  IADD3 R4, P0, PT, R4, UR10, RZ ;  /* 0x0000000a04047c10 */ /* 0x000fe4000ff1e0ff */
[----:B------:R-:W-:Y:S02]  /*1060*/  SEL R3, R6, R9, !P4 ;  /* 0x0000000906037207 */ /* 0x000fe40006000000 */
[----:B------:R-:W-:Y:S01]  /*1070*/  LOP3.LUT P3, RZ, R5, 0xff, RZ, 0xc0, !PT ;  /* 0x000000ff05ff7812 */ /* 0x000fe2000786c0ff */
[----:B------:R-:W-:Y:S01]  /*1080*/  IMAD.X R13, RZ, RZ, UR11, P0 ;  /* 0x0000000bff0d7e24 */ /* 0x000fe200080e06ff */
[----:B------:R-:W-:-:S02]  /*1090*/  SEL R2, R7, R8, !P4 ;  /* 0x0000000807027207 */ /* 0x000fc40006000000 */
[----:B------:R-:W-:-:S04]  /*10a0*/  ISETP.LT.U32.AND P0, PT, R4, R3, PT ;  /* 0x000000030400720c */ /* 0x000fc80003f01070 */
[----:B------:R-:W-:-:S04]  /*10b0*/  ISETP.LT.AND.EX P0, PT, R13, R2, PT, P0 ;  /* 0x000000020d00720c */ /* 0x000fc80003f01300 */
[C---:B------:R-:W-:Y:S02]  /*10c0*/  @P2 SEL R3, R4.reuse, R3, P0 ;  /* 0x0000000304032207 */ /* 0x040fe40000000000 */
[----:B------:R-:W-:Y:S01]  /*10d0*/  @P2 SEL R2, R13, R2, P0 ;  /* 0x000000020d022207 */ /* 0x000fe20000000000 */
[----:B------:R-:W-:Y:S01]  /*10e0*/  VIADD R17, R17, 0x400 ;  /* 0x0000040011117836 */ /* 0x000fe20000000000 */
[----:B------:R-:W-:Y:S02]  /*10f0*/  SEL R12, RZ, 0x1, !P2 ;  /* 0x00000001ff0c7807 */ /* 0x000fe40005000000 */
[----:B------:R-:W-:Y:S02]  /*1100*/  @P3 SEL R12, R5, 0x1, !P2 ;  /* 0x00000001050c3807 */ /* 0x000fe40005000000 */
[----:B------:R-:W-:Y:S02]  /*1110*/  SEL R14, R4, R3, !P3 ;  /* 0x00000003040e7207 */ /* 0x000fe40005800000 */
[----:B------:R-:W-:-:S07]  /*1120*/  SEL R13, R13, R2, !P3 ;  /* 0x000000020d0d7207 */ /* 0x000fce0005800000 */
.L_x_144:
[----:B------:R-:W-:Y:S05]  /*1130*/  BSYNC.RECONVERGENT B2 ;  /* 0x0000000000027941 */ /* 0x000fea0003800200 */
.L_x_143:
[----:B------:R-:W-:Y:S05]  /*1140*/  @!P1 BRA `(.L_x_139) ;  /* 0x00000004001c9947 */ /* 0x000fea0003800000 */
[----:B------:R-:W-:Y:S01]  /*1150*/  ISETP.NE.AND P0, PT, R19, 0x1, PT ;  /* 0x000000011300780c */ /* 0x000fe20003f05270 */
[----:B------:R-:W-:Y:S01]  /*1160*/  BSSY.RECONVERGENT B2, `(.L_x_145) ;  /* 0x000002c000027945 */ /* 0x000fe20003800200 */
[----:B------:R-:W-:-:S11]  /*1170*/  LOP3.LUT P1, RZ, R18, 0x100, RZ, 0xc0, !PT ;  /* 0x0000010012ff7812 */ /* 0x000fd6000782c0ff */
        /* <DEDUP_REMOVED lines=9> */
[----:B------:R0:W3:Y:S01]  /*1210*/  LDG.E R10, desc[UR8][R4.64+0x400] ;  /* 0x00040008040a7981 */ /* 0x0000e2000c1e1900 */
[----:B------:R-:W-:Y:S01]  /*1220*/  UMOV UR12, 0xa0b5ed8d ;  /* 0xa0b5ed8d000c7882 */ /* 0x000fe20000000000 */
[----:B------:R-:W-:Y:S01]  /*1230*/  UMOV UR13, 0x3eb0c6f7 ;  /* 0x3eb0c6f7000d7882 */ /* 0x000fe20000000000 */
[----:B------:R-:W-:Y:S01]  /*1240*/  LOP3.LUT P2, RZ, R12, 0xff, RZ, 0xc0, !PT ;  /* 0x000000ff0cff7812 */ /* 0x000fe2000784c0ff */
[----:B0-----:R-:W-:-:S02]  /*1250*/  VIADD R4, R17, 0x100 ;  /* 0x0000010011047836 */ /* 0x001fc40000000000 */
[----:B----4-:R-:W-:-:S04]  /*1260*/  FADD R8, R6, -R7 ;  /* 0x8000000706087221 */ /* 0x010fc80000000000 */
[----:B------:R-:W0:Y:S01]  /*1270*/  F2F.F64.F32 R6, |R8| ;  /* 0x4000000800067310 */ /* 0x000e220000201800 */
[----:B---3--:R-:W-:Y:S01]  /*1280*/  FADD R10, R9, -R10 ;  /* 0x8000000a090a7221 */ /* 0x008fe20000000000 */
[----:B--2---:R-:W-:-:S04]  /*1290*/  IADD3 R9, P3, PT, R17, UR10, RZ ;  /* 0x0000000a11097c10 */ /* 0x004fc8000ff7e0ff */
[----:B------:R-:W-:Y:S01]  /*12a0*/  ISETP.LT.U32.AND P0, PT, R9, R14, PT ;  /* 0x0000000e0900720c */ /* 0x000fe20003f01070 */
[----:B------:R-:W-:Y:S01]  /*12b0*/  IMAD.X R2, RZ, RZ, UR11, P3 ;  /* 0x0000000bff027e24 */ /* 0x000fe200098e06ff */
[----:B0-----:R-:W-:Y:S01]  /*12c0*/  DSETP.GEU.AND P4, PT, R6, UR12, PT ;  /* 0x0000000c06007e2a */ /* 0x001fe2000bf8e000 */
[----:B------:R-:W0:Y:S03]  /*12d0*/  F2F.F64.F32 R6, |R10| ;  /* 0x4000000a00067310 */ /* 0x000e260000201800 */
[----:B------:R-:W-:Y:S02]  /*12e0*/  ISETP.LT.AND.EX P0, PT, R2, R13, PT, P0 ;  /* 0x0000000d0200720c */ /* 0x000fe40003f01300 */
[----:B------:R-:W-:Y:S02]  /*12f0*/  SEL R3, RZ, 0x1, !P4 ;  /* 0x00000001ff037807 */ /* 0x000fe40006000000 */
[----:B------:R-:W-:-:S06]  /*1300*/  @P2 SEL R3, R12, 0x1, !P4 ;  /* 0x000000010c032807 */ /* 0x000fcc0006000000 */
[C---:B------:R-:W-:Y:S02]  /*1310*/  @P4 SEL R14, R9.reuse, R14, P0 ;  /* 0x0000000e090e4207 */ /* 0x040fe40000000000 */
[----:B------:R-:W-:Y:S01]  /*1320*/  @P4 SEL R13, R2, R13, P0 ;  /* 0x0000000d020d4207 */ /* 0x000fe20000000000 */
[----:B0-----:R-:W-:Y:S01]  /*1330*/  DSETP.GEU.AND P3, PT, R6, UR12, PT ;  /* 0x0000000c06007e2a */ /* 0x001fe2000bf6e000 */
[----:B------:R-:W-:Y:S02]  /*1340*/  IADD3 R5, P0, PT, R4, UR10, RZ ;  /* 0x0000000a04057c10 */ /* 0x000fe4000ff1e0ff */
[----:B------:R-:W-:Y:S02]  /*1350*/  SEL R14, R9, R14, !P2 ;  /* 0x0000000e090e7207 */ /* 0x000fe40005000000 */
[----:B------:R-:W-:Y:S01]  /*1360*/  SEL R13, R2, R13, !P2 ;  /* 0x0000000d020d7207 */ /* 0x000fe20005000000 */
[----:B------:R-:W-:Y:S01]  /*1370*/  IMAD.X R2, RZ, RZ, UR11, P0 ;  /* 0x0000000bff027e24 */ /* 0x000fe200080e06ff */
[----:B------:R-:W-:-:S02]  /*1380*/  LOP3.LUT P2, RZ, R3, 0xff, RZ, 0xc0, !PT ;  /* 0x000000ff03ff7812 */ /* 0x000fc4000784c0ff */
[----:B------:R-:W-:-:S04]  /*1390*/  ISETP.LT.U32.AND P0, PT, R5, R14, PT ;  /* 0x0000000e0500720c */ /* 0x000fc80003f01070 */
[----:B------:R-:W-:-:S04]  /*13a0*/  ISETP.LT.AND.EX P0, PT, R2, R13, PT, P0 ;  /* 0x0000000d0200720c */ /* 0x000fc80003f01300 */
[----:B------:R-:W-:Y:S02]  /*13b0*/  @P3 SEL R14, R5, R14, P0 ;  /* 0x0000000e050e3207 */ /* 0x000fe40000000000 */
[C---:B------:R-:W-:Y:S01]  /*13c0*/  @P3 SEL R13, R2.reuse, R13, P0 ;  /* 0x0000000d020d3207 */ /* 0x040fe20000000000 */
[----:B------:R-:W-:Y:S01]  /*13d0*/  VIADD R17, R17, 0x200 ;  /* 0x0000020011117836 */ /* 0x000fe20000000000 */
[----:B------:R-:W-:Y:S02]  /*13e0*/  SEL R12, RZ, 0x1, !P3 ;  /* 0x00000001ff0c7807 */ /* 0x000fe40005800000 */
[----:B------:R-:W-:Y:S02]  /*13f0*/  @P2 SEL R12, R3, 0x1, !P3 ;  /* 0x00000001030c2807 */ /* 0x000fe40005800000 */
[----:B------:R-:W-:Y:S02]  /*1400*/  SEL R14, R5, R14, !P2 ;  /* 0x0000000e050e7207 */ /* 0x000fe40005000000 */
[----:B------:R-:W-:-:S07]  /*1410*/  SEL R13, R2, R13, !P2 ;  /* 0x0000000d020d7207 */ /* 0x000fce0005000000 */
.L_x_146:
[----:B------:R-:W-:Y:S05]  /*1420*/  BSYNC.RECONVERGENT B2 ;  /* 0x0000000000027941 */ /* 0x000fea0003800200 */
.L_x_145:
[----:B------:R-:W-:Y:S05]  /*1430*/  @P1 BRA `(.L_x_139) ;  /* 0x0000000000601947 */ /* 0x000fea0003800000 */
[----:B------:R-:W0:Y:S01]  /*1440*/  LDC.64 R2, c[0x0][0x380] ;  /* 0x0000e000ff027b82 */ /* 0x000e220000000a00 */
[----:B------:R-:W2:Y:S07]  /*1450*/  LDCU.64 UR10, c[0x0][0x3a0] ;  /* 0x00007400ff0a77ac */ /* 0x000eae0008000a00 */
[----:B------:R-:W3:Y:S01]  /*1460*/  LDC.64 R4, c[0x0][0x388] ;  /* 0x0000e200ff047b82 */ /* 0x000ee20000000a00 */
[----:B0-----:R-:W-:-:S06]  /*1470*/  IMAD.WIDE.U32 R2, R17, 0x4, R2 ;  /* 0x0000000411027825 */ /* 0x001fcc00078e0002 */
[----:B------:R-:W4:Y:S01]  /*1480*/  LDG.E R2, desc[UR8][R2.64] ;  /* 0x0000000802027981 */ /* 0x000f22000c1e1900 */
[----:B---3--:R-:W-:-:S06]  /*1490*/  IMAD.WIDE.U32 R4, R17, 0x4, R4 ;  /* 0x0000000411047825 */ /* 0x008fcc00078e0004 */
[----:B------:R-:W4:Y:S01]  /*14a0*/  LDG.E R5, desc[UR8][R4.64] ;  /* 0x0000000804057981 */ /* 0x000f22000c1e1900 */
[----:B------:R-:W-:Y:S01]  /*14b0*/  UMOV UR12, 0xa0b5ed8d ;  /* 0xa0b5ed8d000c7882 */ /* 0x000fe20000000000 */
[----:B------:R-:W-:Y:S01]  /*14c0*/  UMOV UR13, 0x3eb0c6f7 ;  /* 0x3eb0c6f7000d7882 */ /* 0x000fe20000000000 */
[----:B------:R-:W-:Y:S01]  /*14d0*/  LOP3.LUT P2, RZ, R12, 0xff, RZ, 0xc0, !PT ;  /* 0x000000ff0cff7812 */ /* 0x000fe2000784c0ff */
[----:B----4-:R-:W-:-:S06]  /*14e0*/  FADD R6, R2, -R5 ;  /* 0x8000000502067221 */ /* 0x010fcc0000000000 */
[----:B------:R-:W0:Y:S02]  /*14f0*/  F2F.F64.F32 R6, |R6| ;  /* 0x4000000600067310 */ /* 0x000e240000201800 */
[----:B0-----:R-:W-:Y:S01]  /*1500*/  DSETP.GEU.AND P1, PT, R6, UR12, PT ;  /* 0x0000000c06007e2a */ /* 0x001fe2000bf2e000 */
[----:B--2---:R-:W-:-:S05]  /*1510*/  IADD3 R7, P0, PT, R17, UR10, RZ ;  /* 0x0000000a11077c10 */ /* 0x004fca000ff1e0ff */
[----:B------:R-:W-:Y:S01]  /*1520*/  IMAD.X R8, RZ, RZ, UR11, P0 ;  /* 0x0000000bff087e24 */ /* 0x000fe200080e06ff */
[----:B------:R-:W-:-:S04]  /*1530*/  ISETP.LT.U32.AND P0, PT, R7, R14, PT ;  /* 0x0000000e0700720c */ /* 0x000fc80003f01070 */
[CC--:B------:R-:W-:Y:S02]  /*1540*/  ISETP.LT.AND.EX P0, PT, R8.reuse, R13.reuse, PT, P0 ;  /* 0x0000000d0800720c */ /* 0x0c0fe40003f01300 */
[----:B------:R-:W-:Y:S02]  /*1550*/  SEL R2, RZ, 0x1, !P1 ;  /* 0x00000001ff027807 */ /* 0x000fe40004800000 */
[C---:B------:R-:W-:Y:S02]  /*1560*/  @P1 SEL R14, R7.reuse, R14, P0 ;  /* 0x0000000e070e1207 */ /* 0x040fe40000000000 */
[----:B------:R-:W-:Y:S02]  /*1570*/  @P1 SEL R13, R8, R13, P0 ;  /* 0x0000000d080d1207 */ /* 0x000fe40000000000 */
[----:B------:R-:W-:Y:S02]  /*1580*/  @P2 SEL R2, R12, 0x1, !P1 ;  /* 0x000000010c022807 */ /* 0x000fe40004800000 */
[----:B------:R-:W-:-:S02]  /*1590*/  SEL R14, R7, R14, !P2 ;  /* 0x0000000e070e7207 */ /* 0x000fc40005000000 */
[----:B------:R-:W-:Y:S02]  /*15a0*/  SEL R13, R8, R13, !P2 ;  /* 0x0000000d080d7207 */ /* 0x000fe40005000000 */
[----:B------:R-:W-:-:S07]  /*15b0*/  PRMT R12, R2, 0x7610, R12 ;  /* 0x00007610020c7816 */ /* 0x000fce000000000c */
.L_x_139:
[----:B------:R-:W-:Y:S05]  /*15c0*/  BSYNC.RECONVERGENT B1 ;  /* 0x0000000000017941 */ /* 0x000fea0003800200 */
.L_x_138:
[----:B------:R-:W-:-:S04]  /*15d0*/  UISETP.GE.U32.AND UP0, UPT, UR4, 0x100, UPT ;  /* 0x000001000400788c */ /* 0x000fc8000bf06070 */
[----:B------:R-:W-:-:S09]  /*15e0*/  UISETP.GE.U32.AND.EX UP0, UPT, UR5, URZ, UPT, UP0 ;  /* 0x000000ff0500728c */ /* 0x000fd2000bf06100 */
[----:B------:R-:W-:Y:S05]  /*15f0*/  BRA.U !UP0, `(.L_x_147) ;  /* 0x0000000d08447547 */ /* 0x000fea000b800000 */
[----:B------:R-:W0:Y:S01]  /*1600*/  S2R R6, SR_LANEID ;  /* 0x0000000000067919 */ /* 0x000e220000000000 */
[----:B------:R-:W-:Y:S01]  /*1610*/  LOP3.LUT R2, R12, 0xff, RZ, 0xc0, !PT ;  /* 0x000000ff0c027812 */ /* 0x000fe200078ec0ff */
[----:B------:R-:W-:Y:S01]  /*1620*/  BSSY.RECONVERGENT B1, `(.L_x_148) ;  /* 0x0000016000017945 */ /* 0x000fe20003800200 */
[----:B------:R2:W3:Y:S04]  /*1630*/  SHFL.DOWN PT, R5, R14, 0x1, 0x1f ;  /* 0x08201f000e057f89 */ /* 0x0004e800000e0000 */
[----:B------:R2:W4:Y:S04]  /*1640*/  SHFL.DOWN PT, R4, R13, 0x1, 0x1f ;  /* 0x08201f000d047f89 */ /* 0x00052800000e0000 */
[----:B------:R2:W1:Y:S01]  /*1650*/  SHFL.DOWN PT, R3, R2, 0x1, 0x1f ;  /* 0x08201f0002037f89 */ /* 0x00046200000e0000 */
        /* <DEDUP_REMOVED lines=18> */
.L_x_149:
[----:B------:R-:W-:Y:S05]  /*1780*/  BSYNC.RECONVERGENT B1 ;  /* 0x0000000000017941 */ /* 0x000fea0003800200 */
.L_x_148:
        /* <DEDUP_REMOVED lines=23> */
.L_x_151:
[----:B------:R-:W-:Y:S05]  /*1900*/  BSYNC.RECONVERGENT B1 ;  /* 0x0000000000017941 */ /* 0x000fea0003800200 */
.L_x_150:
        /* <DEDUP_REMOVED lines=20> */
.L_x_153:
[----:B------:R-:W-:Y:S05]  /*1a50*/  BSYNC.RECONVERGENT B1 ;  /* 0x0000000000017941 */ /* 0x000fea0003800200 */
.L_x_152:
        /* <DEDUP_REMOVED lines=20> */
.L_x_155:
[----:B------:R-:W-:Y:S05]  /*1ba0*/  BSYNC.RECONVERGENT B1 ;  /* 0x0000000000017941 */ /* 0x000fea0003800200 */
.L_x_154:
        /* <DEDUP_REMOVED lines=20> */
.L_x_157:
[----:B------:R-:W-:Y:S05]  /*1cf0*/  BSYNC.RECONVERGENT B1 ;  /* 0x0000000000017941 */ /* 0x000fea0003800200 */
.L_x_156:
[----:B------:R-:W-:Y:S04]  /*1d00*/  BSSY.RECONVERGENT B1, `(.L_x_158) ;  /* 0x000000c000017945 */ /* 0x000fe80003800200 */
[----:B------:R-:W-:Y:S05]  /*1d10*/  @P1 BRA `(.L_x_159) ;  /* 0x0000000000281947 */ /* 0x000fea0003800000 */
[----:B--2---:R-:W2:Y:S01]  /*1d20*/  S2R R4, SR_CgaCtaId ;  /* 0x0000000000047919 */ /* 0x004ea20000008800 */
[----:B0-----:R-:W-:Y:S02]  /*1d30*/  MOV R3, 0x400 ;  /* 0x0000040000037802 */ /* 0x001fe40000000f00 */
[----:B------:R-:W-:-:S04]  /*1d40*/  SHF.R.U32.HI R2, RZ, 0x1, R15 ;  /* 0x00000001ff027819 */ /* 0x000fc8000001160f */
[----:B------:R-:W-:Y:S02]  /*1d50*/  LOP3.LUT R2, R2, 0x1f0, RZ, 0xc0, !PT ;  /* 0x000001f002027812 */ /* 0x000fe400078ec0ff */
[----:B--2---:R-:W-:-:S05]  /*1d60*/  LEA R3, R4, R3, 0x18 ;  /* 0x0000000304037211 */ /* 0x004fca00078ec0ff */
[----:B----4-:R-:W-:Y:S02]  /*1d70*/  IMAD.IADD R5, R2, 0x1, R3 ;  /* 0x0000000102057824 */ /* 0x010fe400078e0203 */
[----:B------:R-:W-:Y:S02]  /*1d80*/  IMAD.MOV.U32 R2, RZ, RZ, R14 ;  /* 0x000000ffff027224 */ /* 0x000fe400078e000e */
[----:B------:R-:W-:Y:S01]  /*1d90*/  IMAD.MOV.U32 R3, RZ, RZ, R13 ;  /* 0x000000ffff037224 */ /* 0x000fe200078e000d */
[----:B------:R0:W-:Y:S04]  /*1da0*/  STS.U8 [R5+0x8], R12 ;  /* 0x0000080c05007388 */ /* 0x0001e80000000000 */
[----:B------:R0:W-:Y:S02]  /*1db0*/  STS.64 [R5+0x10], R2 ;  /* 0x0000100205007388 */ /* 0x0001e40000000a00 */
.L_x_159:
[----:B------:R-:W-:Y:S05]  /*1dc0*/  BSYNC.RECONVERGENT B1 ;  /* 0x0000000000017941 */ /* 0x000fea0003800200 */
.L_x_158:
        /* <DEDUP_REMOVED lines=8> */
[----:B0-2-4-:R-:W0:Y:S04]  /*1e50*/  LDS.64 R4, [UR6+0x20] ;  /* 0x00002006ff047984 */ /* 0x015e280008000a00 */
[----:B------:R-:W2:Y:S04]  /*1e60*/  LDS.U8 R15, [UR6+0x28] ;  /* 0x00002806ff0f7984 */ /* 0x000ea80008000000 */
[----:B------:R-:W4:Y:S04]  /*1e70*/  LDS.64 R8, [UR6+0x30] ;  /* 0x00003006ff087984 */ /* 0x000f280008000a00 */
[----:B------:R-:W4:Y:S04]  /*1e80*/  LDS.U8 R16, [UR6+0x38] ;  /* 0x00003806ff107984 */ /* 0x000f280008000000 */
[----:B------:R-:W4:Y:S04]  /*1e90*/  LDS.64 R6, [UR6+0x40] ;  /* 0x00004006ff067984 */ /* 0x000f280008000a00 */
[----:B------:R-:W4:Y:S04]  /*1ea0*/  LDS.U8 R17, [UR6+0x48] ;  /* 0x00004806ff117984 */ /* 0x000f280008000000 */
[----:B------:R-:W4:Y:S01]  /*1eb0*/  LDS.64 R2, [UR6+0x50] ;  /* 0x00005006ff027984 */ /* 0x000f220008000a00 */
[----:B-----5:R-:W-:-:S02]  /*1ec0*/  ISETP.NE.AND P2, PT, R10, RZ, PT ;  /* 0x000000ff0a00720c */ /* 0x020fc40003f45270 */
[----:B0-----:R-:W-:Y:S02]  /*1ed0*/  ISETP.LT.U32.AND P0, PT, R4, R14, PT ;  /* 0x0000000e0400720c */ /* 0x001fe40003f01070 */
[----:B------:R-:W-:Y:S02]  /*1ee0*/  @P4 SEL R10, R12, 0x1, !P2 ;  /* 0x000000010c0a4807 */ /* 0x000fe40005000000 */
[----:B------:R-:W-:Y:S01]  /*1ef0*/  ISETP.LT.AND.EX P0, PT, R5, R13, PT, P0 ;  /* 0x0000000d0500720c */ /* 0x000fe20003f01300 */
[----:B------:R-:W-:Y:S01]  /*1f00*/  LDS.U8 R12, [UR6+0x78] ;  /* 0x00007806ff0c7984 */ /* 0x000fe20008000000 */
[----:B------:R-:W-:Y:S02]  /*1f10*/  LOP3.LUT P3, RZ, R10, 0xff, RZ, 0xc0, !PT ;  /* 0x000000ff0aff7812 */ /* 0x000fe4000786c0ff */
[----:B--2---:R-:W-:-:S03]  /*1f20*/  ISETP.NE.AND P5, PT, R15, RZ, PT ;  /* 0x000000ff0f00720c */ /* 0x004fc60003fa5270 */
[C---:B-1-3--:R-:W-:Y:S02]  /*1f30*/  @P2 SEL R14, R4.reuse, R14, P0 ;  /* 0x0000000e040e2207 */ /* 0x04afe40000000000 */
[C---:B------:R-:W-:Y:S02]  /*1f40*/  @P2 SEL R13, R5.reuse, R13, P0 ;  /* 0x0000000d050d2207 */ /* 0x040fe40000000000 */
[----:B------:R-:W-:Y:S02]  /*1f50*/  SEL R11, R4, R14, !P4 ;  /* 0x0000000e040b7207 */ /* 0x000fe40006000000 */
[----:B------:R-:W-:Y:S01]  /*1f60*/  SEL R13, R5, R13, !P4 ;  /* 0x0000000d050d7207 */ /* 0x000fe20006000000 */
[----:B------:R-:W-:Y:S01]  /*1f70*/  LDS.U8 R14, [UR6+0x68] ;  /* 0x00006806ff0e7984 */ /* 0x000fe20008000000 */
[----:B----4-:R-:W-:Y:S02]  /*1f80*/  ISETP.LT.U32.AND P0, PT, R8, R11, PT ;  /* 0x0000000b0800720c */ /* 0x010fe40003f01070 */
[----:B------:R-:W-:Y:S01]  /*1f90*/  @P3 SEL R15, R10, 0x1, !P5 ;  /* 0x000000010a0f3807 */ /* 0x000fe20006800000 */
[----:B------:R-:W-:Y:S01]  /*1fa0*/  LDS.64 R4, [UR6+0x60] ;  /* 0x00006006ff047984 */ /* 0x000fe20008000a00 */
[----:B------:R-:W-:-:S02]  /*1fb0*/  ISETP.LT.AND.EX P0, PT, R9, R13, PT, P0 ;  /* 0x0000000d0900720c */ /* 0x000fc40003f01300 */
[----:B------:R-:W-:Y:S01]  /*1fc0*/  LOP3.LUT P2, RZ, R15, 0xff, RZ, 0xc0, !PT ;  /* 0x000000ff0fff7812 */ /* 0x000fe2000784c0ff */
[----:B------:R-:W0:Y:S01]  /*1fd0*/  LDS.U8 R10, [UR6+0x58] ;  /* 0x00005806ff0a7984 */ /* 0x000e220008000000 */
[----:B------:R-:W-:Y:S02]  /*1fe0*/  @P5 SEL R11, R8, R11, P0 ;  /* 0x0000000b080b5207 */ /* 0x000fe40000000000 */
[----:B------:R-:W-:Y:S02]  /*1ff0*/  ISETP.NE.AND P4, PT, R16, RZ, PT ;  /* 0x000000ff1000720c */ /* 0x000fe40003f85270 */
[C---:B------:R-:W-:Y:S02]  /*2000*/  @P5 SEL R13, R9.reuse, R13, P0 ;  /* 0x0000000d090d5207 */ /* 0x040fe40000000000 */
[----:B------:R-:W-:Y:S02]  /*2010*/  SEL R11, R8, R11, !P3 ;  /* 0x0000000b080b7207 */ /* 0x000fe40005800000 */
[----:B------:R-:W-:-:S02]  /*2020*/  SEL R13, R9, R13, !P3 ;  /* 0x0000000d090d7207 */ /* 0x000fc40005800000 */
[----:B------:R-:W-:Y:S01]  /*2030*/  ISETP.LT.U32.AND P0, PT, R6, R11, PT ;  /* 0x0000000b0600720c */ /* 0x000fe20003f01070 */
[----:B------:R-:W1:Y:S01]  /*2040*/  LDS.64 R8, [UR6+0x70] ;  /* 0x00007006ff087984 */ /* 0x000e620008000a00 */
[----:B------:R-:W-:Y:S02]  /*2050*/  @P2 SEL R16, R15, 0x1, !P4 ;  /* 0x000000010f102807 */ /* 0x000fe40006000000 */
[----:B------:R-:W-:Y:S02]  /*2060*/  ISETP.LT.AND.EX P0, PT, R7, R13, PT, P0 ;  /* 0x0000000d0700720c */ /* 0x000fe40003f01300 */
[----:B------:R-:W-:Y:S02]  /*2070*/  LOP3.LUT P5, RZ, R16, 0xff, RZ, 0xc0, !PT ;  /* 0x000000ff10ff7812 */ /* 0x000fe400078ac0ff */
[----:B------:R-:W-:Y:S02]  /*2080*/  @P4 SEL R11, R6, R11, P0 ;  /* 0x0000000b060b4207 */ /* 0x000fe40000000000 */
[----:B------:R-:W-:-:S02]  /*2090*/  ISETP.NE.AND P3, PT, R17, RZ, PT ;  /* 0x000000ff1100720c */ /* 0x000fc40003f65270 */
[C---:B------:R-:W-:Y:S02]  /*20a0*/  @P4 SEL R13, R7.reuse, R13, P0 ;  /* 0x0000000d070d4207 */ /* 0x040fe40000000000 */
[----:B------:R-:W-:Y:S02]  /*20b0*/  SEL R11, R6, R11, !P2 ;  /* 0x0000000b060b7207 */ /* 0x000fe40005000000 */
[----:B------:R-:W-:Y:S02]  /*20c0*/  SEL R13, R7, R13, !P2 ;  /* 0x0000000d070d7207 */ /* 0x000fe40005000000 */
[----:B------:R-:W-:Y:S01]  /*20d0*/  ISETP.LT.U32.AND P0, PT, R2, R11, PT ;  /* 0x0000000b0200720c */ /* 0x000fe20003f01070 */
[----:B------:R-:W2:Y:S01]  /*20e0*/  LDS.64 R6, [UR6+0x80] ;  /* 0x00008006ff067984 */ /* 0x000ea20008000a00 */
[----:B------:R-:W-:Y:S02]  /*20f0*/  @P5 SEL R17, R16, 0x1, !P3 ;  /* 0x0000000110115807 */ /* 0x000fe40005800000 */
[----:B------:R-:W-:-:S02]  /*2100*/  ISETP.LT.AND.EX P0, PT, R3, R13, PT, P0 ;  /* 0x0000000d0300720c */ /* 0x000fc40003f01300 */
[----:B------:R-:W-:Y:S02]  /*2110*/  LOP3.LUT P4, RZ, R17, 0xff, RZ, 0xc0, !PT ;  /* 0x000000ff11ff7812 */ /* 0x000fe4000788c0ff */
[----:B------:R-:W-:Y:S02]  /*2120*/  @P3 SEL R11, R2, R11, P0 ;  /* 0x0000000b020b3207 */ /* 0x000fe40000000000 */
[C---:B------:R-:W-:Y:S02]  /*2130*/  @P3 SEL R13, R3.reuse, R13, P0 ;  /* 0x0000000d030d3207 */ /* 0x040fe40000000000 */
[----:B0-----:R-:W-:Y:S02]  /*2140*/  ISETP.NE.AND P2, PT, R10, RZ, PT ;  /* 0x000000ff0a00720c */ /* 0x001fe40003f45270 */
[----:B------:R-:W-:Y:S02]  /*2150*/  SEL R11, R2, R11, !P5 ;  /* 0x0000000b020b7207 */ /* 0x000fe40006800000 */
[----:B------:R-:W-:-:S02]  /*2160*/  SEL R13, R3, R13, !P5 ;  /* 0x0000000d030d7207 */ /* 0x000fc40006800000 */
[----:B------:R-:W-:Y:S02]  /*2170*/  ISETP.LT.U32.AND P0, PT, R4, R11, PT ;  /* 0x0000000b0400720c */ /* 0x000fe40003f01070 */
[----:B------:R-:W-:Y:S02]  /*2180*/  @P4 SEL R10, R17, 0x1, !P2 ;  /* 0x00000001110a4807 */ /* 0x000fe40005000000 */
[C---:B------:R-:W-:Y:S02]  /*2190*/  ISETP.LT.AND.EX P0, PT, R5.reuse, R13, PT, P0 ;  /* 0x0000000d0500720c */ /* 0x040fe40003f01300 */
[----:B------:R-:W-:Y:S02]  /*21a0*/  ISETP.NE.AND P3, PT, R14, RZ, PT ;  /* 0x000000ff0e00720c */ /* 0x000fe40003f65270 */
[----:B------:R-:W-:Y:S02]  /*21b0*/  @P2 SEL R11, R4, R11, P0 ;  /* 0x0000000b040b2207 */ /* 0x000fe40000000000 */
[----:B------:R-:W-:-:S02]  /*21c0*/  @P2 SEL R13, R5, R13, P0 ;  /* 0x0000000d050d2207 */ /* 0x000fc40000000000 */
[----:B------:R-:W-:Y:S02]  /*21d0*/  SEL R3, R4, R11, !P4 ;  /* 0x0000000b04037207 */ /* 0x000fe40006000000 */
[----:B------:R-:W-:Y:S02]  /*21e0*/  LOP3.LUT P5, RZ, R10, 0xff, RZ, 0xc0, !PT ;  /* 0x000000ff0aff7812 */ /* 0x000fe400078ac0ff */
[----:B------:R-:W-:Y:S02]  /*21f0*/  SEL R5, R5, R13, !P4 ;  /* 0x0000000d05057207 */ /* 0x000fe40006000000 */
[----:B-1----:R-:W-:Y:S02]  /*2200*/  ISETP.LT.U32.AND P0, PT, R8, R3, PT ;  /* 0x000000030800720c */ /* 0x002fe40003f01070 */
        /* <DEDUP_REMOVED lines=16> */
.L_x_147:
[----:B------:R-:W0:Y:S01]  /*2310*/  S2R R9, SR_LANEID ;  /* 0x0000000000097919 */ /* 0x000e220000000000 */
[----:B------:R-:W-:Y:S01]  /*2320*/  LOP3.LUT R2, R15, 0x3e0, RZ, 0xc0, !PT ;  /* 0x000003e00f027812 */ /* 0x000fe200078ec0ff */
[----:B------:R-:W-:Y:S04]  /*2330*/  BSSY.RECONVERGENT B1, `(.L_x_161) ;  /* 0x0000022000017945 */ /* 0x000fe80003800200 */
[----:B------:R-:W-:Y:S01]  /*2340*/  VIADD R3, R2, 0x20 ;  /* 0x0000002002037836 */ /* 0x000fe20000000000 */
[----:B------:R-:W-:-:S04]  /*2350*/  LOP3.LUT R2, RZ, R2, RZ, 0x33, !PT ;  /* 0x00000002ff027212 */ /* 0x000fc800078e33ff */
[----:B------:R-:W-:Y:S01]  /*2360*/  ISETP.GT.U32.AND P0, PT, R3, UR4, PT ;  /* 0x0000000403007c0c */ /* 0x000fe2000bf04070 */
[----:B------:R-:W-:-:S05]  /*2370*/  VIADD R2, R2, UR4 ;  /* 0x0000000402027c36 */ /* 0x000fca0008000000 */
[----:B------:R-:W-:-:S05]  /*2380*/  SEL R2, R2, 0x1f, P0 ;  /* 0x0000001f02027807 */ /* 0x000fca0000000000 */
[----:B------:R2:W3:Y:S01]  /*2390*/  SHFL.DOWN PT, R4, R13, 0x1, R2 ;  /* 0x082000000d047989 */ /* 0x0004e200000e0002 */
        /* <DEDUP_REMOVED lines=22> */
[----:B--2---:R-:W-:-:S02]  /*2500*/  @!P0 SEL R14, R7, R14, P4 ;  /* 0x0000000e070e8207 */ /* 0x004fc40002000000 */
[C---:B------:R-:W-:Y:S02]  /*2510*/  @!P0 SEL R13, R4.reuse, R13, P4 ;  /* 0x0000000d040d8207 */ /* 0x040fe40002000000 */
[----:B------:R-:W-:Y:S02]  /*2520*/  @P0 PRMT R12, R3, 0x7610, R12 ;  /* 0x00007610030c0816 */ /* 0x000fe4000000000c */
[----:B------:R-:W-:Y:S02]  /*2530*/  @P0 SEL R14, R7, R14, !P6 ;  /* 0x0000000e070e0207 */ /* 0x000fe40007000000 */
[----:B------:R-:W-:-:S07]  /*2540*/  @P0 SEL R13, R4, R13, !P6 ;  /* 0x0000000d040d0207 */ /* 0x000fce0007000000 */
.L_x_162:
[----:B------:R-:W-:Y:S05]  /*2550*/  BSYNC.RECONVERGENT B1 ;  /* 0x0000000000017941 */ /* 0x000fea0003800200 */
.L_x_161:
        /* <DEDUP_REMOVED lines=8> */
[----:B------:R-:W-:Y:S01]  /*25e0*/  IMAD.MOV.U32 R7, RZ, RZ, 0x1 ;  /* 0x00000001ff077424 */ /* 0x000fe200078e00ff */
[----:B------:R-:W-:-:S04]  /*25f0*/  LOP3.LUT P5, R6, R12, 0xff, RZ, 0xc0, !PT ;  /* 0x000000ff0c067812 */ /* 0x000fc800078ac0ff */
[----:B------:R-:W-:-:S13]  /*2600*/  PLOP3.LUT P0, PT, P5, P0, PT, 0x2f, 0xf2 ;  /* 0x0000000000f2781c */ /* 0x000fda0002f00577 */
[----:B------:R-:W-:Y:S02]  /*2610*/  @!P0 ISETP.LT.U32.AND P5, PT, R5, R14, PT ;  /* 0x0000000e0500820c */ /* 0x000fe40003fa1070 */
[----:B------:R-:W-:Y:S02]  /*2620*/  @P0 ISETP.NE.AND P6, PT, R6, RZ, PT ;  /* 0x000000ff0600020c */ /* 0x000fe40003fc5270 */
[----:B------:R-:W-:Y:S02]  /*2630*/  @!P0 PRMT R12, R7, 0x7610, R12 ;  /* 0x00007610070c8816 */ /* 0x000fe4000000000c */
[----:B----4-:R-:W-:Y:S02]  /*2640*/  @!P0 ISETP.LT.AND.EX P5, PT, R4, R13, PT, P5 ;  /* 0x0000000d0400820c */ /* 0x010fe40003fa1350 */
[----:B------:R-:W-:Y:S02]  /*2650*/  @P0 SEL R3, R3, R12, !P6 ;  /* 0x0000000c03030207 */ /* 0x000fe40007000000 */
[----:B--23--:R-:W-:-:S02]  /*2660*/  @!P0 SEL R14, R5, R14, P5 ;  /* 0x0000000e050e8207 */ /* 0x00cfc40002800000 */
[C---:B------:R-:W-:Y:S02]  /*2670*/  @!P0 SEL R13, R4.reuse, R13, P5 ;  /* 0x0000000d040d8207 */ /* 0x040fe40002800000 */
[----:B------:R-:W-:Y:S02]  /*2680*/  @P0 PRMT R12, R3, 0x7610, R12 ;  /* 0x00007610030c0816 */ /* 0x000fe4000000000c */
[----:B------:R-:W-:Y:S02]  /*2690*/  @P0 SEL R14, R5, R14, !P6 ;  /* 0x0000000e050e0207 */ /* 0x000fe40007000000 */
[----:B------:R-:W-:-:S07]  /*26a0*/  @P0 SEL R13, R4, R13, !P6 ;  /* 0x0000000d040d0207 */ /* 0x000fce0007000000 */
.L_x_164:
[----:B------:R-:W-:Y:S05]  /*26b0*/  BSYNC.RECONVERGENT B1 ;  /* 0x0000000000017941 */ /* 0x000fea0003800200 */
.L_x_163:
[----:B0-----:R-:W-:Y:S01]  /*26c0*/  LOP3.LUT R3, R12, 0xff, RZ, 0xc0, !PT ;  /* 0x000000ff0c037812 */ /* 0x001fe200078ec0ff */
[----:B------:R0:W0:Y:S01]  /*26d0*/  SHFL.DOWN PT, R5, R14, 0x4, R2 ;  /* 0x088000000e057989 */ /* 0x00002200000e0002 */
[----:B------:R-:W-:Y:S03]  /*26e0*/  BSSY.RECONVERGENT B1, `(.L_x_165) ;  /* 0x0000012000017945 */ /* 0x000fe60003800200 */
[----:B----4-:R4:W0:Y:S04]  /*26f0*/  SHFL.DOWN PT, R4, R13, 0x4, R2 ;  /* 0x088000000d047989 */ /* 0x01082800000e0002 */
        /* <DEDUP_REMOVED lines=11> */
[----:B--23--:R-:W-:-:S02]  /*27b0*/  @!P0 SEL R14, R5, R14, P3 ;  /* 0x0000000e050e8207 */ /* 0x00cfc40001800000 */
[C---:B----4-:R-:W-:Y:S02]  /*27c0*/  @!P0 SEL R13, R4.reuse, R13, P3 ;  /* 0x0000000d040d8207 */ /* 0x050fe40001800000 */
[----:B------:R-:W-:Y:S02]  /*27d0*/  @P0 PRMT R12, R3, 0x7610, R12 ;  /* 0x00007610030c0816 */ /* 0x000fe4000000000c */
[----:B------:R-:W-:Y:S02]  /*27e0*/  @P0 SEL R14, R5, R14, !P5 ;  /* 0x0000000e050e0207 */ /* 0x000fe40006800000 */
[----:B------:R-:W-:-:S07]  /*27f0*/  @P0 SEL R13, R4, R13, !P5 ;  /* 0x0000000d040d0207 */ /* 0x000fce0006800000 */
.L_x_166:
[----:B------:R-:W-:Y:S05]  /*2800*/  BSYNC.RECONVERGENT B1 ;  /* 0x0000000000017941 */ /* 0x000fea0003800200 */
.L_x_165:
        /* <DEDUP_REMOVED lines=20> */
.L_x_168:
[----:B------:R-:W-:Y:S05]  /*2950*/  BSYNC.RECONVERGENT B1 ;  /* 0x0000000000017941 */ /* 0x000fea0003800200 */
.L_x_167:
        /* <DEDUP_REMOVED lines=8> */
[----:B--234-:R-:W-:-:S04]  /*29e0*/  LOP3.LUT P2, R2, R12, 0xff, RZ, 0xc0, !PT ;  /* 0x000000ff0c027812 */ /* 0x01cfc8000784c0ff */
        /* <DEDUP_REMOVED lines=11> */
.L_x_170:
[----:B------:R-:W-:Y:S05]  /*2aa0*/  BSYNC.RECONVERGENT B1 ;  /* 0x0000000000017941 */ /* 0x000fea0003800200 */
.L_x_169:
[----:B------:R-:W-:Y:S04]  /*2ab0*/  BSSY.RECONVERGENT B1, `(.L_x_171) ;  /* 0x000000c000017945 */ /* 0x000fe80003800200 */
[----:B------:R-:W-:Y:S05]  /*2ac0*/  @P1 BRA `(.L_x_172) ;  /* 0x0000000000281947 */ /* 0x000fea0003800000 */
[----:B0-----:R-:W0:Y:S01]  /*2ad0*/  S2R R4, SR_CgaCtaId ;  /* 0x0000000000047919 */ /* 0x001e220000008800 */
[----:B------:R-:W-:Y:S02]  /*2ae0*/  MOV R3, 0x400 ;  /* 0x0000040000037802 */ /* 0x000fe40000000f00 */
[----:B--234-:R-:W-:-:S04]  /*2af0*/  SHF.R.U32.HI R2, RZ, 0x1, R15 ;  /* 0x00000001ff027819 */ /* 0x01cfc8000001160f */
[----:B------:R-:W-:Y:S02]  /*2b00*/  LOP3.LUT R2, R2, 0x1f0, RZ, 0xc0, !PT ;  /* 0x000001f002027812 */ /* 0x000fe400078ec0ff */
[----:B0-----:R-:W-:-:S05]  /*2b10*/  LEA R3, R4, R3, 0x18 ;  /* 0x0000000304037211 */ /* 0x001fca00078ec0ff */
[----:B------:R-:W-:Y:S02]  /*2b20*/  IMAD.IADD R5, R2, 0x1, R3 ;  /* 0x0000000102057824 */ /* 0x000fe400078e0203 */
[----:B------:R-:W-:Y:S02]  /*2b30*/  IMAD.MOV.U32 R2, RZ, RZ, R14 ;  /* 0x000000ffff027224 */ /* 0x000fe400078e000e */
[----:B------:R-:W-:Y:S01]  /*2b40*/  IMAD.MOV.U32 R3, RZ, RZ, R13 ;  /* 0x000000ffff037224 */ /* 0x000fe200078e000d */
[----:B------:R0:W-:Y:S04]  /*2b50*/  STS.U8 [R5+0x8], R12 ;  /* 0x0000080c05007388 */ /* 0x0001e80000000000 */
[----:B------:R0:W-:Y:S02]  /*2b60*/  STS.64 [R5+0x10], R2 ;  /* 0x0000100205007388 */ /* 0x0001e40000000a00 */
.L_x_172:
[----:B------:R-:W-:Y:S05]  /*2b70*/  BSYNC.RECONVERGENT B1 ;  /* 0x0000000000017941 */ /* 0x000fea0003800200 */
.L_x_171:
[----:B------:R-:W-:Y:S01]  /*2b80*/  BAR.SYNC.DEFER_BLOCKING 0x0 ;  /* 0x0000000000007b1d */ /* 0x000fe20000010000 */
[----:B------:R-:W-:-:S13]  /*2b90*/  ISETP.NE.AND P1, PT, R15, RZ, PT ;  /* 0x000000ff0f00720c */ /* 0x000fda0003f25270 */
[----:B------:R-:W-:Y:S05]  /*2ba0*/  @P1 BRA `(.L_x_160) ;  /* 0x00000030009c1947 */ /* 0x000fea0003800000 */
[----:B------:R-:W-:Y:S02]  /*2bb0*/  UISETP.GE.U32.AND UP3, UPT, UR4, 0x21, UPT ;  /* 0x000000210400788c */ /* 0x000fe4000bf66070 */
[----:B------:R-:W-:Y:S02]  /*2bc0*/  UISETP.GE.U32.AND UP2, UPT, UR4, 0x41, UPT ;  /* 0x000000410400788c */ /* 0x000fe4000bf46070 */
[----:B------:R-:W-:Y:S02]  /*2bd0*/  UISETP.GE.U32.AND.EX UP3, UPT, UR5, URZ, UPT, UP3 ;  /* 0x000000ff0500728c */ /* 0x000fe4000bf66130 */
[----:B------:R-:W-:Y:S02]  /*2be0*/  UISETP.GE.U32.AND UP1, UPT, UR4, 0x61, UPT ;  /* 0x000000610400788c */ /* 0x000fe4000bf26070 */
[----:B------:R-:W-:Y:S02]  /*2bf0*/  UISETP.GE.U32.AND UP0, UPT, UR4, 0x81, UPT ;  /* 0x000000810400788c */ /* 0x000fe4000bf06070 */
[----:B------:R-:W-:-:S02]  /*2c00*/  UISETP.GE.U32.AND UP6, UPT, UR4, 0xa1, UPT ;  /* 0x000000a10400788c */ /* 0x000fc4000bfc6070 */
[----:B------:R-:W-:Y:S02]  /*2c10*/  UISETP.GE.U32.AND UP4, UPT, UR4, 0xc1, UPT ;  /* 0x000000c10400788c */ /* 0x000fe4000bf86070 */
[----:B------:R-:W-:Y:S02]  /*2c20*/  UISETP.GE.U32.AND UP5, UPT, UR4, 0xe1, UPT ;  /* 0x000000e10400788c */ /* 0x000fe4000bfa6070 */
[----:B------:R-:W-:Y:S02]  /*2c30*/  UISETP.GE.U32.AND.EX UP2, UPT, UR5, URZ, UPT, UP2 ;  /* 0x000000ff0500728c */ /* 0x000fe4000bf46120 */
[----:B------:R-:W-:Y:S02]  /*2c40*/  UISETP.GE.U32.AND.EX UP1, UPT, UR5, URZ, UPT, UP1 ;  /* 0x000000ff0500728c */ /* 0x000fe4000bf26110 */
[----:B------:R-:W-:Y:S02]  /*2c50*/  UISETP.GE.U32.AND.EX UP0, UPT, UR5, URZ, UPT, UP0 ;  /* 0x000000ff0500728c */ /* 0x000fe4000bf06100 */
[----:B------:R-:W-:-:S02]  /*2c60*/  UISETP.GE.U32.AND.EX UP6, UPT, UR5, URZ, UPT, UP6 ;  /* 0x000000ff0500728c */ /* 0x000fc4000bfc6160 */
[----:B------:R-:W-:Y:S02]  /*2c70*/  UISETP.GE.U32.AND.EX UP4, UPT, UR5, URZ, UPT, UP4 ;  /* 0x000000ff0500728c */ /* 0x000fe4000bf86140 */
[----:B------:R-:W-:Y:S01]  /*2c80*/  UISETP.GE.U32.AND.EX UP5, UPT, UR5, URZ, UPT, UP5 ;  /* 0x000000ff0500728c */ /* 0x000fe2000bfa6150 */
[----:B------:R-:W-:Y:S10]  /*2c90*/  BRA.U !UP3, `(.L_x_173) ;  /* 0x000000010b3c7547 */ /* 0x000ff4000b800000 */
[----:B------:R-:W5:Y:S01]  /*2ca0*/  S2UR UR7, SR_CgaCtaId ;  /* 0x00000000000779c3 */ /* 0x000f620000008800 */
[----:B------:R-:W-:Y:S01]  /*2cb0*/  UMOV UR6, 0x400 ;  /* 0x0000040000067882 */ /* 0x000fe20000000000 */
[----:B------:R-:W-:Y:S01]  /*2cc0*/  LOP3.LUT P3, RZ, R12, 0xff, RZ, 0xc0, !PT ;  /* 0x000000ff0cff7812 */ /* 0x000fe2000786c0ff */
[----:B-----5:R-:W-:-:S09]  /*2cd0*/  ULEA UR6, UR7, UR6, 0x18 ;  /* 0x0000000607067291 */ /* 0x020fd2000f8ec0ff */
[----:B0-----:R-:W0:Y:S04]  /*2ce0*/  LDS.U8 R4, [UR6+0x18] ;  /* 0x00001806ff047984 */ /* 0x001e280008000000 */
[----:B--234-:R-:W2:Y:S01]  /*2cf0*/  LDS.64 R2, [UR6+0x20] ;  /* 0x00002006ff027984 */ /* 0x01cea20008000a00 */
[----:B0-----:R-:W-:Y:S02]  /*2d00*/  ISETP.NE.AND P2, PT, R4, RZ, PT ;  /* 0x000000ff0400720c */ /* 0x001fe40003f45270 */
[----:B--2---:R-:W-:Y:S02]  /*2d10*/  ISETP.LT.U32.AND P0, PT, R2, R14, PT ;  /* 0x0000000e0200720c */ /* 0x004fe40003f01070 */
[----:B------:R-:W-:Y:S02]  /*2d20*/  @P3 SEL R4, R12, 0x1, !P2 ;  /* 0x000000010c043807 */ /* 0x000fe40005000000 */
[----:B------:R-:W-:-:S02]  /*2d30*/  ISETP.LT.AND.EX P0, PT, R3, R13, PT, P0 ;  /* 0x0000000d0300720c */ /* 0x000fc40003f01300 */
[----:B------:R-:W-:-:S05]  /*2d40*/  PRMT R12, R4, 0x7610, R12 ;  /* 0x00007610040c7816 */ /* 0x000fca000000000c */
[C---:B------:R-:W-:Y:S02]  /*2d50*/  @P2 SEL R14, R2.reuse, R14, P0 ;  /* 0x0000000e020e2207 */ /* 0x040fe40000000000 */
[C---:B------:R-:W-:Y:S02]  /*2d60*/  @P2 SEL R13, R3.reuse, R13, P0 ;  /* 0x0000000d030d2207 */ /* 0x040fe40000000000 */
[----:B------:R-:W-:Y:S02]  /*2d70*/  SEL R14, R2, R14, !P3 ;  /* 0x0000000e020e7207 */ /* 0x000fe40005800000 */
[----:B------:R-:W-:-:S07]  /*2d80*/  SEL R13, R3, R13, !P3 ;  /* 0x0000000d030d7207 */ /* 0x000fce0005800000 */
.L_x_173:
[----:B------:R-:W-:Y:S05]  /*2d90*/  BRA.U !UP2, `(.L_x_174) ;  /* 0x000000010a3c7547 */ /* 0x000fea000b800000 */
        /* <DEDUP_REMOVED lines=15> */
.L_x_174:
        /* <DEDUP_REMOVED lines=16> */
.L_x_175:
        /* <DEDUP_REMOVED lines=16> */
.L_x_176:
        /* <DEDUP_REMOVED lines=16> */
.L_x_177:
        /* <DEDUP_REMOVED lines=16> */
.L_x_178:
        /* <DEDUP_REMOVED lines=17> */
.L_x_137:
[----:B------:R-:W0:Y:S01]  /*33a0*/  S2R R9, SR_TID.X ;  /* 0x0000000000097919 */ /* 0x000e220000002100 */
[----:B------:R-:W0:Y:S01]  /*33b0*/  LDC.64 R2, c[0x0][0x380] ;  /* 0x0000e000ff027b82 */ /* 0x000e220000000a00 */
[----:B------:R-:W2:Y:S07]  /*33c0*/  LDCU.64 UR6, c[0x0][0x3a0] ;  /* 0x00007400ff0677ac */ /* 0x000eae0008000a00 */
[----:B------:R-:W3:Y:S01]  /*33d0*/  LDC.64 R4, c[0x0][0x388] ;  /* 0x0000e200ff047b82 */ /* 0x000ee20000000a00 */
[----:B0-----:R-:W-:-:S04]  /*33e0*/  IMAD.WIDE.U32 R2, R9, 0x4, R2 ;  /* 0x0000000409027825 */ /* 0x001fc800078e0002 */
[C---:B---3--:R-:W-:Y:S01]  /*33f0*/  IMAD.WIDE.U32 R4, R9.reuse, 0x4, R4 ;  /* 0x0000000409047825 */ /* 0x048fe200078e0004 */
[----:B------:R-:W3:Y:S04]  /*3400*/  LDG.E R6, desc[UR8][R2.64] ;  /* 0x0000000802067981 */ /* 0x000ee8000c1e1900 */
[----:B------:R-:W3:Y:S04]  /*3410*/  LDG.E R7, desc[UR8][R4.64] ;  /* 0x0000000804077981 */ /* 0x000ee8000c1e1900 */
[----:B------:R-:W4:Y:S04]  /*3420*/  LDG.E R14, desc[UR8][R2.64+0x800] ;  /* 0x00080008020e7981 */ /* 0x000f28000c1e1900 */
[----:B------:R-:W4:Y:S04]  /*3430*/  LDG.E R15, desc[UR8][R4.64+0x800] ;  /* 0x00080008040f7981 */ /* 0x000f28000c1e1900 */
[----:B------:R-:W5:Y:S04]  /*3440*/  LDG.E R12, desc[UR8][R2.64+0x400] ;  /* 0x00040008020c7981 */ /* 0x000f68000c1e1900 */
[----:B------:R-:W5:Y:S04]  /*3450*/  LDG.E R13, desc[UR8][R4.64+0x400] ;  /* 0x00040008040d7981 */ /* 0x000f68000c1e1900 */
[----:B------:R-:W2:Y:S04]  /*3460*/  LDG.E R16, desc[UR8][R2.64+0xc00] ;  /* 0x000c000802107981 */ /* 0x000ea8000c1e1900 */
[----:B------:R-:W2:Y:S01]  /*3470*/  LDG.E R17, desc[UR8][R4.64+0xc00] ;  /* 0x000c000804117981 */ /* 0x000ea2000c1e1900 */
[----:B------:R-:W-:Y:S01]  /*3480*/  UMOV UR16, 0xa0b5ed8d ;  /* 0xa0b5ed8d00107882 */ /* 0x000fe20000000000 */
[----:B------:R-:W-:Y:S01]  /*3490*/  UMOV UR17, 0x3eb0c6f7 ;  /* 0x3eb0c6f700117882 */ /* 0x000fe20000000000 */
[----:B------:R-:W-:Y:S01]  /*34a0*/  VIADD R18, R9, 0x100 ;  /* 0x0000010009127836 */ /* 0x000fe20000000000 */
[----:B------:R-:W-:-:S04]  /*34b0*/  UIADD3 UR10, UP0, UPT, UR4, -0x400, URZ ;  /* 0xfffffc00040a7890 */ /* 0x000fc8000ff1e0ff */
[----:B------:R-:W-:Y:S02]  /*34c0*/  UIADD3.X UR11, UPT, UPT, UR5, -0x1, URZ, UP0, !UPT ;  /* 0xffffffff050b7890 */ /* 0x000fe400087fe4ff */
[----:B------:R-:W-:-:S04]  /*34d0*/  UISETP.GE.U32.AND UP0, UPT, UR10, 0x400, UPT ;  /* 0x000004000a00788c */ /* 0x000fc8000bf06070 */
[----:B------:R-:W-:Y:S01]  /*34e0*/  UISETP.GE.U32.AND.EX UP0, UPT, UR11, URZ, UPT, UP0 ;  /* 0x000000ff0b00728c */ /* 0x000fe2000bf06100 */
[----:B---3--:R-:W-:-:S04]  /*34f0*/  FADD R8, R6, -R7 ;  /* 0x8000000706087221 */ /* 0x008fc80000000000 */
[----:B------:R-:W0:Y:S01]  /*3500*/  F2F.F64.F32 R10, |R8| ;  /* 0x40000008000a7310 */ /* 0x000e220000201800 */
[----:B----4-:R-:W-:-:S07]  /*3510*/  FADD R6, R14, -R15 ;  /* 0x8000000f0e067221 */ /* 0x010fce0000000000 */
[----:B------:R-:W3:Y:S01]  /*3520*/  F2F.F64.F32 R6, |R6| ;  /* 0x4000000600067310 */ /* 0x000ee20000201800 */
[----:B-----5:R-:W-:Y:S01]  /*3530*/  FADD R14, R12, -R13 ;  /* 0x8000000d0c0e7221 */ /* 0x020fe20000000000 */
[----:B------:R-:W-:Y:S01]  /*3540*/  VIADD R12, R9, 0x200 ;  /* 0x00000200090c7836 */ /* 0x000fe20000000000 */
[----:B0-----:R-:W-:-:S05]  /*3550*/  DSETP.GEU.AND P0, PT, R10, UR16, PT ;  /* 0x000000100a007e2a */ /* 0x001fca000bf0e000 */
[----:B------:R-:W0:Y:S01]  /*3560*/  F2F.F64.F32 R10, |R14| ;  /* 0x4000000e000a7310 */ /* 0x000e220000201800 */
[----:B--2---:R-:W-:Y:S01]  /*3570*/  FADD R13, R16, -R17 ;  /* 0x80000011100d7221 */ /* 0x004fe20000000000 */
[----:B------:R-:W-:Y:S02]  /*3580*/  SEL R8, R18, R9, !P0 ;  /* 0x0000000912087207 */ /* 0x000fe40004000000 */
[----:B------:R-:W-:Y:S01]  /*3590*/  IADD3 R17, P1, PT, R12, UR6, RZ ;  /* 0x000000060c117c10 */ /* 0x000fe2000ff3e0ff */
[----:B---3--:R-:W-:Y:S01]  /*35a0*/  DSETP.GEU.AND P3, PT, R6, UR16, PT ;  /* 0x0000001006007e2a */ /* 0x008fe2000bf6e000 */
[----:B------:R-:W-:Y:S02]  /*35b0*/  IADD3 R8, P2, PT, R8, UR6, RZ ;  /* 0x0000000608087c10 */ /* 0x000fe4000ff5e0ff */
[----:B------:R-:W2:Y:S01]  /*35c0*/  F2F.F64.F32 R12, |R13| ;  /* 0x4000000d000c7310 */ /* 0x000ea20000201800 */
[----:B------:R-:W-:Y:S01]  /*35d0*/  IMAD.X R16, RZ, RZ, UR7, P1 ;  /* 0x00000007ff107e24 */ /* 0x000fe200088e06ff */
[----:B------:R-:W-:Y:S01]  /*35e0*/  ISETP.LT.U32.AND P1, PT, R17, R8, PT ;  /* 0x000000081100720c */ /* 0x000fe20003f21070 */
[----:B------:R-:W-:Y:S01]  /*35f0*/  IMAD.X R15, RZ, RZ, UR7, P2 ;  /* 0x00000007ff0f7e24 */ /* 0x000fe200090e06ff */
[----:B0-----:R-:W-:Y:S01]  /*3600*/  DSETP.LT.AND P0, PT, R10, UR16, !P0 ;  /* 0x000000100a007e2a */ /* 0x001fe2000c701000 */
[----:B------:R-:W-:-:S03]  /*3610*/  IMAD.MOV.U32 R10, RZ, RZ, RZ ;  /* 0x000000ffff0a7224 */ /* 0x000fc600078e00ff */
[----:B------:R-:W-:-:S04]  /*3620*/  ISETP.LT.AND.EX P1, PT, R16, R15, PT, P1 ;  /* 0x0000000f1000720c */ /* 0x000fc80003f21310 */
[C---:B------:R-:W-:Y:S02]  /*3630*/  @P3 SEL R8, R17.reuse, R8, P1 ;  /* 0x0000000811083207 */ /* 0x040fe40000800000 */
[C---:B------:R-:W-:Y:S01]  /*3640*/  @P3 SEL R15, R16.reuse, R15, P1 ;  /* 0x0000000f100f3207 */ /* 0x040fe20000800000 */
[----:B--2---:R-:W-:Y:S01]  /*3650*/  DSETP.GEU.AND P2, PT, R12, UR16, PT ;  /* 0x000000100c007e2a */ /* 0x004fe2000bf4e000 */
[C---:B------:R-:W-:Y:S01]  /*3660*/  IADD3 R11, P3, PT, R17.reuse, 0x100, RZ ;  /* 0x00000100110b7810 */ /* 0x040fe20007f7e0ff */
[----:B------:R-:W-:Y:S01]  /*3670*/  DSETP.LT.AND P1, PT, R6, UR16, P0 ;  /* 0x0000001006007e2a */ /* 0x000fe20008721000 */
[----:B------:R-:W-:Y:S02]  /*3680*/  SEL R14, R17, R8, P0 ;  /* 0x00000008110e7207 */ /* 0x000fe40000000000 */
[----:B------:R-:W-:Y:S01]  /*3690*/  SEL R6, R16, R15, P0 ;  /* 0x0000000f10067207 */ /* 0x000fe20000000000 */
[----:B------:R-:W-:Y:S01]  /*36a0*/  IMAD.X R7, RZ, RZ, R16, P3 ;  /* 0x000000ffff077224 */ /* 0x000fe200018e0610 */
[----:B------:R-:W-:Y:S01]  /*36b0*/  ISETP.LT.U32.AND P0, PT, R11, R14, PT ;  /* 0x0000000e0b00720c */ /* 0x000fe20003f01070 */
[----:B------:R-:W-:-:S03]  /*36c0*/  DSETP.GEU.OR P3, PT, R12, UR16, !P1 ;  /* 0x000000100c007e2a */ /* 0x000fc6000cf6e400 */
[----:B------:R-:W-:-:S03]  /*36d0*/  ISETP.LT.AND.EX P0, PT, R7, R6, PT, P0 ;  /* 0x000000060700720c */ /* 0x000fc60003f01300 */
[----:B------:R-:W-:Y:S02]  /*36e0*/  SEL R12, RZ, 0x1, !P3 ;  /* 0x00000001ff0c7807 */ /* 0x000fe40005800000 */
[----:B------:R-:W-:Y:S02]  /*36f0*/  @P2 SEL R14, R11, R14, P0 ;  /* 0x0000000e0b0e2207 */ /* 0x000fe40000000000 */
[----:B------:R-:W-:Y:S02]  /*3700*/  @P2 SEL R6, R7, R6, P0 ;  /* 0x0000000607062207 */ /* 0x000fe40000000000 */
[----:B------:R-:W-:Y:S01]  /*3710*/  SEL R14, R11, R14, P1 ;  /* 0x0000000e0b0e7207 */ /* 0x000fe20000800000 */
[----:B------:R-:W-:Y:S01]  /*3720*/  IMAD.MOV.U32 R11, RZ, RZ, 0x400 ;  /* 0x00000400ff0b7424 */ /* 0x000fe200078e00ff */
[----:B------:R-:W-:Y:S01]  /*3730*/  SEL R13, R7, R6, P1 ;  /* 0x00000006070d7207 */ /* 0x000fe20000800000 */
[----:B------:R-:W-:Y:S06]  /*3740*/  BRA.U !UP0, `(.L_x_179) ;  /* 0x0000000508747547 */ /* 0x000fec000b800000 */
[----:B------:R-:W-:Y:S01]  /*3750*/  IMAD.MOV.U32 R11, RZ, RZ, 0x400 ;  /* 0x00000400ff0b7424 */ /* 0x000fe200078e00ff */
[----:B------:R-:W0:Y:S01]  /*3760*/  LDCU.64 UR6, c[0x0][0x3a0] ;  /* 0x00007400ff0677ac */ /* 0x000e220008000a00 */
[----:B------:R-:W-:Y:S01]  /*3770*/  IMAD.MOV.U32 R10, RZ, RZ, RZ ;  /* 0x000000ffff0a7224 */ /* 0x000fe200078e00ff */
[----:B------:R-:W2:Y:S06]  /*3780*/  LDCU.64 UR4, c[0x0][0x3b0] ;  /* 0x00007600ff0477ac */ /* 0x000eac0008000a00 */
.L_x_184:
[C---:B------:R-:W-:Y:S01]  /*3790*/  IMAD.SHL.U32 R19, R11.reuse, 0x4, RZ ;  /* 0x000000040b137824 */ /* 0x040fe200078e00ff */
[----:B------:R-:W-:-:S04]  /*37a0*/  SHF.L.U64.HI R7, R11, 0x2, R10 ;  /* 0x000000020b077819 */ /* 0x000fc8000001020a */
[-C--:B------:R-:W-:Y:S02]  /*37b0*/  IADD3 R16, P0, PT, R2, R19.reuse, RZ ;  /* 0x0000001302107210 */ /* 0x080fe40007f1e0ff */
[----:B------:R-:W-:-:S03]  /*37c0*/  IADD3 R18, P1, PT, R4, R19, RZ ;  /* 0x0000001304127210 */ /* 0x000fc60007f3e0ff */
[--C-:B------:R-:W-:Y:S02]  /*37d0*/  IMAD.X R17, R3, 0x1, R7.reuse, P0 ;  /* 0x0000000103117824 */ /* 0x100fe400000e0607 */
[----:B------:R-:W-:-:S03]  /*37e0*/  IMAD.X R19, R5, 0x1, R7, P1 ;  /* 0x0000000105137824 */ /* 0x000fc600008e0607 */
        /* <DEDUP_REMOVED lines=8> */
[----:B------:R-:W-:Y:S01]  /*3870*/  LOP3.LUT P2, RZ, R12, 0xff, RZ, 0xc0, !PT ;  /* 0x000000ff0cff7812 */ /* 0x000fe2000784c0ff */
[----:B------:R-:W-:Y:S01]  /*3880*/  BSSY.RECONVERGENT B1, `(.L_x_180) ;  /* 0x0000015000017945 */ /* 0x000fe20003800200 */
[----:B---3--:R-:W-:Y:S01]  /*3890*/  FADD R20, R6, -R7 ;  /* 0x8000000706147221 */ /* 0x008fe20000000000 */
[----:B0-----:R-:W-:-:S04]  /*38a0*/  IADD3 R7, P0, P1, R11, UR6, R9 ;  /* 0x000000060b077c10 */ /* 0x001fc8000f91e009 */
[----:B------:R-:W-:Y:S01]  /*38b0*/  IADD3.X R6, PT, PT, R10, UR7, RZ, P0, P1 ;  /* 0x000000070a067c10 */ /* 0x000fe200087e24ff */
[----:B------:R-:W0:Y:S01]  /*38c0*/  F2F.F64.F32 R20, |R20| ;  /* 0x4000001400147310 */ /* 0x000e220000201800 */
[----:B----4-:R-:W-:Y:S01]  /*38d0*/  FADD R8, R8, -R15 ;  /* 0x8000000f08087221 */ /* 0x010fe20000000000 */
[----:B-----5:R-:W-:Y:S01]  /*38e0*/  FADD R15, R22, -R23 ;  /* 0x80000017160f7221 */ /* 0x020fe20000000000 */
[----:B--2---:R-:W-:Y:S02]  /*38f0*/  FADD R24, R24, -R25 ;  /* 0x8000001918187221 */ /* 0x004fe40000000000 */
[----:B0-----:R-:W-:Y:S05]  /*3900*/  @!P2 BRA `(.L_x_181) ;  /* 0x000000000020a947 */ /* 0x001fea0003800000 */
        /* <DEDUP_REMOVED lines=8> */
.L_x_181:
[----:B------:R-:W-:Y:S01]  /*3990*/  DSETP.GEU.AND P0, PT, R20, UR16, PT ;  /* 0x0000001014007e2a */ /* 0x000fe2000bf0e000 */
[----:B------:R-:W-:Y:S02]  /*39a0*/  IMAD.MOV.U32 R14, RZ, RZ, R7 ;  /* 0x000000ffff0e7224 */ /* 0x000fe400078e0007 */
[----:B------:R-:W-:-:S03]  /*39b0*/  IMAD.MOV.U32 R13, RZ, RZ, R6 ;  /* 0x000000ffff0d7224 */ /* 0x000fc600078e0006 */
[----:B------:R-:W-:-:S08]  /*39c0*/  SEL R12, RZ, 0x1, !P0 ;  /* 0x00000001ff0c7807 */ /* 0x000fd00004000000 */
.L_x_182:
[----:B------:R-:W-:Y:S05]  /*39d0*/  BSYNC.RECONVERGENT B1 ;  /* 0x0000000000017941 */ /* 0x000fea0003800200 */
.L_x_180:
[----:B------:R-:W0:Y:S01]  /*39e0*/  F2F.F64.F32 R16, |R8| ;  /* 0x4000000800107310 */ /* 0x000e220000201800 */
[----:B------:R-:W-:Y:S01]  /*39f0*/  IMAD.MOV.U32 R19, RZ, RZ, R14 ;  /* 0x000000ffff137224 */ /* 0x000fe200078e000e */
[----:B------:R-:W-:Y:S01]  /*3a00*/  IADD3 R18, P1, PT, R7, 0x100, RZ ;  /* 0x0000010007127810 */ /* 0x000fe20007f3e0ff */
[----:B------:R-:W-:Y:S01]  /*3a10*/  IMAD.MOV.U32 R21, RZ, RZ, R13 ;  /* 0x000000ffff157224 */ /* 0x000fe200078e000d */
[----:B------:R-:W-:Y:S02]  /*3a20*/  LOP3.LUT P3, RZ, R12, 0xff, RZ, 0xc0, !PT ;  /* 0x000000ff0cff7812 */ /* 0x000fe4000786c0ff */
[----:B------:R-:W-:Y:S02]  /*3a30*/  ISETP.LT.U32.AND P0, PT, R18, R19, PT ;  /* 0x000000131200720c */ /* 0x000fe40003f01070 */
[----:B------:R-:W2:Y:S01]  /*3a40*/  F2F.F64.F32 R14, |R15| ;  /* 0x4000000f000e7310 */ /* 0x000ea20000201800 */
[----:B0-----:R-:W-:Y:S01]  /*3a50*/  DSETP.GEU.AND P2, PT, R16, UR16, PT ;  /* 0x0000001010007e2a */ /* 0x001fe2000bf4e000 */
[----:B------:R-:W-:-:S05]  /*3a60*/  IMAD.X R16, RZ, RZ, R6, P1 ;  /* 0x000000ffff107224 */ /* 0x000fca00008e0606 */
[----:B------:R-:W-:Y:S02]  /*3a70*/  SEL R8, R12, 0x1, !P2 ;  /* 0x000000010c087807 */ /* 0x000fe40005000000 */
[----:B------:R-:W-:Y:S01]  /*3a80*/  ISETP.LT.AND.EX P0, PT, R16, R21, PT, P0 ;  /* 0x000000151000720c */ /* 0x000fe20003f01300 */
[----:B--2---:R-:W-:Y:S01]  /*3a90*/  DSETP.GEU.AND P1, PT, R14, UR16, PT ;  /* 0x000000100e007e2a */ /* 0x004fe2000bf2e000 */
[----:B------:R-:W0:Y:S01]  /*3aa0*/  F2F.F64.F32 R12, |R24| ;  /* 0x40000018000c7310 */ /* 0x000e220000201800 */
[----:B------:R-:W-:-:S03]  /*3ab0*/  @!P3 SEL R8, RZ, 0x1, !P2 ;  /* 0x00000001ff08b807 */ /* 0x000fc60005000000 */
[----:B------:R-:W-:Y:S02]  /*3ac0*/  @P2 SEL R19, R18, R19, P0 ;  /* 0x0000001312132207 */ /* 0x000fe40000000000 */
[----:B------:R-:W-:Y:S02]  /*3ad0*/  @P2 SEL R21, R16, R21, P0 ;  /* 0x0000001510152207 */ /* 0x000fe40000000000 */
[----:B------:R-:W-:Y:S02]  /*3ae0*/  IADD3 R17, P0, PT, R7, 0x200, RZ ;  /* 0x0000020007117810 */ /* 0x000fe40007f1e0ff */
[----:B------:R-:W-:Y:S02]  /*3af0*/  SEL R14, R18, R19, !P3 ;  /* 0x00000013120e7207 */ /* 0x000fe40005800000 */
[----:B------:R-:W-:Y:S01]  /*3b00*/  SEL R15, R16, R21, !P3 ;  /* 0x00000015100f7207 */ /* 0x000fe20005800000 */
[----:B------:R-:W-:Y:S01]  /*3b10*/  IMAD.X R16, RZ, RZ, R6, P0 ;  /* 0x000000ffff107224 */ /* 0x000fe200000e0606 */
[----:B------:R-:W-:Y:S01]  /*3b20*/  ISETP.LT.U32.AND P0, PT, R17, R14, PT ;  /* 0x0000000e1100720c */ /* 0x000fe20003f01070 */
[----:B0-----:R-:W-:Y:S01]  /*3b30*/  DSETP.GEU.AND P2, PT, R12, UR16, PT ;  /* 0x000000100c007e2a */ /* 0x001fe2000bf4e000 */
[----:B------:R-:W-:-:S02]  /*3b40*/  LOP3.LUT P3, RZ, R8, 0xff, RZ, 0xc0, !PT ;  /* 0x000000ff08ff7812 */ /* 0x000fc4000786c0ff */
[CC--:B------:R-:W-:Y:S02]  /*3b50*/  ISETP.LT.AND.EX P0, PT, R16.reuse, R15.reuse, PT, P0 ;  /* 0x0000000f1000720c */ /* 0x0c0fe40003f01300 */
[----:B------:R-:W-:Y:S02]  /*3b60*/  IADD3 R12, P4, PT, -R11, UR4, RZ ;  /* 0x000000040b0c7c10 */ /* 0x000fe4000ff9e1ff */
[----:B------:R-:W-:Y:S02]  /*3b70*/  @P1 SEL R14, R17, R14, P0 ;  /* 0x0000000e110e1207 */ /* 0x000fe40000000000 */
[----:B------:R-:W-:Y:S02]  /*3b80*/  @P1 SEL R15, R16, R15, P0 ;  /* 0x0000000f100f1207 */ /* 0x000fe40000000000 */
[----:B------:R-:W-:Y:S02]  /*3b90*/  IADD3 R7, P0, PT, R7, 0x300, RZ ;  /* 0x0000030007077810 */ /* 0x000fe40007f1e0ff */
[----:B------:R-:W-:-:S02]  /*3ba0*/  SEL R8, R8, 0x1, !P1 ;  /* 0x0000000108087807 */ /* 0x000fc40004800000 */
[----:B------:R-:W-:Y:S01]  /*3bb0*/  @!P3 SEL R8, RZ, 0x1, !P1 ;  /* 0x00000001ff08b807 */ /* 0x000fe20004800000 */
[----:B------:R-:W-:Y:S01]  /*3bc0*/  IMAD.X R6, RZ, RZ, R6, P0 ;  /* 0x000000ffff067224 */ /* 0x000fe200000e0606 */
[----:B------:R-:W-:Y:S02]  /*3bd0*/  ISETP.GE.U32.AND P0, PT, R12, 0x400, PT ;  /* 0x000004000c00780c */ /* 0x000fe40003f06070 */
[----:B------:R-:W-:Y:S02]  /*3be0*/  IADD3.X R12, PT, PT, ~R10, UR5, RZ, P4, !PT ;  /* 0x000000050a0c7c10 */ /* 0x000fe4000a7fe5ff */
[----:B------:R-:W-:Y:S02]  /*3bf0*/  SEL R14, R17, R14, !P3 ;  /* 0x0000000e110e7207 */ /* 0x000fe40005800000 */
[----:B------:R-:W-:Y:S02]  /*3c00*/  SEL R13, R16, R15, !P3 ;  /* 0x0000000f100d7207 */ /* 0x000fe40005800000 */
[----:B------:R-:W-:-:S02]  /*3c10*/  LOP3.LUT P3, RZ, R8, 0xff, RZ, 0xc0, !PT ;  /* 0x000000ff08ff7812 */ /* 0x000fc4000786c0ff */
[----:B------:R-:W-:Y:S02]  /*3c20*/  ISETP.GE.U32.AND.EX P0, PT, R12, RZ, PT, P0 ;  /* 0x000000ff0c00720c */ /* 0x000fe40003f06100 */
[----:B------:R-:W-:Y:S02]  /*3c30*/  ISETP.LT.U32.AND P1, PT, R7, R14, PT ;  /* 0x0000000e0700720c */ /* 0x000fe40003f21070 */
[----:B------:R-:W-:Y:S02]  /*3c40*/  SEL R8, R8, 0x1, !P2 ;  /* 0x0000000108087807 */ /* 0x000fe40005000000 */
[----:B------:R-:W-:-:S04]  /*3c50*/  ISETP.LT.AND.EX P1, PT, R6, R13, PT, P1 ;  /* 0x0000000d0600720c */ /* 0x000fc80003f21310 */
[C---:B------:R-:W-:Y:S02]  /*3c60*/  @P2 SEL R14, R7.reuse, R14, P1 ;  /* 0x0000000e070e2207 */ /* 0x040fe40000800000 */
[C---:B------:R-:W-:Y:S02]  /*3c70*/  @P2 SEL R13, R6.reuse, R13, P1 ;  /* 0x0000000d060d2207 */ /* 0x040fe40000800000 */
[----:B------:R-:W-:Y:S02]  /*3c80*/  @!P3 SEL R8, RZ, 0x1, !P2 ;  /* 0x00000001ff08b807 */ /* 0x000fe40005000000 */
[----:B------:R-:W-:Y:S02]  /*3c90*/  SEL R14, R7, R14, !P3 ;  /* 0x0000000e070e7207 */ /* 0x000fe40005800000 */
[----:B------:R-:W-:Y:S02]  /*3ca0*/  SEL R13, R6, R13, !P3 ;  /* 0x0000000d060d7207 */ /* 0x000fe40005800000 */
[----:B------:R-:W-:Y:S01]  /*3cb0*/  PRMT R12, R8, 0x7610, R12 ;  /* 0x00007610080c7816 */ /* 0x000fe2000000000c */
[----:B------:R-:W-:Y:S06]  /*3cc0*/  @!P0 BRA `(.L_x_183) ;  /* 0x0000001400188947 */ /* 0x000fec0003800000 */
[----:B------:R-:W-:-:S05]  /*3cd0*/  IADD3 R11, P0, PT, R11, 0x400, RZ ;  /* 0x000004000b0b7810 */ /* 0x000fca0007f1e0ff */
[----:B------:R-:W-:Y:S01]  /*3ce0*/  IMAD.X R10, RZ, RZ, R10, P0 ;  /* 0x000000ffff0a7224 */ /* 0x000fe200000e060a */
[----:B------:R-:W-:-:S04]  /*3cf0*/  ISETP.GT.U32.AND P0, PT, R11, UR10, PT ;  /* 0x0000000a0b007c0c */ /* 0x000fc8000bf04070 */
[----:B------:R-:W-:-:S13]  /*3d00*/  ISETP.GT.U32.AND.EX P0, PT, R10, UR11, PT, P0 ;  /* 0x0000000b0a007c0c */ /* 0x000fda000bf04100 */
[----:B------:R-:W-:Y:S05]  /*3d10*/  @!P0 BRA `(.L_x_184) ;  /* 0xfffffff8009c8947 */ /* 0x000fea000383ffff */
.L_x_179:
[C---:B------:R-:W-:Y:S01]  /*3d20*/  IADD3 R2, PT, PT, -R11.reuse, UR4, RZ ;  /* 0x000000040b027c10 */ /* 0x040fe2000fffe1ff */
[----:B------:R-:W0:Y:S01]  /*3d30*/  LDCU.128 UR12, c[0x0][0x380] ;  /* 0x00007000ff0c77ac */ /* 0x000e220008000c00 */
[----:B------:R-:W-:Y:S01]  /*3d40*/  ISETP.GE.U32.AND P1, PT, R11, UR4, PT ;  /* 0x000000040b007c0c */ /* 0x000fe2000bf26070 */
[----:B------:R-:W-:Y:S01]  /*3d50*/  BSSY.RECONVERGENT B1, `(.L_x_183) ;  /* 0x000013d000017945 */ /* 0x000fe20003800200 */
[----:B------:R-:W-:-:S04]  /*3d60*/  ISETP.GE.AND P0, PT, R9, R2, PT ;  /* 0x000000020900720c */ /* 0x000fc80003f06270 */
[----:B------:R-:W-:-:S13]  /*3d70*/  ISETP.GE.U32.OR.EX P0, PT, R10, UR5, P0, P1 ;  /* 0x000000050a007c0c */ /* 0x000fda0008706510 */
[----:B0-----:R-:W-:Y:S05]  /*3d80*/  @P0 BRA `(.L_x_185) ;  /* 0x0000001000e40947 */ /* 0x001fea0003800000 */
[----:B------:R-:W-:Y:S01]  /*3d90*/  LOP3.LUT R2, RZ, R9, RZ, 0x33, !PT ;  /* 0x00000009ff027212 */ /* 0x000fe200078e33ff */
[----:B------:R-:W-:Y:S01]  /*3da0*/  BSSY.RECONVERGENT B2, `(.L_x_186) ;  /* 0x0000098000027945 */ /* 0x000fe20003800200 */
[----:B------:R-:W-:Y:S02]  /*3db0*/  IMAD.MOV.U32 R8, RZ, RZ, R9 ;  /* 0x000000ffff087224 */ /* 0x000fe400078e0009 */
[----:B------:R-:W-:-:S04]  /*3dc0*/  IADD3 R15, PT, PT, -R11, UR4, R2 ;  /* 0x000000040b0f7c10 */ /* 0x000fc8000fffe102 */
[C---:B------:R-:W-:Y:S02]  /*3dd0*/  ISETP.GE.U32.AND P0, PT, R15.reuse, 0x700, PT ;  /* 0x000007000f00780c */ /* 0x040fe40003f06070 */
[----:B------:R-:W-:-:S04]  /*3de0*/  LEA.HI R16, R15, 0x1, RZ, 0x18 ;  /* 0x000000010f107811 */ /* 0x000fc800078fc0ff */
[----:B------:R-:W-:-:S04]  /*3df0*/  LOP3.LUT R27, R16, 0x7, RZ, 0xc0, !PT ;  /* 0x00000007101b7812 */ /* 0x000fc800078ec0ff */
[----:B------:R-:W-:-:S03]  /*3e00*/  ISETP.NE.AND P1, PT, R27, RZ, PT ;  /* 0x000000ff1b00720c */ /* 0x000fc60003f25270 */
[----:B------:R-:W-:Y:S10]  /*3e10*/  @!P0 BRA `(.L_x_187) ;  /* 0x0000000800408947 */ /* 0x000ff40003800000 */
[----:B------:R-:W-:Y:S01]  /*3e20*/  LOP3.LUT R18, R16, 0x1fffff8, RZ, 0xc0, !PT ;  /* 0x01fffff810127812 */ /* 0x000fe200078ec0ff */
[----:B------:R-:W-:-:S04]  /*3e30*/  IMAD.MOV.U32 R8, RZ, RZ, R9 ;  /* 0x000000ffff087224 */ /* 0x000fc800078e0009 */
[----:B------:R-:W-:-:S07]  /*3e40*/  IMAD.MOV R18, RZ, RZ, -R18 ;  /* 0x000000ffff127224 */ /* 0x000fce00078e0a12 */
.L_x_188:
        /* <DEDUP_REMOVED lines=25> */
[----:B------:R-:W-:-:S02]  /*3fe0*/  VIADD R18, R18, 0x8 ;  /* 0x0000000812127836 */ /* 0x000fc40000000000 */
[----:B------:R-:W-:Y:S02]  /*3ff0*/  VIADD R8, R8, 0x800 ;  /* 0x0000080008087836 */ /* 0x000fe40000000000 */
[----:B0-----:R-:W-:Y:S02]  /*4000*/  IMAD.MOV.U32 R5, RZ, RZ, R14 ;  /* 0x000000ffff057224 */ /* 0x001fe400078e000e */
[----:B--2---:R-:W-:-:S04]  /*4010*/  FADD R34, R6, -R7 ;  /* 0x8000000706227221 */ /* 0x004fc80000000000 */
[----:B------:R-:W0:Y:S01]  /*4020*/  F2F.F64.F32 R6, |R34| ;  /* 0x4000002200067310 */ /* 0x000e220000201800 */
[----:B----4-:R-:W-:Y:S01]  /*4030*/  FADD R2, R30, -R31 ;  /* 0x8000001f1e027221 */ /* 0x010fe20000000000 */
[----:B0-----:R-:W-:Y:S01]  /*4040*/  DSETP.GEU.AND P4, PT, R6, UR16, PT ;  /* 0x0000001006007e2a */ /* 0x001fe2000bf8e000 */
[----:B---3--:R-:W-:-:S05]  /*4050*/  FADD R6, R33, -R36 ;  /* 0x8000002421067221 */ /* 0x008fca0000000000 */
[----:B------:R-:W-:Y:S01]  /*4060*/  F2F.F64.F32 R2, |R2| ;  /* 0x4000000200027310 */ /* 0x000fe20000201800 */
[----:B------:R-:W-:Y:S02]  /*4070*/  SEL R33, RZ, 0x1, !P4 ;  /* 0x00000001ff217807 */ /* 0x000fe40006000000 */
[----:B------:R-:W-:Y:S02]  /*4080*/  @P5 SEL R33, R12, 0x1, !P4 ;  /* 0x000000010c215807 */ /* 0x000fe40006000000 */
[----:B------:R-:W-:-:S03]  /*4090*/  IADD3 R12, P0, PT, R32, UR6, RZ ;  /* 0x00000006200c7c10 */ /* 0x000fc6000ff1e0ff */
[----:B------:R-:W0:Y:S01]  /*40a0*/  F2F.F64.F32 R6, |R6| ;  /* 0x4000000600067310 */ /* 0x000e220000201800 */
[----:B------:R-:W-:Y:S01]  /*40b0*/  LOP3.LUT P2, RZ, R33, 0xff, RZ, 0xc0, !PT ;  /* 0x000000ff21ff7812 */ /* 0x000fe2000784c0ff */
[----:B-----5:R-:W-:Y:S01]  /*40c0*/  FADD R21, R21, -R24 ;  /* 0x8000001815157221 */ /* 0x020fe20000000000 */
[----:B------:R-:W-:Y:S02]  /*40d0*/  IADD3.X R4, PT, PT, R29, UR7, RZ, P0, !PT ;  /* 0x000000071d047c10 */ /* 0x000fe400087fe4ff */
[C---:B------:R-:W-:Y:S02]  /*40e0*/  ISETP.LT.U32.AND P0, PT, R12.reuse, R5, PT ;  /* 0x000000050c00720c */ /* 0x040fe40003f01070 */
[----:B------:R-:W-:Y:S02]  /*40f0*/  IADD3 R14, P6, PT, R12, 0x100, RZ ;  /* 0x000001000c0e7810 */ /* 0x000fe40007fde0ff */
[----:B------:R-:W-:Y:S01]  /*4100*/  ISETP.LT.AND.EX P0, PT, R4, R13, PT, P0 ;  /* 0x0000000d0400720c */ /* 0x000fe20003f01300 */
[----:B------:R-:W-:-:S03]  /*4110*/  FADD R19, R22, -R19 ;  /* 0x8000001316137221 */ /* 0x000fc60000000000 */
[----:B------:R-:W-:Y:S01]  /*4120*/  @P4 SEL R5, R12, R5, P0 ;  /* 0x000000050c054207 */ /* 0x000fe20000000000 */
[----:B0-----:R-:W-:Y:S01]  /*4130*/  DSETP.GEU.AND P3, PT, R6, UR16, PT ;  /* 0x0000001006007e2a */ /* 0x001fe2000bf6e000 */
[----:B------:R-:W-:Y:S01]  /*4140*/  @P4 SEL R13, R4, R13, P0 ;  /* 0x0000000d040d4207 */ /* 0x000fe20000000000 */
[----:B------:R-:W-:Y:S01]  /*4150*/  IMAD.X R7, RZ, RZ, R4, P6 ;  /* 0x000000ffff077224 */ /* 0x000fe200030e0604 */
[----:B------:R-:W-:Y:S01]  /*4160*/  SEL R29, R12, R5, !P5 ;  /* 0x000000050c1d7207 */ /* 0x000fe20006800000 */
[----:B------:R-:W-:Y:S01]  /*4170*/  DSETP.GEU.AND P4, PT, R2, UR16, PT ;  /* 0x0000001002007e2a */ /* 0x000fe2000bf8e000 */
[----:B------:R-:W-:Y:S01]  /*4180*/  SEL R30, R4, R13, !P5 ;  /* 0x0000000d041e7207 */ /* 0x000fe20006800000 */
[----:B------:R-:W-:Y:S01]  /*4190*/  FADD R2, R25, -R26 ;  /* 0x8000001a19027221 */ /* 0x000fe20000000000 */
[----:B------:R-:W-:Y:S02]  /*41a0*/  ISETP.LT.U32.AND P0, PT, R14, R29, PT ;  /* 0x0000001d0e00720c */ /* 0x000fe40003f01070 */
[----:B------:R-:W-:-:S02]  /*41b0*/  SEL R6, RZ, 0x1, !P3 ;  /* 0x00000001ff067807 */ /* 0x000fc40005800000 */
[-C--:B------:R-:W-:Y:S01]  /*41c0*/  ISETP.LT.AND.EX P0, PT, R7, R30.reuse, PT, P0 ;  /* 0x0000001e0700720c */ /* 0x080fe20003f01300 */
[----:B------:R-:W0:Y:S01]  /*41d0*/  F2F.F64.F32 R2, |R2| ;  /* 0x4000000200027310 */ /* 0x000e220000201800 */
[----:B------:R-:W-:Y:S02]  /*41e0*/  @P2 SEL R6, R33, 0x1, !P3 ;  /* 0x0000000121062807 */ /* 0x000fe40005800000 */
[----:B------:R-:W-:Y:S02]  /*41f0*/  @P3 SEL R29, R14, R29, P0 ;  /* 0x0000001d0e1d3207 */ /* 0x000fe40000000000 */
[----:B------:R-:W-:Y:S02]  /*4200*/  @P3 SEL R30, R7, R30, P0 ;  /* 0x0000001e071e3207 */ /* 0x000fe40000000000 */
[----:B------:R-:W-:Y:S02]  /*4210*/  LOP3.LUT P5, RZ, R6, 0xff, RZ, 0xc0, !PT ;  /* 0x000000ff06ff7812 */ /* 0x000fe400078ac0ff */
[----:B------:R-:W-:-:S02]  /*4220*/  IADD3 R13, P0, PT, R12, 0x200, RZ ;  /* 0x000002000c0d7810 */ /* 0x000fc40007f1e0ff */
[----:B------:R-:W-:Y:S02]  /*4230*/  SEL R14, R14, R29, !P2 ;  /* 0x0000001d0e0e7207 */ /* 0x000fe40005000000 */
[----:B------:R-:W-:Y:S01]  /*4240*/  SEL R25, R7, R30, !P2 ;  /* 0x0000001e07197207 */ /* 0x000fe20005000000 */
[----:B------:R-:W-:Y:S01]  /*4250*/  IMAD.X R26, RZ, RZ, R4, P0 ;  /* 0x000000ffff1a7224 */ /* 0x000fe200000e0604 */
[----:B------:R-:W-:Y:S01]  /*4260*/  ISETP.LT.U32.AND P0, PT, R13, R14, PT ;  /* 0x0000000e0d00720c */ /* 0x000fe20003f01070 */
[----:B0-----:R-:W-:Y:S01]  /*4270*/  DSETP.GEU.AND P3, PT, R2, UR16, PT ;  /* 0x0000001002007e2a */ /* 0x001fe2000bf6e000 */
[----:B------:R-:W-:Y:S01]  /*4280*/  SEL R5, RZ, 0x1, !P4 ;  /* 0x00000001ff057807 */ /* 0x000fe20006000000 */
[----:B------:R-:W0:Y:S01]  /*4290*/  F2F.F64.F32 R2, |R21| ;  /* 0x4000001500027310 */ /* 0x000e220000201800 */
[----:B------:R-:W-:Y:S02]  /*42a0*/  ISETP.LT.AND.EX P0, PT, R26, R25, PT, P0 ;  /* 0x000000191a00720c */ /* 0x000fe40003f01300 */
[----:B------:R-:W-:-:S02]  /*42b0*/  @P5 SEL R5, R6, 0x1, !P4 ;  /* 0x0000000106055807 */ /* 0x000fc40006000000 */
[----:B------:R-:W-:Y:S02]  /*42c0*/  @P4 SEL R14, R13, R14, P0 ;  /* 0x0000000e0d0e4207 */ /* 0x000fe40000000000 */
[----:B------:R-:W-:Y:S02]  /*42d0*/  @P4 SEL R25, R26, R25, P0 ;  /* 0x000000191a194207 */ /* 0x000fe40000000000 */
[----:B------:R-:W-:Y:S02]  /*42e0*/  IADD3 R7, P0, PT, R12, 0x300, RZ ;  /* 0x000003000c077810 */ /* 0x000fe40007f1e0ff */
[----:B------:R-:W-:Y:S02]  /*42f0*/  LOP3.LUT P2, RZ, R5, 0xff, RZ, 0xc0, !PT ;  /* 0x000000ff05ff7812 */ /* 0x000fe4000784c0ff */
[----:B------:R-:W-:Y:S01]  /*4300*/  SEL R24, R13, R14, !P5 ;  /* 0x0000000e0d187207 */ /* 0x000fe20006800000 */
[----:B------:R-:W-:Y:S01]  /*4310*/  IMAD.X R13, RZ, RZ, R4, P0 ;  /* 0x000000ffff0d7224 */ /* 0x000fe200000e0604 */
[----:B------:R-:W-:Y:S01]  /*4320*/  SEL R26, R26, R25, !P5 ;  /* 0x000000191a1a7207 */ /* 0x000fe20006800000 */
[----:B0-----:R-:W-:Y:S01]  /*4330*/  DSETP.GEU.AND P4, PT, R2, UR16, PT ;  /* 0x0000001002007e2a */ /* 0x001fe2000bf8e000 */
[----:B------:R-:W-:Y:S01]  /*4340*/  ISETP.LT.U32.AND P0, PT, R7, R24, PT ;  /* 0x000000180700720c */ /* 0x000fe20003f01070 */
[----:B------:R-:W0:Y:S01]  /*4350*/  F2F.F64.F32 R2, |R19| ;  /* 0x4000001300027310 */ /* 0x000e220000201800 */
[----:B------:R-:W-:-:S02]  /*4360*/  SEL R6, RZ, 0x1, !P3 ;  /* 0x00000001ff067807 */ /* 0x000fc40005800000 */
[----:B------:R-:W-:-:S03]  /*4370*/  ISETP.LT.AND.EX P0, PT, R13, R26, PT, P0 ;  /* 0x0000001a0d00720c */ /* 0x000fc60003f01300 */
[----:B------:R-:W-:Y:S02]  /*4380*/  @P2 SEL R6, R5, 0x1, !P3 ;  /* 0x0000000105062807 */ /* 0x000fe40005800000 */
[----:B------:R-:W-:Y:S02]  /*4390*/  @P3 SEL R24, R7, R24, P0 ;  /* 0x0000001807183207 */ /* 0x000fe40000000000 */
[----:B------:R-:W-:Y:S02]  /*43a0*/  @P3 SEL R26, R13, R26, P0 ;  /* 0x0000001a0d1a3207 */ /* 0x000fe40000000000 */
[----:B------:R-:W-:Y:S02]  /*43b0*/  IADD3 R14, P0, PT, R12, 0x400, RZ ;  /* 0x000004000c0e7810 */ /* 0x000fe40007f1e0ff */
[----:B------:R-:W-:Y:S02]  /*43c0*/  LOP3.LUT P5, RZ, R6, 0xff, RZ, 0xc0, !PT ;  /* 0x000000ff06ff7812 */ /* 0x000fe400078ac0ff */
[----:B------:R-:W-:Y:S01]  /*43d0*/  SEL R21, R7, R24, !P2 ;  /* 0x0000001807157207 */ /* 0x000fe20005000000 */
[----:B------:R-:W-:Y:S01]  /*43e0*/  FADD R7, R17, -R20 ;  /* 0x8000001411077221 */ /* 0x000fe20000000000 */
[----:B------:R-:W-:Y:S01]  /*43f0*/  SEL R22, R13, R26, !P2 ;  /* 0x0000001a0d167207 */ /* 0x000fe20005000000 */
[----:B------:R-:W-:Y:S01]  /*4400*/  IMAD.X R13, RZ, RZ, R4, P0 ;  /* 0x000000ffff0d7224 */ /* 0x000fe200000e0604 */
[----:B------:R-:W-:Y:S01]  /*4410*/  ISETP.LT.U32.AND P0, PT, R14, R21, PT ;  /* 0x000000150e00720c */ /* 0x000fe20003f01070 */
[----:B0-----:R-:W-:Y:S01]  /*4420*/  DSETP.GEU.AND P2, PT, R2, UR16, PT ;  /* 0x0000001002007e2a */ /* 0x001fe2000bf4e000 */
[----:B------:R-:W-:Y:S01]  /*4430*/  SEL R5, RZ, 0x1, !P4 ;  /* 0x00000001ff057807 */ /* 0x000fe20006000000 */
[----:B------:R-:W-:Y:S01]  /*4440*/  FADD R2, R23, -R28 ;  /* 0x8000001c17027221 */ /* 0x000fe20000000000 */
[----:B------:R-:W-:-:S03]  /*4450*/  ISETP.LT.AND.EX P0, PT, R13, R22, PT, P0 ;  /* 0x000000160d00720c */ /* 0x000fc60003f01300 */
[----:B------:R-:W-:Y:S02]  /*4460*/  @P5 SEL R5, R6, 0x1, !P4 ;  /* 0x0000000106055807 */ /* 0x000fe40006000000 */
[----:B------:R-:W-:Y:S01]  /*4470*/  @P4 SEL R21, R14, R21, P0 ;  /* 0x000000150e154207 */ /* 0x000fe20000000000 */
[----:B------:R-:W0:Y:S01]  /*4480*/  F2F.F64.F32 R6, |R7| ;  /* 0x4000000700067310 */ /* 0x000e220000201800 */
[----:B------:R-:W-:Y:S02]  /*4490*/  @P4 SEL R22, R13, R22, P0 ;  /* 0x000000160d164207 */ /* 0x000fe40000000000 */
[----:B------:R-:W-:Y:S02]  /*44a0*/  IADD3 R17, P0, PT, R12, 0x500, RZ ;  /* 0x000005000c117810 */ /* 0x000fe40007f1e0ff */
[----:B------:R-:W-:Y:S02]  /*44b0*/  SEL R14, R14, R21, !P5 ;  /* 0x000000150e0e7207 */ /* 0x000fe40006800000 */
[----:B------:R-:W-:Y:S01]  /*44c0*/  LOP3.LUT P3, RZ, R5, 0xff, RZ, 0xc0, !PT ;  /* 0x000000ff05ff7812 */ /* 0x000fe2000786c0ff */
[----:B------:R-:W-:Y:S01]  /*44d0*/  IMAD.X R20, RZ, RZ, R4, P0 ;  /* 0x000000ffff147224 */ /* 0x000fe200000e0604 */
[----:B------:R-:W-:Y:S01]  /*44e0*/  SEL R19, R13, R22, !P5 ;  /* 0x000000160d137207 */ /* 0x000fe20006800000 */
[----:B------:R-:W2:Y:S01]  /*44f0*/  F2F.F64.F32 R2, |R2| ;  /* 0x4000000200027310 */ /* 0x000ea20000201800 */
[----:B------:R-:W-:-:S02]  /*4500*/  ISETP.LT.U32.AND P0, PT, R17, R14, PT ;  /* 0x0000000e1100720c */ /* 0x000fc40003f01070 */
[----:B------:R-:W-:Y:S02]  /*4510*/  SEL R13, RZ, 0x1, !P2 ;  /* 0x00000001ff0d7807 */ /* 0x000fe40005000000 */
[-C--:B------:R-:W-:Y:S01]  /*4520*/  ISETP.LT.AND.EX P0, PT, R20, R19.reuse, PT, P0 ;  /* 0x000000131400720c */ /* 0x080fe20003f01300 */
[----:B0-----:R-:W-:Y:S01]  /*4530*/  DSETP.GEU.AND P5, PT, R6, UR16, PT ;  /* 0x0000001006007e2a */ /* 0x001fe2000bfae000 */
[----:B------:R-:W-:Y:S02]  /*4540*/  IADD3 R6, P6, PT, R12, 0x600, RZ ;  /* 0x000006000c067810 */ /* 0x000fe40007fde0ff */
[----:B------:R-:W-:Y:S02]  /*4550*/  @P2 SEL R14, R17, R14, P0 ;  /* 0x0000000e110e2207 */ /* 0x000fe40000000000 */
[----:B------:R-:W-:Y:S01]  /*4560*/  @P3 SEL R13, R5, 0x1, !P2 ;  /* 0x00000001050d3807 */ /* 0x000fe20005000000 */
[----:B------:R-:W-:Y:S01]  /*4570*/  IMAD.X R7, RZ, RZ, R4, P6 ;  /* 0x000000ffff077224 */ /* 0x000fe200030e0604 */
[----:B------:R-:W-:Y:S01]  /*4580*/  @P2 SEL R19, R20, R19, P0 ;  /* 0x0000001314132207 */ /* 0x000fe20000000000 */
[----:B--2---:R-:W-:Y:S01]  /*4590*/  DSETP.GEU.AND P2, PT, R2, UR16, PT ;  /* 0x0000001002007e2a */ /* 0x004fe2000bf4e000 */
[----:B------:R-:W-:-:S02]  /*45a0*/  SEL R17, R17, R14, !P3 ;  /* 0x0000000e11117207 */ /* 0x000fc40005800000 */
[----:B------:R-:W-:Y:S02]  /*45b0*/  LOP3.LUT P4, RZ, R13, 0xff, RZ, 0xc0, !PT ;  /* 0x000000ff0dff7812 */ /* 0x000fe4000788c0ff */
        /* <DEDUP_REMOVED lines=17> */
[----:B------:R-:W-:Y:S02]  /*46d0*/  @P2 SEL R13, R4, R13, P0 ;  /* 0x0000000d040d2207 */ /* 0x000fe40000000000 */
[----:B------:R-:W-:Y:S02]  /*46e0*/  @P3 SEL R12, R5, 0x1, !P2 ;  /* 0x00000001050c3807 */ /* 0x000fe40005000000 */
[----:B------:R-:W-:Y:S02]  /*46f0*/  SEL R14, R14, R3, !P3 ;  /* 0x000000030e0e7207 */ /* 0x000fe40005800000 */
[----:B------:R-:W-:Y:S01]  /*4700*/  SEL R13, R4, R13, !P3 ;  /* 0x0000000d040d7207 */ /* 0x000fe20005800000 */
[----:B------:R-:W-:Y:S06]  /*4710*/  @P4 BRA `(.L_x_188) ;  /* 0xfffffff400cc4947 */ /* 0x000fec000383ffff */
.L_x_187:
[----:B------:R-:W-:Y:S05]  /*4720*/  BSYNC.RECONVERGENT B2 ;  /* 0x0000000000027941 */ /* 0x000fea0003800200 */
.L_x_186:
[----:B------:R-:W-:Y:S05]  /*4730*/  @!P1 BRA `(.L_x_185) ;  /* 0x0000000800789947 */ /* 0x000fea0003800000 */
[----:B------:R-:W-:Y:S01]  /*4740*/  ISETP.GE.U32.AND P0, PT, R27, 0x4, PT ;  /* 0x000000041b00780c */ /* 0x000fe20003f06070 */
[----:B------:R-:W-:Y:S01]  /*4750*/  BSSY.RECONVERGENT B2, `(.L_x_189) ;  /* 0x0000050000027945 */ /* 0x000fe20003800200 */
[----:B------:R-:W-:-:S11]  /*4760*/  LOP3.LUT P1, R16, R16, 0x3, RZ, 0xc0, !PT ;  /* 0x0000000310107812 */ /* 0x000fd6000782c0ff */
[----:B------:R-:W-:Y:S05]  /*4770*/  @!P0 BRA `(.L_x_190) ;  /* 0x0000000400348947 */ /* 0x000fea0003800000 */
[----:B------:R-:W0:Y:S01]  /*4780*/  LDCU.128 UR20, c[0x0][0x380] ;  /* 0x00007000ff1477ac */ /* 0x000e220008000c00 */
[----:B------:R-:W-:-:S05]  /*4790*/  IADD3 R25, P0, PT, R8, R11, RZ ;  /* 0x0000000b08197210 */ /* 0x000fca0007f1e0ff */
[----:B------:R-:W-:Y:S02]  /*47a0*/  IMAD.SHL.U32 R2, R25, 0x4, RZ ;  /* 0x0000000419027824 */ /* 0x000fe400078e00ff */
[----:B------:R-:W-:-:S05]  /*47b0*/  IMAD.X R24, RZ, RZ, R10, P0 ;  /* 0x000000ffff187224 */ /* 0x000fca00000e060a */
        /* <DEDUP_REMOVED lines=13> */
[----:B------:R-:W-:-:S02]  /*4890*/  LOP3.LUT P4, RZ, R12, 0xff, RZ, 0xc0, !PT ;  /* 0x000000ff0cff7812 */ /* 0x000fc4000788c0ff */
[----:B------:R-:W-:-:S04]  /*48a0*/  IADD3 R25, P0, PT, R25, UR6, RZ ;  /* 0x0000000619197c10 */ /* 0x000fc8000ff1e0ff */
[----:B------:R-:W-:Y:S02]  /*48b0*/  IADD3.X R24, PT, PT, R24, UR7, RZ, P0, !PT ;  /* 0x0000000718187c10 */ /* 0x000fe400087fe4ff */
        /* <DEDUP_REMOVED lines=9> */
[----:B------:R-:W-:Y:S01]  /*4950*/  @P4 SEL R20, R12, 0x1, !P5 ;  /* 0x000000010c144807 */ /* 0x000fe20006800000 */
[----:B------:R-:W-:-:S04]  /*4960*/  VIADD R12, R8, 0x100 ;  /* 0x00000100080c7836 */ /* 0x000fc80000000000 */
[----:B------:R-:W2:Y:S01]  /*4970*/  F2F.F64.F32 R2, |R2| ;  /* 0x4000000200027310 */ /* 0x000ea20000201800 */
[----:B------:R-:W-:Y:S02]  /*4980*/  LOP3.LUT P2, RZ, R20, 0xff, RZ, 0xc0, !PT ;  /* 0x000000ff14ff7812 */ /* 0x000fe4000784c0ff */
[----:B------:R-:W-:Y:S02]  /*4990*/  @P5 SEL R14, R25, R14, P0 ;  /* 0x0000000e190e5207 */ /* 0x000fe40000000000 */
[----:B------:R-:W-:Y:S01]  /*49a0*/  @P5 SEL R13, R24, R13, P0 ;  /* 0x0000000d180d5207 */ /* 0x000fe20000000000 */
[----:B0-----:R-:W-:Y:S01]  /*49b0*/  DSETP.GEU.AND P3, PT, R4, UR16, PT ;  /* 0x0000001004007e2a */ /* 0x001fe2000bf6e000 */
[----:B------:R-:W-:Y:S02]  /*49c0*/  IADD3 R12, P0, P5, R11, UR6, R12 ;  /* 0x000000060b0c7c10 */ /* 0x000fe4000fd1e00c */
[----:B------:R-:W-:Y:S02]  /*49d0*/  SEL R17, R25, R14, !P4 ;  /* 0x0000000e19117207 */ /* 0x000fe40006000000 */
[----:B------:R-:W-:-:S02]  /*49e0*/  IADD3.X R5, PT, PT, R10, UR7, RZ, P0, P5 ;  /* 0x000000070a057c10 */ /* 0x000fc400087ea4ff */
[----:B------:R-:W-:Y:S01]  /*49f0*/  SEL R14, R24, R13, !P4 ;  /* 0x0000000d180e7207 */ /* 0x000fe20006000000 */
[----:B--2---:R-:W-:Y:S01]  /*4a00*/  DSETP.GEU.AND P4, PT, R2, UR16, PT ;  /* 0x0000001002007e2a */ /* 0x004fe2000bf8e000 */
[-C--:B------:R-:W-:Y:S01]  /*4a10*/  ISETP.LT.U32.AND P0, PT, R12, R17.reuse, PT ;  /* 0x000000110c00720c */ /* 0x080fe20003f01070 */
        /* <DEDUP_REMOVED lines=11> */
[----:B------:R-:W-:Y:S02]  /*4ad0*/  IADD3.X R7, PT, PT, R10, UR7, RZ, P0, P5 ;  /* 0x000000070a077c10 */ /* 0x000fe400087ea4ff */
        /* <DEDUP_REMOVED lines=14> */
[----:B------:R-:W-:Y:S02]  /*4bc0*/  IADD3.X R13, PT, PT, R10, UR7, RZ, P0, P4 ;  /* 0x000000070a0d7c10 */ /* 0x000fe400087e84ff */
        /* <DEDUP_REMOVED lines=8> */
.L_x_190:
[----:B------:R-:W-:Y:S05]  /*4c50*/  BSYNC.RECONVERGENT B2 ;  /* 0x0000000000027941 */ /* 0x000fea0003800200 */
.L_x_189:
[----:B------:R-:W-:Y:S05]  /*4c60*/  @!P1 BRA `(.L_x_185) ;  /* 0x00000004002c9947 */ /* 0x000fea0003800000 */
[----:B------:R-:W-:Y:S01]  /*4c70*/  ISETP.NE.AND P0, PT, R16, 0x1, PT ;  /* 0x000000011000780c */ /* 0x000fe20003f05270 */
[----:B------:R-:W-:Y:S01]  /*4c80*/  BSSY.RECONVERGENT B2, `(.L_x_191) ;  /* 0x000002e000027945 */ /* 0x000fe20003800200 */
[----:B------:R-:W-:-:S11]  /*4c90*/  LOP3.LUT P1, RZ, R15, 0x100, RZ, 0xc0, !PT ;  /* 0x000001000fff7812 */ /* 0x000fd6000782c0ff */
        /* <DEDUP_REMOVED lines=14> */
[----:B------:R-:W-:-:S02]  /*4d80*/  IADD3 R15, P0, PT, R15, UR6, RZ ;  /* 0x000000060f0f7c10 */ /* 0x000fc4000ff1e0ff */
[----:B------:R-:W-:Y:S02]  /*4d90*/  LOP3.LUT P2, RZ, R12, 0xff, RZ, 0xc0, !PT ;  /* 0x000000ff0cff7812 */ /* 0x000fe4000784c0ff */
[----:B------:R-:W-:Y:S02]  /*4da0*/  IADD3.X R16, PT, PT, R16, UR7, RZ, P0, !PT ;  /* 0x0000000710107c10 */ /* 0x000fe400087fe4ff */
[----:B------:R-:W-:Y:S01]  /*4db0*/  ISETP.LT.U32.AND P0, PT, R15, R14, PT ;  /* 0x0000000e0f00720c */ /* 0x000fe20003f01070 */
[----:B0-----:R-:W-:-:S03]  /*4dc0*/  VIADD R4, R8, 0x100 ;  /* 0x0000010008047836 */ /* 0x001fc60000000000 */
[----:B------:R-:W-:Y:S01]  /*4dd0*/  ISETP.LT.AND.EX P0, PT, R16, R13, PT, P0 ;  /* 0x0000000d1000720c */ /* 0x000fe20003f01300 */
[----:B------:R-:W-:Y:S02]  /*4de0*/  VIADD R8, R8, 0x200 ;  /* 0x0000020008087836 */ /* 0x000fe40000000000 */
[----:B--2---:R-:W-:-:S04]  /*4df0*/  FADD R17, R6, -R7 ;  /* 0x8000000706117221 */ /* 0x004fc80000000000 */
[----:B------:R-:W0:Y:S01]  /*4e00*/  F2F.F64.F32 R6, |R17| ;  /* 0x4000001100067310 */ /* 0x000e220000201800 */
[----:B---3--:R-:W-:Y:S01]  /*4e10*/  FADD R18, R18, -R19 ;  /* 0x8000001312127221 */ /* 0x008fe20000000000 */
[----:B0-----:R-:W-:-:S06]  /*4e20*/  DSETP.GEU.AND P3, PT, R6, UR16, PT ;  /* 0x0000001006007e2a */ /* 0x001fcc000bf6e000 */
[----:B------:R-:W0:Y:S01]  /*4e30*/  F2F.F64.F32 R6, |R18| ;  /* 0x4000001200067310 */ /* 0x000e220000201800 */
[----:B------:R-:W-:Y:S02]  /*4e40*/  SEL R2, RZ, 0x1, !P3 ;  /* 0x00000001ff027807 */ /* 0x000fe40005800000 */
[----:B------:R-:W-:-:S05]  /*4e50*/  @P2 SEL R2, R12, 0x1, !P3 ;  /* 0x000000010c022807 */ /* 0x000fca0005800000 */
[----:B------:R-:W-:Y:S02]  /*4e60*/  @P3 SEL R14, R15, R14, P0 ;  /* 0x0000000e0f0e3207 */ /* 0x000fe40000000000 */
[C---:B------:R-:W-:Y:S01]  /*4e70*/  @P3 SEL R13, R16.reuse, R13, P0 ;  /* 0x0000000d100d3207 */ /* 0x040fe20000000000 */
[----:B0-----:R-:W-:Y:S01]  /*4e80*/  DSETP.GEU.AND P3, PT, R6, UR16, PT ;  /* 0x0000001006007e2a */ /* 0x001fe2000bf6e000 */
        /* <DEDUP_REMOVED lines=13> */
.L_x_192:
[----:B------:R-:W-:Y:S05]  /*4f60*/  BSYNC.RECONVERGENT B2 ;  /* 0x0000000000027941 */ /* 0x000fea0003800200 */
.L_x_191:
[----:B------:R-:W-:Y:S05]  /*4f70*/  @P1 BRA `(.L_x_185) ;  /* 0x0000000000681947 */ /* 0x000fea0003800000 */
        /* <DEDUP_REMOVED lines=10> */
[----:B------:R-:W2:Y:S01]  /*5020*/  LDG.E R7, desc[UR8][R6.64] ;  /* 0x0000000806077981 */ /* 0x000ea2000c1e1900 */
[----:B------:R-:W-:Y:S02]  /*5030*/  IADD3 R11, P0, PT, R11, UR6, RZ ;  /* 0x000000060b0b7c10 */ /* 0x000fe4000ff1e0ff */
[----:B------:R-:W-:Y:S02]  /*5040*/  LOP3.LUT P2, RZ, R12, 0xff, RZ, 0xc0, !PT ;  /* 0x000000ff0cff7812 */ /* 0x000fe4000784c0ff */
[----:B------:R-:W-:Y:S02]  /*5050*/  IADD3.X R8, PT, PT, R8, UR7, RZ, P0, !PT ;  /* 0x0000000708087c10 */ /* 0x000fe400087fe4ff */
        /* <DEDUP_REMOVED lines=12> */
.L_x_185:
[----:B------:R-:W-:Y:S05]  /*5120*/  BSYNC.RECONVERGENT B1 ;  /* 0x0000000000017941 */ /* 0x000fea0003800200 */
.L_x_183:
        /* <DEDUP_REMOVED lines=24> */
.L_x_194:
[----:B------:R-:W-:Y:S05]  /*52b0*/  BSYNC.RECONVERGENT B1 ;  /* 0x0000000000017941 */ /* 0x000fea0003800200 */
.L_x_193:
        /* <DEDUP_REMOVED lines=23> */
.L_x_196:
[----:B------:R-:W-:Y:S05]  /*5430*/  BSYNC.RECONVERGENT B1 ;  /* 0x0000000000017941 */ /* 0x000fea0003800200 */
.L_x_195:
        /* <DEDUP_REMOVED lines=20> */
.L_x_198:
[----:B------:R-:W-:Y:S05]  /*5580*/  BSYNC.RECONVERGENT B1 ;  /* 0x0000000000017941 */ /* 0x000fea0003800200 */
.L_x_197:
        /* <DEDUP_REMOVED lines=20> */
.L_x_200:
[----:B------:R-:W-:Y:S05]  /*56d0*/  BSYNC.RECONVERGENT B1 ;  /* 0x0000000000017941 */ /* 0x000fea0003800200 */
.L_x_199:
        /* <DEDUP_REMOVED lines=20> */
.L_x_202:
[----:B------:R-:W-:Y:S05]  /*5820*/  BSYNC.RECONVERGENT B1 ;  /* 0x0000000000017941 */ /* 0x000fea0003800200 */
.L_x_201:
[----:B------:R-:W-:Y:S04]  /*5830*/  BSSY.RECONVERGENT B1, `(.L_x_203) ;  /* 0x000000b000017945 */ /* 0x000fe80003800200 */
[----:B------:R-:W-:Y:S05]  /*5840*/  @P1 BRA `(.L_x_204) ;  /* 0x0000000000241947 */ /* 0x000fea0003800000 */
[----:B--2---:R-:W2:Y:S01]  /*5850*/  S2R R4, SR_CgaCtaId ;  /* 0x0000000000047919 */ /* 0x004ea20000008800 */
[----:B0-----:R-:W-:Y:S01]  /*5860*/  MOV R3, 0x400 ;  /* 0x0000040000037802 */ /* 0x001fe20000000f00 */
[----:B------:R-:W-:Y:S01]  /*5870*/  IMAD.MOV.U32 R15, RZ, RZ, R13 ;  /* 0x000000ffff0f7224 */ /* 0x000fe200078e000d */
[----:B------:R-:W-:-:S04]  /*5880*/  SHF.R.U32.HI R2, RZ, 0x1, R9 ;  /* 0x00000001ff027819 */ /* 0x000fc80000011609 */
[----:B------:R-:W-:Y:S02]  /*5890*/  LOP3.LUT R2, R2, 0x1f0, RZ, 0xc0, !PT ;  /* 0x000001f002027812 */ /* 0x000fe400078ec0ff */
[----:B--2---:R-:W-:-:S05]  /*58a0*/  LEA R3, R4, R3, 0x18 ;  /* 0x0000000304037211 */ /* 0x004fca00078ec0ff */
[----:B------:R-:W-:-:S05]  /*58b0*/  IMAD.IADD R3, R2, 0x1, R3 ;  /* 0x0000000102037824 */ /* 0x000fca00078e0203 */
[----:B------:R0:W-:Y:S04]  /*58c0*/  STS.64 [R3+0x10], R14 ;  /* 0x0000100e03007388 */ /* 0x0001e80000000a00 */
[----:B------:R0:W-:Y:S02]  /*58d0*/  STS.U8 [R3+0x8], R12 ;  /* 0x0000080c03007388 */ /* 0x0001e40000000000 */
.L_x_204:
[----:B------:R-:W-:Y:S05]  /*58e0*/  BSYNC.RECONVERGENT B1 ;  /* 0x0000000000017941 */ /* 0x000fea0003800200 */
.L_x_203:
        /* <DEDUP_REMOVED lines=8> */
[----:B--2-4-:R-:W2:Y:S04]  /*5970*/  LDS.64 R4, [UR6+0x20] ;  /* 0x00002006ff047984 */ /* 0x014ea80008000a00 */
[----:B0-----:R-:W0:Y:S04]  /*5980*/  LDS.U8 R15, [UR6+0x28] ;  /* 0x00002806ff0f7984 */ /* 0x001e280008000000 */
[----:B------:R-:W4:Y:S04]  /*5990*/  LDS.64 R8, [UR6+0x30] ;  /* 0x00003006ff087984 */ /* 0x000f280008000a00 */
[----:B------:R-:W4:Y:S04]  /*59a0*/  LDS.U8 R16, [UR6+0x38] ;  /* 0x00003806ff107984 */ /* 0x000f280008000000 */
[----:B------:R-:W4:Y:S04]  /*59b0*/  LDS.64 R6, [UR6+0x40] ;  /* 0x00004006ff067984 */ /* 0x000f280008000a00 */
[----:B------:R-:W4:Y:S04]  /*59c0*/  LDS.U8 R17, [UR6+0x48] ;  /* 0x00004806ff117984 */ /* 0x000f280008000000 */
[----:B------:R-:W4:Y:S01]  /*59d0*/  LDS.64 R2, [UR6+0x50] ;  /* 0x00005006ff027984 */ /* 0x000f220008000a00 */
[----:B-----5:R-:W-:-:S02]  /*59e0*/  ISETP.NE.AND P2, PT, R10, RZ, PT ;  /* 0x000000ff0a00720c */ /* 0x020fc40003f45270 */
[----:B--2---:R-:W-:Y:S02]  /*59f0*/  ISETP.LT.U32.AND P0, PT, R4, R14, PT ;  /* 0x0000000e0400720c */ /* 0x004fe40003f01070 */
[----:B------:R-:W-:Y:S02]  /*5a00*/  @P4 SEL R10, R12, 0x1, !P2 ;  /* 0x000000010c0a4807 */ /* 0x000fe40005000000 */
[----:B------:R-:W-:Y:S01]  /*5a10*/  ISETP.LT.AND.EX P0, PT, R5, R13, PT, P0 ;  /* 0x0000000d0500720c */ /* 0x000fe20003f01300 */
[----:B------:R-:W-:Y:S01]  /*5a20*/  LDS.U8 R12, [UR6+0x78] ;  /* 0x00007806ff0c7984 */ /* 0x000fe20008000000 */
[----:B------:R-:W-:Y:S02]  /*5a30*/  LOP3.LUT P3, RZ, R10, 0xff, RZ, 0xc0, !PT ;  /* 0x000000ff0aff7812 */ /* 0x000fe4000786c0ff */
[----:B0-----:R-:W-:-:S03]  /*5a40*/  ISETP.NE.AND P5, PT, R15, RZ, PT ;  /* 0x000000ff0f00720c */ /* 0x001fc60003fa5270 */
        /* <DEDUP_REMOVED lines=61> */
.L_x_160:
[----:B------:R-:W-:Y:S05]  /*5e20*/  BSYNC.RECONVERGENT B0 ;  /* 0x0000000000007941 */ /* 0x000fea0003800200 */
.L_x_136:
[----:B------:R-:W-:Y:S05]  /*5e30*/  @P1 EXIT ;  /* 0x000000000000194d */ /* 0x000fea0003800000 */
[----:B------:R-:W5:Y:S01]  /*5e40*/  LDC.64 R6, c[0x0][0x3c8] ;  /* 0x0000f200ff067b82 */ /* 0x000f620000000a00 */
[----:B0---4-:R-:W-:Y:S02]  /*5e50*/  PRMT R5, R12, 0x7610, R5 ;  /* 0x000076100c057816 */ /* 0x011fe40000000005 */
[----:B-1----:R-:W-:Y:S02]  /*5e60*/  ISETP.NE.AND P1, PT, R0, RZ, PT ;  /* 0x000000ff0000720c */ /* 0x002fe40003f25270 */
[----:B------:R-:W-:-:S03]  /*5e70*/  LOP3.LUT P2, RZ, R5, 0xff, RZ, 0xc0, !PT ;  /* 0x000000ff05ff7812 */ /* 0x000fc6000784c0ff */
[----:B--23--:R-:W0:Y:S08]  /*5e80*/  LDC.64 R2, c[0x0][0x3a8] ;  /* 0x0000ea00ff027b82 */ /* 0x00ce300000000a00 */
[----:B------:R-:W-:Y:S02]  /*5e90*/  @P1 SEL R5, R0, 0x1, !P2 ;  /* 0x0000000100051807 */ /* 0x000fe40005000000 */
[----:B-----5:R-:W-:-:S04]  /*5ea0*/  ISETP.LT.U32.AND P0, PT, R14, R6, PT ;  /* 0x000000060e00720c */ /* 0x020fc80003f01070 */
[----:B------:R-:W-:-:S04]  /*5eb0*/  ISETP.LT.AND.EX P0, PT, R13, R7, PT, P0 ;  /* 0x000000070d00720c */ /* 0x000fc80003f01300 */
[C---:B------:R-:W-:Y:S01]  /*5ec0*/  @P2 SEL R6, R14.reuse, R6, P0 ;  /* 0x000000060e062207 */ /* 0x040fe20000000000 */
[----:B0-----:R-:W-:Y:S01]  /*5ed0*/  STG.E.U8 desc[UR8][R2.64], R5 ;  /* 0x0000000502007986 */ /* 0x001fe2000c101108 */
[C---:B------:R-:W-:Y:S02]  /*5ee0*/  @P2 SEL R7, R13.reuse, R7, P0 ;  /* 0x000000070d072207 */ /* 0x040fe40000000000 */
[----:B------:R-:W-:Y:S02]  /*5ef0*/  SEL R14, R14, R6, !P1 ;  /* 0x000000060e0e7207 */ /* 0x000fe40004800000 */
[----:B------:R-:W-:-:S05]  /*5f00*/  SEL R15, R13, R7, !P1 ;  /* 0x000000070d0f7207 */ /* 0x000fca0004800000 */
[----:B------:R-:W-:Y:S01]  /*5f10*/  STG.E.64 desc[UR8][R2.64+0x8], R14 ;  /* 0x0000080e02007986 */ /* 0x000fe2000c101b08 */
[----:B------:R-:W-:Y:S05]  /*5f20*/  EXIT ;  /* 0x000000000000794d */ /* 0x000fea0003800000 */
.L_x_205:
        /* <DEDUP_REMOVED lines=13> */
.L_x_479:


//--------------------- .text._ZN3cub18CUB_300001_SM_10006detail6reduce28DeviceReduceSingleTileKernelINS2_10policy_hubIN4cuda3std3__45tupleIJblEEEjN6thrust24THRUST_300001_SM_1000_NS8cuda_cub9__find_if7functorIS9_EEE10Policy1000EPS9_SI_iSF_S9_S9_NS7_10__identityEEEvT0_T1_T2_T3_T4_T6_ --------------------------
	.section	.text._ZN3cub18CUB_300001_SM_10006detail6reduce28DeviceReduceSingleTileKernelINS2_10policy_hubIN4cuda3std3__45tupleIJblEEEjN6thrust24THRUST_300001_SM_1000_NS8cuda_cub9__find_if7functorIS9_EEE10Policy1000EPS9_SI_iSF_S9_S9_NS7_10__identityEEEvT0_T1_T2_T3_T4_T6_,"ax",@progbits
	.align	128
        .global         _ZN3cub18CUB_300001_SM_10006detail6reduce28DeviceReduceSingleTileKernelINS2_10policy_hubIN4cuda3std3__45tupleIJblEEEjN6thrust24THRUST_300001_SM_1000_NS8cuda_cub9__find_if7functorIS9_EEE10Policy1000EPS9_SI_iSF_S9_S9_NS7_10__identityEEEvT0_T1_T2_T3_T4_T6_
        .type           _ZN3cub18CUB_300001_SM_10006detail6reduce28DeviceReduceSingleTileKernelINS2_10policy_hubIN4cuda3std3__45tupleIJblEEEjN6thrust24THRUST_300001_SM_1000_NS8cuda_cub9__find_if7functorIS9_EEE10Policy1000EPS9_SI_iSF_S9_S9_NS7_10__identityEEEvT0_T1_T2_T3_T4_T6_,@function
        .size           _ZN3cub18CUB_300001_SM_10006detail6reduce28DeviceReduceSingleTileKernelINS2_10policy_hubIN4cuda3std3__45tupleIJblEEEjN6thrust24THRUST_300001_SM_1000_NS8cuda_cub9__find_if7functorIS9_EEE10Policy1000EPS9_SI_iSF_S9_S9_NS7_10__identityEEEvT0_T1_T2_T3_T4_T6_,(.L_x_480 - _ZN3cub18CUB_300001_SM_10006detail6reduce28DeviceReduceSingleTileKernelINS2_10policy_hubIN4cuda3std3__45tupleIJblEEEjN6thrust24THRUST_300001_SM_1000_NS8cuda_cub9__find_if7functorIS9_EEE10Policy1000EPS9_SI_iSF_S9_S9_NS7_10__identityEEEvT0_T1_T2_T3_T4_T6_)
        .other          _ZN3cub18CUB_300001_SM_10006detail6reduce28DeviceReduceSingleTileKernelINS2_10policy_hubIN4cuda3std3__45tupleIJblEEEjN6thrust24THRUST_300001_SM_1000_NS8cuda_cub9__find_if7functorIS9_EEE10Policy1000EPS9_SI_iSF_S9_S9_NS7_10__identityEEEvT0_T1_T2_T3_T4_T6_,@"STO_CUDA_ENTRY STV_DEFAULT"
_ZN3cub18CUB_300001_SM_10006detail6reduce28DeviceReduceSingleTileKernelINS2_10policy_hubIN4cuda3std3__45tupleIJblEEEjN6thrust24THRUST_300001_SM_1000_NS8cuda_cub9__find_if7functorIS9_EEE10Policy1000EPS9_SI_iSF_S9_S9_NS7_10__identityEEEvT0_T1_T2_T3_T4_T6_:
.text._ZN3cub18CUB_300001_SM_10006detail6reduce28DeviceReduceSingleTileKernelINS2_10policy_hubIN4cuda3std3__45tupleIJblEEEjN6thrust24THRUST_300001_SM_1000_NS8cuda_cub9__find_if7functorIS9_EEE10Policy1000EPS9_SI_iSF_S9_S9_NS7_10__identityEEEvT0_T1_T2_T3_T4_T6_:
        /* <DEDUP_REMOVED lines=14> */
.L_x_206:
        /* <DEDUP_REMOVED lines=15> */
.L_x_210:
[----:B------:R-:W-:Y:S05]  /*01d0*/  BSYNC.RECONVERGENT B1 ;  /* 0x0000000000017941 */ /* 0x000fea0003800200 */
.L_x_209:
        /* <DEDUP_REMOVED lines=18> */
.L_x_215:
        /* <DEDUP_REMOVED lines=19> */
.L_x_214:
[----:B------:R-:W-:Y:S05]  /*0430*/  BSYNC.RECONVERGENT B2 ;  /* 0x0000000000027941 */ /* 0x000fea0003800200 */
.L_x_213:
[----:B------:R-:W-:Y:S05]  /*0440*/  @!P1 BRA `(.L_x_212) ;  /* 0x0000000000c89947 */ /* 0x000fea0003800000 */
.L_x_216:
        /* <DEDUP_REMOVED lines=50> */
.L_x_212:
[----:B------:R-:W-:Y:S05]  /*0770*/  BSYNC.RECONVERGENT B1 ;  /* 0x0000000000017941 */ /* 0x000fea0003800200 */
.L_x_211:
        /* <DEDUP_REMOVED lines=26> */
.L_x_219:
[----:B------:R-:W-:Y:S05]  /*0920*/  BSYNC.RECONVERGENT B1 ;  /* 0x0000000000017941 */ /* 0x000fea0003800200 */
.L_x_218:
        /* <DEDUP_REMOVED lines=23> */
.L_x_221:
[----:B------:R-:W-:Y:S05]  /*0aa0*/  BSYNC.RECONVERGENT B1 ;  /* 0x0000000000017941 */ /* 0x000fea0003800200 */
.L_x_220:
        /* <DEDUP_REMOVED lines=20> */
.L_x_223:
[----:B------:R-:W-:Y:S05]  /*0bf0*/  BSYNC.RECONVERGENT B1 ;  /* 0x0000000000017941 */ /* 0x000fea0003800200 */
.L_x_222:
        /* <DEDUP_REMOVED lines=20> */
.L_x_225:
[----:B------:R-:W-:Y:S05]  /*0d40*/  BSYNC.RECONVERGENT B1 ;  /* 0x0000000000017941 */ /* 0x000fea0003800200 */
.L_x_224:
        /* <DEDUP_REMOVED lines=20> */
.L_x_227:
[----:B------:R-:W-:Y:S05]  /*0e90*/  BSYNC.RECONVERGENT B1 ;  /* 0x0000000000017941 */ /* 0x000fea0003800200 */
.L_x_226:
        /* <DEDUP_REMOVED lines=10> */
.L_x_229:
[----:B------:R-:W-:Y:S05]  /*0f40*/  BSYNC.RECONVERGENT B1 ;  /* 0x0000000000017941 */ /* 0x000fea0003800200 */
.L_x_228:
        /* <DEDUP_REMOVED lines=85> */
.L_x_217:
        /* <DEDUP_REMOVED lines=36> */
.L_x_232:
[----:B------:R-:W-:Y:S05]  /*16e0*/  BSYNC.RECONVERGENT B1 ;  /* 0x0000000000017941 */ /* 0x000fea0003800200 */
.L_x_231:
        /* <DEDUP_REMOVED lines=21> */
.L_x_234:
[----:B------:R-:W-:Y:S05]  /*1840*/  BSYNC.RECONVERGENT B1 ;  /* 0x0000000000017941 */ /* 0x000fea0003800200 */
.L_x_233:
        /* <DEDUP_REMOVED lines=20> */
.L_x_236:
[----:B------:R-:W-:Y:S05]  /*1990*/  BSYNC.RECONVERGENT B1 ;  /* 0x0000000000017941 */ /* 0x000fea0003800200 */
.L_x_235:
        /* <DEDUP_REMOVED lines=20> */
.L_x_238:
[----:B------:R-:W-:Y:S05]  /*1ae0*/  BSYNC.RECONVERGENT B1 ;  /* 0x0000000000017941 */ /* 0x000fea0003800200 */
.L_x_237:
        /* <DEDUP_REMOVED lines=20> */
.L_x_240:
[----:B------:R-:W-:Y:S05]  /*1c30*/  BSYNC.RECONVERGENT B1 ;  /* 0x0000000000017941 */ /* 0x000fea0003800200 */
.L_x_239:
        /* <DEDUP_REMOVED lines=10> */
.L_x_242:
[----:B------:R-:W-:Y:S05]  /*1ce0*/  BSYNC.RECONVERGENT B1 ;  /* 0x0000000000017941 */ /* 0x000fea0003800200 */
.L_x_241:
        /* <DEDUP_REMOVED lines=26> */
.L_x_243:
        /* <DEDUP_REMOVED lines=16> */
.L_x_244:
        /* <DEDUP_REMOVED lines=16> */
.L_x_245:
        /* <DEDUP_REMOVED lines=16> */
.L_x_246:
        /* <DEDUP_REMOVED lines=16> */
.L_x_247:
        /* <DEDUP_REMOVED lines=16> */
.L_x_248:
        /* <DEDUP_REMOVED lines=17> */
.L_x_208:
        /* <DEDUP_REMOVED lines=47> */
.L_x_251:
        /* <DEDUP_REMOVED lines=54> */
.L_x_249:
        /* <DEDUP_REMOVED lines=20> */
.L_x_255:
        /* <DEDUP_REMOVED lines=18> */
.L_x_254:
[----:B------:R-:W-:Y:S05]  /*2d50*/  BSYNC.RECONVERGENT B2 ;  /* 0x0000000000027941 */ /* 0x000fea0003800200 */
.L_x_253:
        /* <DEDUP_REMOVED lines=10> */
.L_x_256:
        /* <DEDUP_REMOVED lines=55> */
.L_x_252:
[----:B------:R-:W-:Y:S05]  /*3170*/  BSYNC.RECONVERGENT B1 ;  /* 0x0000000000017941 */ /* 0x000fea0003800200 */
.L_x_250:
        /* <DEDUP_REMOVED lines=24> */
.L_x_258:
[----:B------:R-:W-:Y:S05]  /*3300*/  BSYNC.RECONVERGENT B1 ;  /* 0x0000000000017941 */ /* 0x000fea0003800200 */
.L_x_257:
        /* <DEDUP_REMOVED lines=23> */
.L_x_260:
[----:B------:R-:W-:Y:S05]  /*3480*/  BSYNC.RECONVERGENT B1 ;  /* 0x0000000000017941 */ /* 0x000fea0003800200 */
.L_x_259:
        /* <DEDUP_REMOVED lines=20> */
.L_x_262:
[----:B------:R-:W-:Y:S05]  /*35d0*/  BSYNC.RECONVERGENT B1 ;  /* 0x0000000000017941 */ /* 0x000fea0003800200 */
.L_x_261:
        /* <DEDUP_REMOVED lines=20> */
.L_x_264:
[----:B------:R-:W-:Y:S05]  /*3720*/  BSYNC.RECONVERGENT B1 ;  /* 0x0000000000017941 */ /* 0x000fea0003800200 */
.L_x_263:
        /* <DEDUP_REMOVED lines=20> */
.L_x_266:
[----:B------:R-:W-:Y:S05]  /*3870*/  BSYNC.RECONVERGENT B1 ;  /* 0x0000000000017941 */ /* 0x000fea0003800200 */
.L_x_265:
        /* <DEDUP_REMOVED lines=10> */
.L_x_268:
[----:B------:R-:W-:Y:S05]  /*3920*/  BSYNC.RECONVERGENT B1 ;  /* 0x0000000000017941 */ /* 0x000fea0003800200 */
.L_x_267:
        /* <DEDUP_REMOVED lines=84> */
.L_x_230:
[----:B------:R-:W-:Y:S05]  /*3e70*/  BSYNC.RECONVERGENT B0 ;  /* 0x0000000000007941 */ /* 0x000fea0003800200 */
.L_x_207:
        /* <DEDUP_REMOVED lines=16> */
.L_x_269:
        /* <DEDUP_REMOVED lines=16> */
.L_x_480:


//--------------------- .text._ZN3cub18CUB_300001_SM_10006detail6reduce18DeviceReduceKernelINS2_10policy_hubIN4cuda3std3__45tupleIJblEEEjN6thrust24THRUST_300001_SM_1000_NS8cuda_cub9__find_if7functorIS9_EEE10Policy1000ENSB_12zip_iteratorINS8_IJNSD_26transform_input_iterator_tIbNSC_6detail35transform_pair_of_input_iterators_tIbNSB_10device_ptrIfEESN_12approx_equalEENS7_10__not_fn_tINS7_10__identityEEEEENSB_17counting_iteratorIlNSB_11use_defaultESV_SV_EEEEEEEjSF_S9_SR_EEvT0_PT3_T1_NS0_13GridEvenShareIS12_EET2_T4_ --------------------------
	.section	.text._ZN3cub18CUB_300001_SM_10006detail6reduce18DeviceReduceKernelINS2_10policy_hubIN4cuda3std3__45tupleIJblEEEjN6thrust24THRUST_300001_SM_1000_NS8cuda_cub9__find_if7functorIS9_EEE10Policy1000ENSB_12zip_iteratorINS8_IJNSD_26transform_input_iterator_tIbNSC_6detail35transform_pair_of_input_iterators_tIbNSB_10device_ptrIfEESN_12approx_equalEENS7_10__not_fn_tINS7_10__identityEEEEENSB_17counting_iteratorIlNSB_11use_defaultESV_SV_EEEEEEEjSF_S9_SR_EEvT0_PT3_T1_NS0_13GridEvenShareIS12_EET2_T4_,"ax",@progbits
	.align	128
        .global         _ZN3cub18CUB_300001_SM_10006detail6reduce18DeviceReduceKernelINS2_10policy_hubIN4cuda3std3__45tupleIJblEEEjN6thrust24THRUST_300001_SM_1000_NS8cuda_cub9__find_if7functorIS9_EEE10Policy1000ENSB_12zip_iteratorINS8_IJNSD_26transform_input_iterator_tIbNSC_6detail35transform_pair_of_input_iterators_tIbNSB_10device_ptrIfEESN_12approx_equalEENS7_10__not_fn_tINS7_10__identityEEEEENSB_17counting_iteratorIlNSB_11use_defaultESV_SV_EEEEEEEjSF_S9_SR_EEvT0_PT3_T1_NS0_13GridEvenShareIS12_EET2_T4_
        .type           _ZN3cub18CUB_300001_SM_10006detail6reduce18DeviceReduceKernelINS2_10policy_hubIN4cuda3std3__45tupleIJblEEEjN6thrust24THRUST_300001_SM_1000_NS8cuda_cub9__find_if7functorIS9_EEE10Policy1000ENSB_12zip_iteratorINS8_IJNSD_26transform_input_iterator_tIbNSC_6detail35transform_pair_of_input_iterators_tIbNSB_10device_ptrIfEESN_12approx_equalEENS7_10__not_fn_tINS7_10__identityEEEEENSB_17counting_iteratorIlNSB_11use_defaultESV_SV_EEEEEEEjSF_S9_SR_EEvT0_PT3_T1_NS0_13GridEvenShareIS12_EET2_T4_,@function
        .size           _ZN3cub18CUB_300001_SM_10006detail6reduce18DeviceReduceKernelINS2_10policy_hubIN4cuda3std3__45tupleIJblEEEjN6thrust24THRUST_300001_SM_1000_NS8cuda_cub9__find_if7functorIS9_EEE10Policy1000ENSB_12zip_iteratorINS8_IJNSD_26transform_input_iterator_tIbNSC_6detail35transform_pair_of_input_iterators_tIbNSB_10device_ptrIfEESN_12approx_equalEENS7_10__not_fn_tINS7_10__identityEEEEENSB_17counting_iteratorIlNSB_11use_defaultESV_SV_EEEEEEEjSF_S9_SR_EEvT0_PT3_T1_NS0_13GridEvenShareIS12_EET2_T4_,(.L_x_481 - _ZN3cub18CUB_300001_SM_10006detail6reduce18DeviceReduceKernelINS2_10policy_hubIN4cuda3std3__45tupleIJblEEEjN6thrust24THRUST_300001_SM_1000_NS8cuda_cub9__find_if7functorIS9_EEE10Policy1000ENSB_12zip_iteratorINS8_IJNSD_26transform_input_iterator_tIbNSC_6detail35transform_pair_of_input_iterators_tIbNSB_10device_ptrIfEESN_12approx_equalEENS7_10__not_fn_tINS7_10__identityEEEEENSB_17counting_iteratorIlNSB_11use_defaultESV_SV_EEEEEEEjSF_S9_SR_EEvT0_PT3_T1_NS0_13GridEvenShareIS12_EET2_T4_)
        .other          _ZN3cub18CUB_300001_SM_10006detail6reduce18DeviceReduceKernelINS2_10policy_hubIN4cuda3std3__45tupleIJblEEEjN6thrust24THRUST_300001_SM_1000_NS8cuda_cub9__find_if7functorIS9_EEE10Policy1000ENSB_12zip_iteratorINS8_IJNSD_26transform_input_iterator_tIbNSC_6detail35transform_pair_of_input_iterators_tIbNSB_10device_ptrIfEESN_12approx_equalEENS7_10__not_fn_tINS7_10__identityEEEEENSB_17counting_iteratorIlNSB_11use_defaultESV_SV_EEEEEEEjSF_S9_SR_EEvT0_PT3_T1_NS0_13GridEvenShareIS12_EET2_T4_,@"STO_CUDA_ENTRY STV_DEFAULT"
_ZN3cub18CUB_300001_SM_10006detail6reduce18DeviceReduceKernelINS2_10policy_hubIN4cuda3std3__45tupleIJblEEEjN6thrust24THRUST_300001_SM_1000_NS8cuda_cub9__find_if7functorIS9_EEE10Policy1000ENSB_12zip_iteratorINS8_IJNSD_26transform_input_iterator_tIbNSC_6detail35transform_pair_of_input_iterators_tIbNSB_10device_ptrIfEESN_12approx_equalEENS7_10__not_fn_tINS7_10__identityEEEEENSB_17counting_iteratorIlNSB_11use_defaultESV_SV_EEEEEEEjSF_S9_SR_EEvT0_PT3_T1_NS0_13GridEvenShareIS12_EET2_T4_:
.text._ZN3cub18CUB_300001_SM_10006detail6reduce18DeviceReduceKernelINS2_10policy_hubIN4cuda3std3__45tupleIJblEEEjN6thrust24THRUST_300001_SM_1000_NS8cuda_cub9__find_if7functorIS9_EEE10Policy1000ENSB_12zip_iteratorINS8_IJNSD_26transform_input_iterator_tIbNSC_6detail35transform_pair_of_input_iterators_tIbNSB_10device_ptrIfEESN_12approx_equalEENS7_10__not_fn_tINS7_10__identityEEEEENSB_17counting_iteratorIlNSB_11use_defaultESV_SV_EEEEEEEjSF_S9_SR_EEvT0_PT3_T1_NS0_13GridEvenShareIS12_EET2_T4_:
[----:B------:R-:W-:Y:S01]  /*0000*/  LDC R1, c[0x0][0x37c] ;  /* 0x0000df00ff017b82 */ /* 0x000fe20000000800 */
[----:B------:R-:W0:Y:S01]  /*0010*/  S2R R0, SR_CTAID.X ;  /* 0x0000000000007919 */ /* 0x000e220000002500 */
[----:B------:R-:W1:Y:S01]  /*0020*/  LDCU UR5, c[0x0][0x3c8] ;  /* 0x00007900ff0577ac */ /* 0x000e620008000800 */
[----:B------:R-:W-:Y:S01]  /*0030*/  BSSY.RECONVERGENT B0, `(.L_x_270) ;  /* 0x0000619000007945 */ /* 0x000fe20003800200 */
[----:B------:R-:W2:Y:S01]  /*0040*/  LDCU.64 UR10, c[0x0][0x358] ;  /* 0x00006b00ff0a77ac */ /* 0x000ea20008000a00 */
[----:B0-----:R-:W-:-:S05]  /*0050*/  IMAD.SHL.U32 R2, R0, 0x400, RZ ;  /* 0x0000040000027824 */ /* 0x001fca00078e00ff */
[----:B-1----:R-:W-:-:S04]  /*0060*/  IADD3 R3, PT, PT, -R2, UR5, RZ ;  /* 0x0000000502037c10 */ /* 0x002fc8000fffe1ff */
[----:B------:R-:W-:-:S13]  /*0070*/  ISETP.GT.U32.AND P0, PT, R3, 0x3ff, PT ;  /* 0x000003ff0300780c */ /* 0x000fda0003f04070 */
[----:B--2---:R-:W-:Y:S05]  /*0080*/  @P0 BRA `(.L_x_271) ;  /* 0x0000003400200947 */ /* 0x004fea0003800000 */
[----:B------:R-:W0:Y:S01]  /*0090*/  S2R R4, SR_TID.X ;  /* 0x0000000000047919 */ /* 0x000e220000002100 */
[----:B------:R-:W1:Y:S08]  /*00a0*/  LDC.64 R6, c[0x0][0x380] ;  /* 0x0000e000ff067b82 */ /* 0x000e700000000a00 */
[----:B------:R-:W2:Y:S01]  /*00b0*/  LDC.64 R10, c[0x0][0x388] ;  /* 0x0000e200ff0a7b82 */ /* 0x000ea20000000a00 */
[----:B------:R-:W-:Y:S01]  /*00c0*/  IMAD.MOV.U32 R28, RZ, RZ, RZ ;  /* 0x000000ffff1c7224 */ /* 0x000fe200078e00ff */
[----:B------:R-:W3:Y:S01]  /*00d0*/  LDCU.64 UR6, c[0x0][0x3a0] ;  /* 0x00007400ff0677ac */ /* 0x000ee20008000a00 */
[----:B0-----:R-:W-:-:S13]  /*00e0*/  ISETP.GE.U32.AND P1, PT, R4, R3, PT ;  /* 0x000000030400720c */ /* 0x001fda0003f26070 */
[----:B------:R-:W-:Y:S01]  /*00f0*/  @!P1 IMAD.IADD R5, R2, 0x1, R4 ;  /* 0x0000000102059824 */ /* 0x000fe200078e0204 */
[----:B------:R-:W0:Y:S03]  /*0100*/  @!P1 LDC.64 R8, c[0x0][0x3a0] ;  /* 0x0000e800ff089b82 */ /* 0x000e260000000a00 */
[----:B-1----:R-:W-:-:S04]  /*0110*/  @!P1 IMAD.WIDE.U32 R6, R5, 0x4, R6 ;  /* 0x0000000405069825 */ /* 0x002fc800078e0006 */
[----:B--2---:R-:W-:Y:S02]  /*0120*/  @!P1 IMAD.WIDE.U32 R10, R5, 0x4, R10 ;  /* 0x00000004050a9825 */ /* 0x004fe400078e000a */
[----:B------:R1:W2:Y:S04]  /*0130*/  @!P1 LDG.E R6, desc[UR10][R6.64] ;  /* 0x0000000a06069981 */ /* 0x0002a8000c1e1900 */
[----:B------:R-:W2:Y:S01]  /*0140*/  @!P1 LDG.E R11, desc[UR10][R10.64] ;  /* 0x0000000a0a0b9981 */ /* 0x000ea2000c1e1900 */
[----:B------:R-:W-:Y:S01]  /*0150*/  IMAD.MOV.U32 R15, RZ, RZ, R4 ;  /* 0x000000ffff0f7224 */ /* 0x000fe200078e0004 */
[----:B------:R-:W-:Y:S01]  /*0160*/  BSSY.RECONVERGENT B1, `(.L_x_272) ;  /* 0x0000166000017945 */ /* 0x000fe20003800200 */
[----:B------:R-:W-:Y:S02]  /*0170*/  @!P1 VIADD R15, R4, 0x100 ;  /* 0x00000100040f9836 */ /* 0x000fe40000000000 */
[----:B------:R-:W-:Y:S01]  /*0180*/  @!P1 IMAD.MOV.U32 R16, RZ, RZ, -0x5f4a1273 ;  /* 0xa0b5ed8dff109424 */ /* 0x000fe200078e00ff */
[----:B-1----:R-:W-:Y:S01]  /*0190*/  PRMT R7, RZ, 0x7610, R7 ;  /* 0x00007610ff077816 */ /* 0x002fe20000000007 */
[----:B------:R-:W-:Y:S01]  /*01a0*/  @!P1 IMAD.MOV.U32 R17, RZ, RZ, 0x3eb0c6f7 ;  /* 0x3eb0c6f7ff119424 */ /* 0x000fe200078e00ff */
[----:B------:R-:W-:Y:S01]  /*01b0*/  ISETP.GE.U32.AND P2, PT, R15, R3, PT ;  /* 0x000000030f00720c */ /* 0x000fe20003f46070 */
        /* <DEDUP_REMOVED lines=8> */
[----:B---3--:R-:W-:Y:S06]  /*0240*/  @P2 BRA `(.L_x_273) ;  /* 0x00000014005c2947 */ /* 0x008fec0003800000 */
[----:B------:R-:W-:Y:S01]  /*0250*/  LOP3.LUT R9, RZ, R15, RZ, 0x33, !PT ;  /* 0x0000000fff097212 */ /* 0x000fe200078e33ff */
[----:B------:R-:W-:Y:S04]  /*0260*/  BSSY.RECONVERGENT B2, `(.L_x_274) ;  /* 0x00000af000027945 */ /* 0x000fe80003800200 */
[----:B------:R-:W-:-:S04]  /*0270*/  VIADD R9, R9, UR5 ;  /* 0x0000000509097c36 */ /* 0x000fc80008000000 */
[----:B------:R-:W-:-:S05]  /*0280*/  IMAD.IADD R6, R9, 0x1, -R2 ;  /* 0x0000000109067824 */ /* 0x000fca00078e0a02 */
[C---:B------:R-:W-:Y:S02]  /*0290*/  ISETP.GE.U32.AND P0, PT, R6.reuse, 0x700, PT ;  /* 0x000007000600780c */ /* 0x040fe40003f06070 */
[----:B------:R-:W-:-:S04]  /*02a0*/  LEA.HI R6, R6, 0x1, RZ, 0x18 ;  /* 0x0000000106067811 */ /* 0x000fc800078fc0ff */
[----:B------:R-:W-:-:S07]  /*02b0*/  LOP3.LUT R8, R6, 0x7, RZ, 0xc0, !PT ;  /* 0x0000000706087812 */ /* 0x000fce00078ec0ff */
[----:B------:R-:W-:Y:S05]  /*02c0*/  @!P0 BRA `(.L_x_275) ;  /* 0x0000000800a08947 */ /* 0x000fea0003800000 */
[----:B------:R-:W0:Y:S01]  /*02d0*/  LDC.64 R10, c[0x0][0x380] ;  /* 0x0000e000ff0a7b82 */ /* 0x000e220000000a00 */
[----:B------:R-:W-:Y:S01]  /*02e0*/  LOP3.LUT R22, R6, 0x1fffff8, RZ, 0xc0, !PT ;  /* 0x01fffff806167812 */ /* 0x000fe200078ec0ff */
[----:B------:R-:W-:Y:S01]  /*02f0*/  BSSY.RECONVERGENT B3, `(.L_x_276) ;  /* 0x00000a4000037945 */ /* 0x000fe20003800200 */
[----:B------:R-:W-:Y:S02]  /*0300*/  VIADD R5, R15, 0x400 ;  /* 0x000004000f057836 */ /* 0x000fe40000000000 */
[----:B------:R-:W-:Y:S02]  /*0310*/  IMAD.IADD R23, R2, 0x1, R15 ;  /* 0x0000000102177824 */ /* 0x000fe400078e020f */
[----:B------:R-:W-:Y:S01]  /*0320*/  IMAD.MOV R22, RZ, RZ, -R22 ;  /* 0x000000ffff167224 */ /* 0x000fe200078e0a16 */
[----:B------:R-:W1:Y:S06]  /*0330*/  LDC.64 R12, c[0x0][0x388] ;  /* 0x0000e200ff0c7b82 */ /* 0x000e6c0000000a00 */
.L_x_277:
[----:B-1----:R-:W-:-:S04]  /*0340*/  IMAD.WIDE.U32 R16, R23, 0x4, R12 ;  /* 0x0000000417107825 */ /* 0x002fc800078e000c */
[C---:B------:R-:W-:Y:S01]  /*0350*/  VIADD R25, R23.reuse, 0x100 ;  /* 0x0000010017197836 */ /* 0x040fe20000000000 */
[----:B------:R1:W2:Y:S01]  /*0360*/  LDG.E R24, desc[UR10][R16.64] ;  /* 0x0000000a10187981 */ /* 0x0002a2000c1e1900 */
[----:B0-----:R-:W-:-:S04]  /*0370*/  IMAD.WIDE.U32 R20, R23, 0x4, R10 ;  /* 0x0000000417147825 */ /* 0x001fc800078e000a */
[C---:B------:R-:W-:Y:S01]  /*0380*/  IMAD.WIDE.U32 R14, R25.reuse, 0x4, R10 ;  /* 0x00000004190e7825 */ /* 0x040fe200078e000a */
[----:B------:R0:W2:Y:S03]  /*0390*/  LDG.E R29, desc[UR10][R20.64] ;  /* 0x0000000a141d7981 */ /* 0x0000a6000c1e1900 */
[----:B-1----:R-:W-:Y:S02]  /*03a0*/  IMAD.WIDE.U32 R16, R25, 0x4, R12 ;  /* 0x0000000419107825 */ /* 0x002fe400078e000c */
[----:B------:R-:W3:Y:S02]  /*03b0*/  LDG.E R14, desc[UR10][R14.64] ;  /* 0x0000000a0e0e7981 */ /* 0x000ee4000c1e1900 */
[----:B------:R-:W-:Y:S02]  /*03c0*/  VIADD R27, R23, 0x200 ;  /* 0x00000200171b7836 */ /* 0x000fe40000000000 */
[----:B------:R1:W3:Y:S02]  /*03d0*/  LDG.E R15, desc[UR10][R16.64] ;  /* 0x0000000a100f7981 */ /* 0x0002e4000c1e1900 */
[----:B------:R-:W-:-:S04]  /*03e0*/  IMAD.WIDE.U32 R18, R27, 0x4, R10 ;  /* 0x000000041b127825 */ /* 0x000fc800078e000a */
[----:B0-----:R-:W-:Y:S02]  /*03f0*/  IMAD.WIDE.U32 R20, R27, 0x4, R12 ;  /* 0x000000041b147825 */ /* 0x001fe400078e000c */
[----:B------:R-:W4:Y:S04]  /*0400*/  LDG.E R18, desc[UR10][R18.64] ;  /* 0x0000000a12127981 */ /* 0x000f28000c1e1900 */
[----:B------:R3:W4:Y:S01]  /*0410*/  LDG.E R21, desc[UR10][R20.64] ;  /* 0x0000000a14157981 */ /* 0x000722000c1e1900 */
[----:B------:R-:W-:Y:S01]  /*0420*/  UMOV UR8, 0xa0b5ed8d ;  /* 0xa0b5ed8d00087882 */ /* 0x000fe20000000000 */
[----:B------:R-:W-:Y:S01]  /*0430*/  UMOV UR9, 0x3eb0c6f7 ;  /* 0x3eb0c6f700097882 */ /* 0x000fe20000000000 */
[----:B--2---:R-:W-:-:S04]  /*0440*/  FADD R24, R29, -R24 ;  /* 0x800000181d187221 */ /* 0x004fc80000000000 */
[----:B-1----:R-:W0:Y:S01]  /*0450*/  F2F.F64.F32 R16, |R24| ;  /* 0x4000001800107310 */ /* 0x002e220000201800 */
[----:B---3--:R-:W-:-:S07]  /*0460*/  FADD R20, R14, -R15 ;  /* 0x8000000f0e147221 */ /* 0x008fce0000000000 */
[----:B------:R-:W1:Y:S01]  /*0470*/  F2F.F64.F32 R14, |R20| ;  /* 0x40000014000e7310 */ /* 0x000e620000201800 */
[----:B------:R-:W-:Y:S01]  /*0480*/  VIADD R29, R23, 0x300 ;  /* 0x00000300171d7836 */ /* 0x000fe20000000000 */
[----:B0-----:R-:W-:Y:S01]  /*0490*/  DSETP.GEU.AND P4, PT, R16, UR8, PT ;  /* 0x0000000810007e2a */ /* 0x001fe2000bf8e000 */
[----:B----4-:R-:W-:Y:S02]  /*04a0*/  FADD R21, R18, -R21 ;  /* 0x8000001512157221 */ /* 0x010fe40000000000 */
[----:B------:R-:W-:-:S03]  /*04b0*/  IMAD.WIDE.U32 R18, R29, 0x4, R10 ;  /* 0x000000041d127825 */ /* 0x000fc600078e000a */
[----:B------:R-:W0:Y:S03]  /*04c0*/  F2F.F64.F32 R16, |R21| ;  /* 0x4000001500107310 */ /* 0x000e260000201800 */
[----:B------:R2:W3:Y:S01]  /*04d0*/  LDG.E R18, desc[UR10][R18.64] ;  /* 0x0000000a12127981 */ /* 0x0004e2000c1e1900 */
[----:B-1----:R-:W-:Y:S01]  /*04e0*/  DSETP.GEU.AND P1, PT, R14, UR8, PT ;  /* 0x000000080e007e2a */ /* 0x002fe2000bf2e000 */
[----:B------:R-:W-:-:S06]  /*04f0*/  IMAD.WIDE.U32 R14, R29, 0x4, R12 ;  /* 0x000000041d0e7825 */ /* 0x000fcc00078e000c */
[----:B------:R-:W3:Y:S01]  /*0500*/  LDG.E R15, desc[UR10][R14.64] ;  /* 0x0000000a0e0f7981 */ /* 0x000ee2000c1e1900 */
[----:B------:R-:W-:Y:S01]  /*0510*/  VIADD R24, R23, 0x400 ;  /* 0x0000040017187836 */ /* 0x000fe20000000000 */
[----:B0-----:R-:W-:-:S03]  /*0520*/  DSETP.GEU.AND P3, PT, R16, UR8, PT ;  /* 0x0000000810007e2a */ /* 0x001fc6000bf6e000 */
[----:B------:R-:W-:-:S04]  /*0530*/  IMAD.WIDE.U32 R20, R24, 0x4, R10 ;  /* 0x0000000418147825 */ /* 0x000fc800078e000a */
[----:B------:R-:W-:Y:S02]  /*0540*/  IMAD.WIDE.U32 R16, R24, 0x4, R12 ;  /* 0x0000000418107825 */ /* 0x000fe400078e000c */
[----:B------:R-:W4:Y:S04]  /*0550*/  LDG.E R20, desc[UR10][R20.64] ;  /* 0x0000000a14147981 */ /* 0x000f28000c1e1900 */
[----:B------:R-:W4:Y:S01]  /*0560*/  LDG.E R17, desc[UR10][R16.64] ;  /* 0x0000000a10117981 */ /* 0x000f22000c1e1900 */
[----:B--2---:R-:W-:Y:S02]  /*0570*/  VIADD R19, R23, 0x500 ;  /* 0x0000050017137836 */ /* 0x004fe40000000000 */
[----:B---3--:R-:W-:-:S04]  /*0580*/  FADD R18, R18, -R15 ;  /* 0x8000000f12127221 */ /* 0x008fc80000000000 */
[----:B------:R-:W0:Y:S01]  /*0590*/  F2F.F64.F32 R14, |R18| ;  /* 0x40000012000e7310 */ /* 0x000e220000201800 */
[----:B----4-:R-:W-:Y:S01]  /*05a0*/  FADD R17, R20, -R17 ;  /* 0x8000001114117221 */ /* 0x010fe20000000000 */
[----:B0-----:R-:W-:-:S06]  /*05b0*/  DSETP.GEU.AND P2, PT, R14, UR8, PT ;  /* 0x000000080e007e2a */ /* 0x001fcc000bf4e000 */
[----:B------:R0:W1:Y:S01]  /*05c0*/  F2F.F64.F32 R14, |R17| ;  /* 0x40000011000e7310 */ /* 0x0000620000201800 */
[----:B------:R-:W-:-:S05]  /*05d0*/  IADD3 R18, P5, PT, R23, UR6, RZ ;  /* 0x0000000617127c10 */ /* 0x000fca000ffbe0ff */
[----:B------:R-:W-:Y:S02]  /*05e0*/  IMAD.X R21, RZ, RZ, UR7, P5 ;  /* 0x00000007ff157e24 */ /* 0x000fe4000a8e06ff */
[----:B0-----:R-:W-:-:S06]  /*05f0*/  IMAD.WIDE.U32 R16, R19, 0x4, R12 ;  /* 0x0000000413107825 */ /* 0x001fcc00078e000c */
[----:B------:R-:W2:Y:S01]  /*0600*/  LDG.E R17, desc[UR10][R16.64] ;  /* 0x0000000a10117981 */ /* 0x000ea2000c1e1900 */
[----:B-1----:R-:W-:Y:S01]  /*0610*/  DSETP.GEU.AND P5, PT, R14, UR8, PT ;  /* 0x000000080e007e2a */ /* 0x002fe2000bfae000 */
[----:B------:R-:W-:-:S06]  /*0620*/  IMAD.WIDE.U32 R14, R19, 0x4, R10 ;  /* 0x00000004130e7825 */ /* 0x000fcc00078e000a */
[----:B------:R-:W2:Y:S01]  /*0630*/  LDG.E R14, desc[UR10][R14.64] ;  /* 0x0000000a0e0e7981 */ /* 0x000ea2000c1e1900 */
[----:B------:R-:W-:Y:S02]  /*0640*/  LOP3.LUT P6, RZ, R7, 0xff, RZ, 0xc0, !PT ;  /* 0x000000ff07ff7812 */ /* 0x000fe400078cc0ff */
[----:B------:R-:W-:Y:S02]  /*0650*/  ISETP.LT.U32.AND P0, PT, R18, R28, PT ;  /* 0x0000001c1200720c */ /* 0x000fe40003f01070 */
[----:B------:R-:W-:Y:S02]  /*0660*/  SEL R20, RZ, 0x1, !P4 ;  /* 0x00000001ff147807 */ /* 0x000fe40006000000 */
[----:B------:R-:W-:-:S04]  /*0670*/  ISETP.LT.AND.EX P0, PT, R21, R26, PT, P0 ;  /* 0x0000001a1500720c */ /* 0x000fc80003f01300 */
[----:B------:R-:W-:-:S03]  /*0680*/  @P4 SEL R28, R18, R28, P0 ;  /* 0x0000001c121c4207 */ /* 0x000fc60000000000 */
[----:B------:R-:W-:Y:S02]  /*0690*/  @P6 SEL R20, R7, 0x1, !P4 ;  /* 0x0000000107146807 */ /* 0x000fe40006000000 */
[C---:B------:R-:W-:Y:S02]  /*06a0*/  @P4 SEL R26, R21.reuse, R26, P0 ;  /* 0x0000001a151a4207 */ /* 0x040fe40000000000 */
[----:B------:R-:W-:Y:S02]  /*06b0*/  LOP3.LUT P4, RZ, R20, 0xff, RZ, 0xc0, !PT ;  /* 0x000000ff14ff7812 */ /* 0x000fe4000788c0ff */
[----:B------:R-:W-:Y:S02]  /*06c0*/  SEL R18, R18, R28, !P6 ;  /* 0x0000001c12127207 */ /* 0x000fe40007000000 */
[----:B------:R-:W-:Y:S02]  /*06d0*/  SEL R26, R21, R26, !P6 ;  /* 0x0000001a151a7207 */ /* 0x000fe40007000000 */
[----:B------:R-:W-:-:S02]  /*06e0*/  IADD3 R21, P6, PT, R25, UR6, RZ ;  /* 0x0000000619157c10 */ /* 0x000fc4000ffde0ff */
[----:B------:R-:W-:Y:S02]  /*06f0*/  SEL R7, RZ, 0x1, !P1 ;  /* 0x00000001ff077807 */ /* 0x000fe40004800000 */
[----:B------:R-:W-:Y:S01]  /*0700*/  ISETP.LT.U32.AND P0, PT, R21, R18, PT ;  /* 0x000000121500720c */ /* 0x000fe20003f01070 */
[----:B------:R-:W-:Y:S02]  /*0710*/  IMAD.X R25, RZ, RZ, UR7, P6 ;  /* 0x00000007ff197e24 */ /* 0x000fe4000b0e06ff */
[----:B------:R-:W-:-:S03]  /*0720*/  @P4 SEL R7, R20, 0x1, !P1 ;  /* 0x0000000114074807 */ /* 0x000fc60004800000 */
[----:B------:R-:W-:Y:S02]  /*0730*/  ISETP.LT.AND.EX P0, PT, R25, R26, PT, P0 ;  /* 0x0000001a1900720c */ /* 0x000fe40003f01300 */
[----:B------:R-:W-:Y:S02]  /*0740*/  LOP3.LUT P6, RZ, R7, 0xff, RZ, 0xc0, !PT ;  /* 0x000000ff07ff7812 */ /* 0x000fe400078cc0ff */
[----:B------:R-:W-:Y:S02]  /*0750*/  @P1 SEL R18, R21, R18, P0 ;  /* 0x0000001215121207 */ /* 0x000fe40000000000 */
[----:B------:R-:W-:Y:S02]  /*0760*/  @P1 SEL R26, R25, R26, P0 ;  /* 0x0000001a191a1207 */ /* 0x000fe40000000000 */
[----:B------:R-:W-:Y:S02]  /*0770*/  SEL R18, R21, R18, !P4 ;  /* 0x0000001215127207 */ /* 0x000fe40006000000 */
[----:B------:R-:W-:-:S02]  /*0780*/  SEL R20, R25, R26, !P4 ;  /* 0x0000001a19147207 */ /* 0x000fc40006000000 */
[----:B------:R-:W-:Y:S02]  /*0790*/  IADD3 R27, P4, PT, R27, UR6, RZ ;  /* 0x000000061b1b7c10 */ /* 0x000fe4000ff9e0ff */
[----:B------:R-:W-:Y:S02]  /*07a0*/  SEL R21, RZ, 0x1, !P3 ;  /* 0x00000001ff157807 */ /* 0x000fe40005800000 */
[----:B------:R-:W-:Y:S01]  /*07b0*/  ISETP.LT.U32.AND P0, PT, R27, R18, PT ;  /* 0x000000121b00720c */ /* 0x000fe20003f01070 */
[----:B------:R-:W-:Y:S01]  /*07c0*/  IMAD.X R28, RZ, RZ, UR7, P4 ;  /* 0x00000007ff1c7e24 */ /* 0x000fe2000a0e06ff */
[----:B------:R-:W-:Y:S01]  /*07d0*/  @P6 SEL R21, R7, 0x1, !P3 ;  /* 0x0000000107156807 */ /* 0x000fe20005800000 */
[----:B------:R-:W-:-:S03]  /*07e0*/  VIADD R7, R23, 0x600 ;  /* 0x0000060017077836 */ /* 0x000fc60000000000 */
[----:B------:R-:W-:-:S04]  /*07f0*/  ISETP.LT.AND.EX P0, PT, R28, R20, PT, P0 ;  /* 0x000000141c00720c */ /* 0x000fc80003f01300 */
[----:B------:R-:W-:Y:S02]  /*0800*/  @P3 SEL R18, R27, R18, P0 ;  /* 0x000000121b123207 */ /* 0x000fe40000000000 */
[----:B------:R-:W-:-:S04]  /*0810*/  @P3 SEL R20, R28, R20, P0 ;  /* 0x000000141c143207 */ /* 0x000fc80000000000 */
[----:B------:R-:W-:Y:S02]  /*0820*/  SEL R28, R28, R20, !P6 ;  /* 0x000000141c1c7207 */ /* 0x000fe40007000000 */
[----:B------:R-:W-:Y:S01]  /*0830*/  LOP3.LUT P4, RZ, R21, 0xff, RZ, 0xc0, !PT ;  /* 0x000000ff15ff7812 */ /* 0x000fe2000788c0ff */
[----:B--2---:R-:W-:-:S06]  /*0840*/  FADD R14, R14, -R17 ;  /* 0x800000110e0e7221 */ /* 0x004fcc0000000000 */
[----:B------:R-:W0:Y:S01]  /*0850*/  F2F.F64.F32 R14, |R14| ;  /* 0x4000000e000e7310 */ /* 0x000e220000201800 */
[----:B------:R-:W-:-:S05]  /*0860*/  IMAD.WIDE.U32 R16, R7, 0x4, R10 ;  /* 0x0000000407107825 */ /* 0x000fca00078e000a */
[----:B------:R-:W2:Y:S01]  /*0870*/  LDG.E R25, desc[UR10][R16.64] ;  /* 0x0000000a10197981 */ /* 0x000ea2000c1e1900 */
[----:B0-----:R-:W-:Y:S01]  /*0880*/  DSETP.GEU.AND P1, PT, R14, UR8, PT ;  /* 0x000000080e007e2a */ /* 0x001fe2000bf2e000 */
[----:B------:R-:W-:-:S05]  /*0890*/  IMAD.WIDE.U32 R14, R7, 0x4, R12 ;  /* 0x00000004070e7825 */ /* 0x000fca00078e000c */
[----:B------:R0:W2:Y:S02]  /*08a0*/  LDG.E R26, desc[UR10][R14.64] ;  /* 0x0000000a0e1a7981 */ /* 0x0000a4000c1e1900 */
[----:B0-----:R-:W-:Y:S02]  /*08b0*/  SEL R15, R27, R18, !P6 ;  /* 0x000000121b0f7207 */ /* 0x001fe40007000000 */
[----:B------:R-:W-:-:S04]  /*08c0*/  IADD3 R18, P3, PT, R29, UR6, RZ ;  /* 0x000000061d127c10 */ /* 0x000fc8000ff7e0ff */
[----:B------:R-:W-:Y:S01]  /*08d0*/  ISETP.LT.U32.AND P0, PT, R18, R15, PT ;  /* 0x0000000f1200720c */ /* 0x000fe20003f01070 */
[----:B------:R-:W-:-:S05]  /*08e0*/  IMAD.X R16, RZ, RZ, UR7, P3 ;  /* 0x00000007ff107e24 */ /* 0x000fca00098e06ff */
[----:B------:R-:W-:Y:S01]  /*08f0*/  ISETP.LT.AND.EX P0, PT, R16, R28, PT, P0 ;  /* 0x0000001c1000720c */ /* 0x000fe20003f01300 */
[----:B------:R-:W-:-:S03]  /*0900*/  VIADD R27, R23, 0x700 ;  /* 0x00000700171b7836 */ /* 0x000fc60000000000 */
[----:B------:R-:W-:Y:S02]  /*0910*/  @P2 SEL R15, R18, R15, P0 ;  /* 0x0000000f120f2207 */ /* 0x000fe40000000000 */
[----:B------:R-:W-:Y:S02]  /*0920*/  @P2 SEL R28, R16, R28, P0 ;  /* 0x0000001c101c2207 */ /* 0x000fe40000000000 */
[----:B------:R-:W-:Y:S01]  /*0930*/  SEL R20, R18, R15, !P4 ;  /* 0x0000000f12147207 */ /* 0x000fe20006000000 */
[----:B------:R-:W-:Y:S01]  /*0940*/  IMAD.WIDE.U32 R14, R27, 0x4, R12 ;  /* 0x000000041b0e7825 */ /* 0x000fe200078e000c */
[----:B------:R-:W-:-:S03]  /*0950*/  SEL R18, R16, R28, !P4 ;  /* 0x0000001c10127207 */ /* 0x000fc60006000000 */
[----:B------:R-:W-:Y:S02]  /*0960*/  IMAD.WIDE.U32 R16, R27, 0x4, R10 ;  /* 0x000000041b107825 */ /* 0x000fe400078e000a */
[----:B------:R-:W3:Y:S04]  /*0970*/  LDG.E R15, desc[UR10][R14.64] ;  /* 0x0000000a0e0f7981 */ /* 0x000ee8000c1e1900 */
[----:B------:R0:W3:Y:S01]  /*0980*/  LDG.E R16, desc[UR10][R16.64] ;  /* 0x0000000a10107981 */ /* 0x0000e2000c1e1900 */
[----:B------:R-:W-:Y:S02]  /*0990*/  SEL R29, RZ, 0x1, !P2 ;  /* 0x00000001ff1d7807 */ /* 0x000fe40005000000 */
[----:B------:R-:W-:-:S04]  /*09a0*/  @P4 SEL R29, R21, 0x1, !P2 ;  /* 0x00000001151d4807 */ /* 0x000fc80005000000 */
[----:B------:R-:W-:Y:S02]  /*09b0*/  LOP3.LUT P3, RZ, R29, 0xff, RZ, 0xc0, !PT ;  /* 0x000000ff1dff7812 */ /* 0x000fe4000786c0ff */
[----:B------:R-:W-:-:S11]  /*09c0*/  SEL R28, RZ, 0x1, !P5 ;  /* 0x00000001ff1c7807 */ /* 0x000fd60006800000 */
[----:B------:R-:W-:Y:S02]  /*09d0*/  @P3 SEL R28, R29, 0x1, !P5 ;  /* 0x000000011d1c3807 */ /* 0x000fe40006800000 */
[----:B------:R-:W-:-:S04]  /*09e0*/  IADD3 R29, P2, PT, R24, UR6, RZ ;  /* 0x00000006181d7c10 */ /* 0x000fc8000ff5e0ff */
[----:B------:R-:W-:Y:S02]  /*09f0*/  ISETP.LT.U32.AND P0, PT, R29, R20, PT ;  /* 0x000000141d00720c */ /* 0x000fe40003f01070 */
[----:B0-----:R-:W-:Y:S01]  /*0a00*/  SEL R17, RZ, 0x1, !P1 ;  /* 0x00000001ff117807 */ /* 0x001fe20004800000 */
[----:B------:R-:W-:Y:S02]  /*0a10*/  VIADD R22, R22, 0x8 ;  /* 0x0000000816167836 */ /* 0x000fe40000000000 */
[----:B------:R-:W-:Y:S02]  /*0a20*/  VIADD R5, R5, 0x800 ;  /* 0x0000080005057836 */ /* 0x000fe40000000000 */
[----:B------:R-:W-:Y:S02]  /*0a30*/  VIADD R23, R23, 0x800 ;  /* 0x0000080017177836 */ /* 0x000fe40000000000 */
[----:B--2---:R-:W-:Y:S01]  /*0a40*/  FADD R21, R25, -R26 ;  /* 0x8000001a19157221 */ /* 0x004fe20000000000 */
[----:B------:R-:W-:-:S05]  /*0a50*/  IMAD.X R25, RZ, RZ, UR7, P2 ;  /* 0x00000007ff197e24 */ /* 0x000fca00090e06ff */
[----:B------:R-:W-:-:S04]  /*0a60*/  ISETP.LT.AND.EX P0, PT, R25, R18, PT, P0 ;  /* 0x000000121900720c */ /* 0x000fc80003f01300 */
[----:B------:R-:W-:Y:S02]  /*0a70*/  @P5 SEL R20, R29, R20, P0 ;  /* 0x000000141d145207 */ /* 0x000fe40000000000 */
[----:B------:R-:W-:Y:S02]  /*0a80*/  @P5 SEL R18, R25, R18, P0 ;  /* 0x0000001219125207 */ /* 0x000fe40000000000 */
[----:B------:R-:W-:Y:S02]  /*0a90*/  SEL R24, R29, R20, !P3 ;  /* 0x000000141d187207 */ /* 0x000fe40005800000 */
[----:B------:R-:W-:Y:S01]  /*0aa0*/  IADD3 R19, P0, PT, R19, UR6, RZ ;  /* 0x0000000613137c10 */ /* 0x000fe2000ff1e0ff */
[----:B------:R-:W0:Y:S01]  /*0ab0*/  F2F.F64.F32 R20, |R21| ;  /* 0x4000001500147310 */ /* 0x000e220000201800 */
[----:B------:R-:W-:Y:S02]  /*0ac0*/  LOP3.LUT P2, RZ, R28, 0xff, RZ, 0xc0, !PT ;  /* 0x000000ff1cff7812 */ /* 0x000fe4000784c0ff */
[----:B------:R-:W-:Y:S01]  /*0ad0*/  SEL R18, R25, R18, !P3 ;  /* 0x0000001219127207 */ /* 0x000fe20005800000 */
[----:B------:R-:W-:Y:S01]  /*0ae0*/  IMAD.X R25, RZ, RZ, UR7, P0 ;  /* 0x00000007ff197e24 */ /* 0x000fe200080e06ff */
[----:B------:R-:W-:-:S04]  /*0af0*/  ISETP.LT.U32.AND P0, PT, R19, R24, PT ;  /* 0x000000181300720c */ /* 0x000fc80003f01070 */
[----:B------:R-:W-:-:S04]  /*0b00*/  ISETP.LT.AND.EX P0, PT, R25, R18, PT, P0 ;  /* 0x000000121900720c */ /* 0x000fc80003f01300 */
[----:B------:R-:W-:Y:S02]  /*0b10*/  @P1 SEL R24, R19, R24, P0 ;  /* 0x0000001813181207 */ /* 0x000fe40000000000 */
[----:B------:R-:W-:Y:S01]  /*0b20*/  @P2 SEL R17, R28, 0x1, !P1 ;  /* 0x000000011c112807 */ /* 0x000fe20004800000 */
[----:B0-----:R-:W-:Y:S01]  /*0b30*/  DSETP.GEU.AND P3, PT, R20, UR8, PT ;  /* 0x0000000814007e2a */ /* 0x001fe2000bf6e000 */
[----:B------:R-:W-:Y:S01]  /*0b40*/  IADD3 R28, P5, PT, R7, UR6, RZ ;  /* 0x00000006071c7c10 */ /* 0x000fe2000ffbe0ff */
[----:B---3--:R-:W-:Y:S01]  /*0b50*/  FADD R15, R16, -R15 ;  /* 0x8000000f100f7221 */ /* 0x008fe20000000000 */
[----:B------:R-:W-:Y:S02]  /*0b60*/  @P1 SEL R18, R25, R18, P0 ;  /* 0x0000001219121207 */ /* 0x000fe40000000000 */
[----:B------:R-:W-:-:S03]  /*0b70*/  SEL R19, R19, R24, !P2 ;  /* 0x0000001813137207 */ /* 0x000fc60005000000 */
[----:B------:R-:W0:Y:S01]  /*0b80*/  F2F.F64.F32 R14, |R15| ;  /* 0x4000000f000e7310 */ /* 0x000e220000201800 */
[----:B------:R-:W-:Y:S01]  /*0b90*/  IMAD.X R16, RZ, RZ, UR7, P5 ;  /* 0x00000007ff107e24 */ /* 0x000fe2000a8e06ff */
[----:B------:R-:W-:Y:S02]  /*0ba0*/  SEL R21, R25, R18, !P2 ;  /* 0x0000001219157207 */ /* 0x000fe40005000000 */
[----:B------:R-:W-:Y:S02]  /*0bb0*/  ISETP.LT.U32.AND P0, PT, R28, R19, PT ;  /* 0x000000131c00720c */ /* 0x000fe40003f01070 */
[----:B------:R-:W-:Y:S02]  /*0bc0*/  LOP3.LUT P4, RZ, R17, 0xff, RZ, 0xc0, !PT ;  /* 0x000000ff11ff7812 */ /* 0x000fe4000788c0ff */
[----:B------:R-:W-:-:S04]  /*0bd0*/  ISETP.LT.AND.EX P0, PT, R16, R21, PT, P0 ;  /* 0x000000151000720c */ /* 0x000fc80003f01300 */
[----:B------:R-:W-:Y:S02]  /*0be0*/  @P3 SEL R19, R28, R19, P0 ;  /* 0x000000131c133207 */ /* 0x000fe40000000000 */
[----:B------:R-:W-:Y:S01]  /*0bf0*/  @P3 SEL R21, R16, R21, P0 ;  /* 0x0000001510153207 */ /* 0x000fe20000000000 */
[----:B0-----:R-:W-:Y:S01]  /*0c00*/  DSETP.GEU.AND P1, PT, R14, UR8, PT ;  /* 0x000000080e007e2a */ /* 0x001fe2000bf2e000 */
[----:B------:R-:W-:Y:S02]  /*0c10*/  IADD3 R27, P0, PT, R27, UR6, RZ ;  /* 0x000000061b1b7c10 */ /* 0x000fe4000ff1e0ff */
[----:B------:R-:W-:Y:S02]  /*0c20*/  SEL R28, R28, R19, !P4 ;  /* 0x000000131c1c7207 */ /* 0x000fe40006000000 */
[----:B------:R-:W-:Y:S01]  /*0c30*/  SEL R15, R16, R21, !P4 ;  /* 0x00000015100f7207 */ /* 0x000fe20006000000 */
[----:B------:R-:W-:Y:S01]  /*0c40*/  IMAD.X R26, RZ, RZ, UR7, P0 ;  /* 0x00000007ff1a7e24 */ /* 0x000fe200080e06ff */
[----:B------:R-:W-:-:S02]  /*0c50*/  ISETP.LT.U32.AND P0, PT, R27, R28, PT ;  /* 0x0000001c1b00720c */ /* 0x000fc40003f01070 */
[----:B------:R-:W-:Y:S02]  /*0c60*/  SEL R7, RZ, 0x1, !P3 ;  /* 0x00000001ff077807 */ /* 0x000fe40005800000 */
[----:B------:R-:W-:Y:S02]  /*0c70*/  @P4 SEL R7, R17, 0x1, !P3 ;  /* 0x0000000111074807 */ /* 0x000fe40005800000 */
[CC--:B------:R-:W-:Y:S02]  /*0c80*/  ISETP.LT.AND.EX P0, PT, R26.reuse, R15.reuse, PT, P0 ;  /* 0x0000000f1a00720c */ /* 0x0c0fe40003f01300 */
[----:B------:R-:W-:Y:S02]  /*0c90*/  LOP3.LUT P2, RZ, R7, 0xff, RZ, 0xc0, !PT ;  /* 0x000000ff07ff7812 */ /* 0x000fe4000784c0ff */
[----:B------:R-:W-:Y:S02]  /*0ca0*/  @P1 SEL R28, R27, R28, P0 ;  /* 0x0000001c1b1c1207 */ /* 0x000fe40000000000 */
[----:B------:R-:W-:-:S02]  /*0cb0*/  @P1 SEL R15, R26, R15, P0 ;  /* 0x0000000f1a0f1207 */ /* 0x000fc40000000000 */
[----:B------:R-:W-:Y:S02]  /*0cc0*/  ISETP.NE.AND P0, PT, R22, RZ, PT ;  /* 0x000000ff1600720c */ /* 0x000fe40003f05270 */
[----:B------:R-:W-:-:S05]  /*0cd0*/  SEL R14, RZ, 0x1, !P1 ;  /* 0x00000001ff0e7807 */ /* 0x000fca0004800000 */
[----:B------:R-:W-:Y:S02]  /*0ce0*/  @P2 SEL R14, R7, 0x1, !P1 ;  /* 0x00000001070e2807 */ /* 0x000fe40004800000 */
[----:B------:R-:W-:Y:S02]  /*0cf0*/  SEL R28, R27, R28, !P2 ;  /* 0x0000001c1b1c7207 */ /* 0x000fe40005000000 */
[----:B------:R-:W-:Y:S02]  /*0d00*/  SEL R26, R26, R15, !P2 ;  /* 0x0000000f1a1a7207 */ /* 0x000fe40005000000 */
[----:B------:R-:W-:Y:S01]  /*0d10*/  PRMT R7, R14, 0x7610, R7 ;  /* 0x000076100e077816 */ /* 0x000fe20000000007 */
[----:B------:R-:W-:Y:S06]  /*0d20*/  @P0 BRA `(.L_x_277) ;  /* 0xfffffff400840947 */ /* 0x000fec000383ffff */
[----:B------:R-:W-:Y:S05]  /*0d30*/  BSYNC.RECONVERGENT B3 ;  /* 0x0000000000037941 */ /* 0x000fea0003800200 */
.L_x_276:
[----:B------:R-:W-:-:S07]  /*0d40*/  VIADD R15, R5, 0xfffffc00 ;  /* 0xfffffc00050f7836 */ /* 0x000fce0000000000 */
.L_x_275:
[----:B------:R-:W-:Y:S05]  /*0d50*/  BSYNC.RECONVERGENT B2 ;  /* 0x0000000000027941 */ /* 0x000fea0003800200 */
.L_x_274:
[----:B------:R-:W-:-:S13]  /*0d60*/  ISETP.NE.AND P0, PT, R8, RZ, PT ;  /* 0x000000ff0800720c */ /* 0x000fda0003f05270 */
[----:B------:R-:W-:Y:S05]  /*0d70*/  @!P0 BRA `(.L_x_273) ;  /* 0x0000000800908947 */ /* 0x000fea0003800000 */
[----:B------:R-:W-:Y:S01]  /*0d80*/  ISETP.GE.U32.AND P0, PT, R8, 0x4, PT ;  /* 0x000000040800780c */ /* 0x000fe20003f06070 */
[----:B------:R-:W-:Y:S01]  /*0d90*/  BSSY.RECONVERGENT B2, `(.L_x_278) ;  /* 0x0000055000027945 */ /* 0x000fe20003800200 */
[----:B------:R-:W-:-:S11]  /*0da0*/  LOP3.LUT P1, R6, R6, 0x3, RZ, 0xc0, !PT ;  /* 0x0000000306067812 */ /* 0x000fd6000782c0ff */
[----:B------:R-:W-:Y:S05]  /*0db0*/  @!P0 BRA `(.L_x_279) ;  /* 0x0000000400488947 */ /* 0x000fea0003800000 */
[----:B------:R-:W0:Y:S01]  /*0dc0*/  LDC.64 R10, c[0x0][0x380] ;  /* 0x0000e000ff0a7b82 */ /* 0x000e220000000a00 */
[----:B------:R-:W-:Y:S01]  /*0dd0*/  IMAD.IADD R23, R2, 0x1, R15 ;  /* 0x0000000102177824 */ /* 0x000fe200078e020f */
[----:B------:R-:W1:Y:S06]  /*0de0*/  LDCU.64 UR8, c[0x0][0x3a0] ;  /* 0x00007400ff0877ac */ /* 0x000e6c0008000a00 */
[----:B------:R-:W2:Y:S01]  /*0df0*/  LDC.64 R12, c[0x0][0x388] ;  /* 0x0000e200ff0c7b82 */ /* 0x000ea20000000a00 */
[----:B0-----:R-:W-:-:S05]  /*0e00*/  IMAD.WIDE.U32 R18, R23, 0x4, R10 ;  /* 0x0000000417127825 */ /* 0x001fca00078e000a */
[----:B------:R-:W3:Y:S01]  /*0e10*/  LDG.E R8, desc[UR10][R18.64] ;  /* 0x0000000a12087981 */ /* 0x000ee2000c1e1900 */
[----:B--2---:R-:W-:-:S05]  /*0e20*/  IMAD.WIDE.U32 R24, R23, 0x4, R12 ;  /* 0x0000000417187825 */ /* 0x004fca00078e000c */
[----:B------:R0:W3:Y:S02]  /*0e30*/  LDG.E R5, desc[UR10][R24.64] ;  /* 0x0000000a18057981 */ /* 0x0000e4000c1e1900 */
[----:B0-----:R-:W-:-:S04]  /*0e40*/  VIADD R25, R23, 0x100 ;  /* 0x0000010017197836 */ /* 0x001fc80000000000 */
[----:B------:R-:W-:-:S04]  /*0e50*/  IMAD.WIDE.U32 R16, R25, 0x4, R10 ;  /* 0x0000000419107825 */ /* 0x000fc800078e000a */
[----:B------:R-:W-:Y:S01]  /*0e60*/  IMAD.WIDE.U32 R20, R25, 0x4, R12 ;  /* 0x0000000419147825 */ /* 0x000fe200078e000c */
[----:B------:R-:W2:Y:S04]  /*0e70*/  LDG.E R27, desc[UR10][R16.64] ;  /* 0x0000000a101b7981 */ /* 0x000ea8000c1e1900 */
[----:B------:R0:W2:Y:S02]  /*0e80*/  LDG.E R14, desc[UR10][R20.64] ;  /* 0x0000000a140e7981 */ /* 0x0000a4000c1e1900 */
[----:B0-----:R-:W-:-:S04]  /*0e90*/  VIADD R21, R23, 0x200 ;  /* 0x0000020017157836 */ /* 0x001fc80000000000 */
[----:B------:R-:W-:-:S04]  /*0ea0*/  IMAD.WIDE.U32 R16, R21, 0x4, R10 ;  /* 0x0000000415107825 */ /* 0x000fc800078e000a */
[----:B------:R-:W-:Y:S02]  /*0eb0*/  IMAD.WIDE.U32 R18, R21, 0x4, R12 ;  /* 0x0000000415127825 */ /* 0x000fe400078e000c */
[----:B------:R1:W4:Y:S04]  /*0ec0*/  LDG.E R16, desc[UR10][R16.64] ;  /* 0x0000000a10107981 */ /* 0x000328000c1e1900 */
[----:B------:R-:W4:Y:S01]  /*0ed0*/  LDG.E R19, desc[UR10][R18.64] ;  /* 0x0000000a12137981 */ /* 0x000f22000c1e1900 */
[----:B------:R-:W-:-:S04]  /*0ee0*/  VIADD R29, R23, 0x300 ;  /* 0x00000300171d7836 */ /* 0x000fc80000000000 */
[----:B------:R-:W-:-:S04]  /*0ef0*/  IMAD.WIDE.U32 R10, R29, 0x4, R10 ;  /* 0x000000041d0a7825 */ /* 0x000fc800078e000a */
[----:B------:R-:W-:Y:S01]  /*0f00*/  IMAD.WIDE.U32 R12, R29, 0x4, R12 ;  /* 0x000000041d0c7825 */ /* 0x000fe200078e000c */
[----:B------:R0:W5:Y:S04]  /*0f10*/  LDG.E R22, desc[UR10][R10.64] ;  /* 0x0000000a0a167981 */ /* 0x000168000c1e1900 */
[----:B------:R4:W5:Y:S01]  /*0f20*/  LDG.E R24, desc[UR10][R12.64] ;  /* 0x0000000a0c187981 */ /* 0x000962000c1e1900 */
[----:B------:R-:W-:Y:S01]  /*0f30*/  UMOV UR12, 0xa0b5ed8d ;  /* 0xa0b5ed8d000c7882 */ /* 0x000fe20000000000 */
[----:B------:R-:W-:Y:S01]  /*0f40*/  UMOV UR13, 0x3eb0c6f7 ;  /* 0x3eb0c6f7000d7882 */ /* 0x000fe20000000000 */
[----:B-1----:R-:W-:Y:S02]  /*0f50*/  IADD3 R17, P2, PT, R23, UR8, RZ ;  /* 0x0000000817117c10 */ /* 0x002fe4000ff5e0ff */
[----:B------:R-:W-:-:S02]  /*0f60*/  LOP3.LUT P4, RZ, R7, 0xff, RZ, 0xc0, !PT ;  /* 0x000000ff07ff7812 */ /* 0x000fc4000788c0ff */
[----:B------:R-:W-:Y:S01]  /*0f70*/  ISETP.LT.U32.AND P0, PT, R17, R28, PT ;  /* 0x0000001c1100720c */ /* 0x000fe20003f01070 */
[----:B------:R-:W-:-:S05]  /*0f80*/  IMAD.X R23, RZ, RZ, UR9, P2 ;  /* 0x00000009ff177e24 */ /* 0x000fca00090e06ff */
[----:B------:R-:W-:Y:S01]  /*0f90*/  ISETP.LT.AND.EX P0, PT, R23, R26, PT, P0 ;  /* 0x0000001a1700720c */ /* 0x000fe20003f01300 */
[----:B------:R-:W-:Y:S02]  /*0fa0*/  VIADD R15, R15, 0x400 ;  /* 0x000004000f0f7836 */ /* 0x000fe40000000000 */
[----:B---3--:R-:W-:-:S04]  /*0fb0*/  FADD R8, R8, -R5 ;  /* 0x8000000508087221 */ /* 0x008fc80000000000 */
[----:B0-----:R-:W0:Y:S02]  /*0fc0*/  F2F.F64.F32 R10, |R8| ;  /* 0x40000008000a7310 */ /* 0x001e240000201800 */
[----:B0-----:R-:W-:Y:S01]  /*0fd0*/  DSETP.GEU.AND P5, PT, R10, UR12, PT ;  /* 0x0000000c0a007e2a */ /* 0x001fe2000bfae000 */
[----:B--2---:R-:W-:-:S05]  /*0fe0*/  FADD R14, R27, -R14 ;  /* 0x8000000e1b0e7221 */ /* 0x004fca0000000000 */
[----:B------:R-:W0:Y:S01]  /*0ff0*/  F2F.F64.F32 R10, |R14| ;  /* 0x4000000e000a7310 */ /* 0x000e220000201800 */
[----:B------:R-:W-:Y:S02]  /*1000*/  SEL R5, RZ, 0x1, !P5 ;  /* 0x00000001ff057807 */ /* 0x000fe40006800000 */
[----:B------:R-:W-:-:S05]  /*1010*/  @P4 SEL R5, R7, 0x1, !P5 ;  /* 0x0000000107054807 */ /* 0x000fca0006800000 */
[----:B------:R-:W-:Y:S02]  /*1020*/  @P5 SEL R28, R17, R28, P0 ;  /* 0x0000001c111c5207 */ /* 0x000fe40000000000 */
[----:B------:R-:W-:Y:S02]  /*1030*/  @P5 SEL R26, R23, R26, P0 ;  /* 0x0000001a171a5207 */ /* 0x000fe40000000000 */
[----:B------:R-:W-:Y:S02]  /*1040*/  IADD3 R8, P0, PT, R25, UR8, RZ ;  /* 0x0000000819087c10 */ /* 0x000fe4000ff1e0ff */
[----:B------:R-:W-:Y:S01]  /*1050*/  SEL R17, R17, R28, !P4 ;  /* 0x0000001c11117207 */ /* 0x000fe20006000000 */
[----:B0-----:R-:W-:Y:S01]  /*1060*/  DSETP.GEU.AND P3, PT, R10, UR12, PT ;  /* 0x0000000c0a007e2a */ /* 0x001fe2000bf6e000 */
[----:B----4-:R-:W-:Y:S01]  /*1070*/  FADD R12, R16, -R19 ;  /* 0x80000013100c7221 */ /* 0x010fe20000000000 */
[----:B------:R-:W-:Y:S01]  /*1080*/  LOP3.LUT P2, RZ, R5, 0xff, RZ, 0xc0, !PT ;  /* 0x000000ff05ff7812 */ /* 0x000fe2000784c0ff */
[----:B------:R-:W-:-:S04]  /*1090*/  IMAD.X R14, RZ, RZ, UR9, P0 ;  /* 0x00000009ff0e7e24 */ /* 0x000fc800080e06ff */
[----:B------:R-:W0:Y:S01]  /*10a0*/  F2F.F64.F32 R12, |R12| ;  /* 0x4000000c000c7310 */ /* 0x000e220000201800 */
[----:B------:R-:W-:Y:S02]  /*10b0*/  SEL R19, R23, R26, !P4 ;  /* 0x0000001a17137207 */ /* 0x000fe40006000000 */
[----:B------:R-:W-:-:S04]  /*10c0*/  ISETP.LT.U32.AND P0, PT, R8, R17, PT ;  /* 0x000000110800720c */ /* 0x000fc80003f01070 */
[----:B------:R-:W-:Y:S01]  /*10d0*/  ISETP.LT.AND.EX P0, PT, R14, R19, PT, P0 ;  /* 0x000000130e00720c */ /* 0x000fe20003f01300 */
[----:B-----5:R-:W-:Y:S01]  /*10e0*/  FADD R10, R22, -R24 ;  /* 0x80000018160a7221 */ /* 0x020fe20000000000 */
[----:B------:R-:W-:Y:S02]  /*10f0*/  SEL R7, RZ, 0x1, !P3 ;  /* 0x00000001ff077807 */ /* 0x000fe40005800000 */
[----:B------:R-:W-:Y:S02]  /*1100*/  @P3 SEL R17, R8, R17, P0 ;  /* 0x0000001108113207 */ /* 0x000fe40000000000 */
[----:B------:R-:W-:Y:S01]  /*1110*/  @P2 SEL R7, R5, 0x1, !P3 ;  /* 0x0000000105072807 */ /* 0x000fe20005800000 */
[----:B------:R-:W1:Y:S01]  /*1120*/  F2F.F64.F32 R10, |R10| ;  /* 0x4000000a000a7310 */ /* 0x000e620000201800 */
[----:B0-----:R-:W-:Y:S01]  /*1130*/  DSETP.GEU.AND P4, PT, R12, UR12, PT ;  /* 0x0000000c0c007e2a */ /* 0x001fe2000bf8e000 */
[----:B------:R-:W-:Y:S02]  /*1140*/  IADD3 R21, P5, PT, R21, UR8, RZ ;  /* 0x0000000815157c10 */ /* 0x000fe4000ffbe0ff */
[----:B------:R-:W-:-:S02]  /*1150*/  @P3 SEL R19, R14, R19, P0 ;  /* 0x000000130e133207 */ /* 0x000fc40000000000 */
[----:B------:R-:W-:Y:S01]  /*1160*/  SEL R8, R8, R17, !P2 ;  /* 0x0000001108087207 */ /* 0x000fe20005000000 */
[----:B------:R-:W-:Y:S01]  /*1170*/  IMAD.X R13, RZ, RZ, UR9, P5 ;  /* 0x00000009ff0d7e24 */ /* 0x000fe2000a8e06ff */
[----:B------:R-:W-:Y:S02]  /*1180*/  LOP3.LUT P3, RZ, R7, 0xff, RZ, 0xc0, !PT ;  /* 0x000000ff07ff7812 */ /* 0x000fe4000786c0ff */
[----:B------:R-:W-:Y:S02]  /*1190*/  SEL R12, R14, R19, !P2 ;  /* 0x000000130e0c7207 */ /* 0x000fe40005000000 */
[----:B------:R-:W-:-:S04]  /*11a0*/  ISETP.LT.U32.AND P0, PT, R21, R8, PT ;  /* 0x000000081500720c */ /* 0x000fc80003f01070 */
[----:B------:R-:W-:Y:S01]  /*11b0*/  ISETP.LT.AND.EX P0, PT, R13, R12, PT, P0 ;  /* 0x0000000c0d00720c */ /* 0x000fe20003f01300 */
[----:B-1----:R-:W-:Y:S01]  /*11c0*/  DSETP.GEU.AND P2, PT, R10, UR12, PT ;  /* 0x0000000c0a007e2a */ /* 0x002fe2000bf4e000 */
[----:B------:R-:W-:Y:S02]  /*11d0*/  SEL R5, RZ, 0x1, !P4 ;  /* 0x00000001ff057807 */ /* 0x000fe40006000000 */
[----:B------:R-:W-:Y:S02]  /*11e0*/  @P4 SEL R8, R21, R8, P0 ;  /* 0x0000000815084207 */ /* 0x000fe40000000000 */
[----:B------:R-:W-:Y:S02]  /*11f0*/  @P4 SEL R12, R13, R12, P0 ;  /* 0x0000000c0d0c4207 */ /* 0x000fe40000000000 */
[----:B------:R-:W-:Y:S02]  /*1200*/  IADD3 R28, P0, PT, R29, UR8, RZ ;  /* 0x000000081d1c7c10 */ /* 0x000fe4000ff1e0ff */
[----:B------:R-:W-:-:S02]  /*1210*/  @P3 SEL R5, R7, 0x1, !P4 ;  /* 0x0000000107053807 */ /* 0x000fc40006000000 */
[----:B------:R-:W-:Y:S01]  /*1220*/  SEL R11, R21, R8, !P3 ;  /* 0x00000008150b7207 */ /* 0x000fe20005800000 */
[----:B------:R-:W-:Y:S01]  /*1230*/  IMAD.X R26, RZ, RZ, UR9, P0 ;  /* 0x00000009ff1a7e24 */ /* 0x000fe200080e06ff */
[----:B------:R-:W-:Y:S02]  /*1240*/  SEL R13, R13, R12, !P3 ;  /* 0x0000000c0d0d7207 */ /* 0x000fe40005800000 */
[----:B------:R-:W-:Y:S02]  /*1250*/  LOP3.LUT P3, RZ, R5, 0xff, RZ, 0xc0, !PT ;  /* 0x000000ff05ff7812 */ /* 0x000fe4000786c0ff */
[----:B------:R-:W-:-:S04]  /*1260*/  ISETP.LT.U32.AND P0, PT, R28, R11, PT ;  /* 0x0000000b1c00720c */ /* 0x000fc80003f01070 */
[----:B------:R-:W-:-:S04]  /*1270*/  ISETP.LT.AND.EX P0, PT, R26, R13, PT, P0 ;  /* 0x0000000d1a00720c */ /* 0x000fc80003f01300 */
[----:B------:R-:W-:Y:S02]  /*1280*/  @P2 SEL R11, R28, R11, P0 ;  /* 0x0000000b1c0b2207 */ /* 0x000fe40000000000 */
[----:B------:R-:W-:Y:S02]  /*1290*/  @P2 SEL R13, R26, R13, P0 ;  /* 0x0000000d1a0d2207 */ /* 0x000fe40000000000 */
[----:B------:R-:W-:Y:S02]  /*12a0*/  SEL R7, RZ, 0x1, !P2 ;  /* 0x00000001ff077807 */ /* 0x000fe40005000000 */
[----:B------:R-:W-:Y:S02]  /*12b0*/  @P3 SEL R7, R5, 0x1, !P2 ;  /* 0x0000000105073807 */ /* 0x000fe40005000000 */
[----:B------:R-:W-:Y:S02]  /*12c0*/  SEL R28, R28, R11, !P3 ;  /* 0x0000000b1c1c7207 */ /* 0x000fe40005800000 */
[----:B------:R-:W-:-:S07]  /*12d0*/  SEL R26, R26, R13, !P3 ;  /* 0x0000000d1a1a7207 */ /* 0x000fce0005800000 */
.L_x_279:
[----:B------:R-:W-:Y:S05]  /*12e0*/  BSYNC.RECONVERGENT B2 ;  /* 0x0000000000027941 */ /* 0x000fea0003800200 */
.L_x_278:
[----:B------:R-:W-:Y:S05]  /*12f0*/  @!P1 BRA `(.L_x_273) ;  /* 0x0000000400309947 */ /* 0x000fea0003800000 */
[----:B------:R-:W-:Y:S01]  /*1300*/  ISETP.NE.AND P0, PT, R6, 0x1, PT ;  /* 0x000000010600780c */ /* 0x000fe20003f05270 */
[----:B------:R-:W-:Y:S01]  /*1310*/  BSSY.RECONVERGENT B2, `(.L_x_280) ;  /* 0x0000030000027945 */ /* 0x000fe20003800200 */
[----:B------:R-:W-:-:S11]  /*1320*/  LOP3.LUT P1, RZ, R9, 0x100, RZ, 0xc0, !PT ;  /* 0x0000010009ff7812 */ /* 0x000fd6000782c0ff */
[----:B------:R-:W-:Y:S05]  /*1330*/  @!P0 BRA `(.L_x_281) ;  /* 0x0000000000b48947 */ /* 0x000fea0003800000 */
[----:B------:R-:W0:Y:S01]  /*1340*/  LDC.64 R10, c[0x0][0x380] ;  /* 0x0000e000ff0a7b82 */ /* 0x000e220000000a00 */
[----:B------:R-:W-:Y:S01]  /*1350*/  IMAD.IADD R13, R2, 0x1, R15 ;  /* 0x00000001020d7824 */ /* 0x000fe200078e020f */
[----:B------:R-:W1:Y:S06]  /*1360*/  LDCU.64 UR8, c[0x0][0x3a0] ;  /* 0x00007400ff0877ac */ /* 0x000e6c0008000a00 */
[----:B------:R-:W2:Y:S01]  /*1370*/  LDC.64 R8, c[0x0][0x388] ;  /* 0x0000e200ff087b82 */ /* 0x000ea20000000a00 */
[C---:B------:R-:W-:Y:S02]  /*1380*/  VIADD R5, R13.reuse, 0x100 ;  /* 0x000001000d057836 */ /* 0x040fe40000000000 */
[----:B0-----:R-:W-:-:S06]  /*1390*/  IMAD.WIDE.U32 R16, R13, 0x4, R10 ;  /* 0x000000040d107825 */ /* 0x001fcc00078e000a */
[----:B------:R1:W3:Y:S01]  /*13a0*/  LDG.E R16, desc[UR10][R16.64] ;  /* 0x0000000a10107981 */ /* 0x0002e2000c1e1900 */
[----:B--2---:R-:W-:-:S06]  /*13b0*/  IMAD.WIDE.U32 R18, R13, 0x4, R8 ;  /* 0x000000040d127825 */ /* 0x004fcc00078e0008 */
[----:B------:R-:W3:Y:S01]  /*13c0*/  LDG.E R19, desc[UR10][R18.64] ;  /* 0x0000000a12137981 */ /* 0x000ee2000c1e1900 */
[----:B------:R-:W-:-:S04]  /*13d0*/  IMAD.WIDE.U32 R10, R5, 0x4, R10 ;  /* 0x00000004050a7825 */ /* 0x000fc800078e000a */
[----:B------:R-:W-:Y:S02]  /*13e0*/  IMAD.WIDE.U32 R8, R5, 0x4, R8 ;  /* 0x0000000405087825 */ /* 0x000fe400078e0008 */
[----:B------:R-:W2:Y:S04]  /*13f0*/  LDG.E R10, desc[UR10][R10.64] ;  /* 0x0000000a0a0a7981 */ /* 0x000ea8000c1e1900 */
[----:B------:R-:W2:Y:S01]  /*1400*/  LDG.E R9, desc[UR10][R8.64] ;  /* 0x0000000a08097981 */ /* 0x000ea2000c1e1900 */
[----:B------:R-:W-:Y:S01]  /*1410*/  UMOV UR12, 0xa0b5ed8d ;  /* 0xa0b5ed8d000c7882 */ /* 0x000fe20000000000 */
[----:B------:R-:W-:Y:S01]  /*1420*/  UMOV UR13, 0x3eb0c6f7 ;  /* 0x3eb0c6f7000d7882 */ /* 0x000fe20000000000 */
[----:B-1----:R-:W-:Y:S02]  /*1430*/  IADD3 R17, P3, PT, R13, UR8, RZ ;  /* 0x000000080d117c10 */ /* 0x002fe4000ff7e0ff */
[----:B------:R-:W-:-:S02]  /*1440*/  LOP3.LUT P2, RZ, R7, 0xff, RZ, 0xc0, !PT ;  /* 0x000000ff07ff7812 */ /* 0x000fc4000784c0ff */
[----:B------:R-:W-:Y:S01]  /*1450*/  ISETP.LT.U32.AND P0, PT, R17, R28, PT ;  /* 0x0000001c1100720c */ /* 0x000fe20003f01070 */
[----:B------:R-:W-:Y:S02]  /*1460*/  VIADD R15, R15, 0x200 ;  /* 0x000002000f0f7836 */ /* 0x000fe40000000000 */
[----:B---3--:R-:W-:-:S06]  /*1470*/  FADD R20, R16, -R19 ;  /* 0x8000001310147221 */ /* 0x008fcc0000000000 */
[----:B------:R-:W0:Y:S01]  /*1480*/  F2F.F64.F32 R20, |R20| ;  /* 0x4000001400147310 */ /* 0x000e220000201800 */
[----:B--2---:R-:W-:Y:S01]  /*1490*/  FADD R12, R10, -R9 ;  /* 0x800000090a0c7221 */ /* 0x004fe20000000000 */
[----:B------:R-:W-:-:S06]  /*14a0*/  IMAD.X R9, RZ, RZ, UR9, P3 ;  /* 0x00000009ff097e24 */ /* 0x000fcc00098e06ff */
[----:B------:R-:W1:Y:S01]  /*14b0*/  F2F.F64.F32 R12, |R12| ;  /* 0x4000000c000c7310 */ /* 0x000e620000201800 */
[----:B0-----:R-:W-:Y:S01]  /*14c0*/  DSETP.GEU.AND P4, PT, R20, UR12, PT ;  /* 0x0000000c14007e2a */ /* 0x001fe2000bf8e000 */
[----:B------:R-:W-:-:S05]  /*14d0*/  ISETP.LT.AND.EX P0, PT, R9, R26, PT, P0 ;  /* 0x0000001a0900720c */ /* 0x000fca0003f01300 */
[----:B------:R-:W-:Y:S02]  /*14e0*/  SEL R6, RZ, 0x1, !P4 ;  /* 0x00000001ff067807 */ /* 0x000fe40006000000 */
[----:B------:R-:W-:Y:S01]  /*14f0*/  @P2 SEL R6, R7, 0x1, !P4 ;  /* 0x0000000107062807 */ /* 0x000fe20006000000 */
[----:B-1----:R-:W-:-:S05]  /*1500*/  DSETP.GEU.AND P3, PT, R12, UR12, PT ;  /* 0x0000000c0c007e2a */ /* 0x002fca000bf6e000 */
[----:B------:R-:W-:Y:S02]  /*1510*/  @P4 SEL R28, R17, R28, P0 ;  /* 0x0000001c111c4207 */ /* 0x000fe40000000000 */
[----:B------:R-:W-:Y:S02]  /*1520*/  @P4 SEL R26, R9, R26, P0 ;  /* 0x0000001a091a4207 */ /* 0x000fe40000000000 */
[----:B------:R-:W-:Y:S02]  /*1530*/  IADD3 R5, P0, PT, R5, UR8, RZ ;  /* 0x0000000805057c10 */ /* 0x000fe4000ff1e0ff */
[----:B------:R-:W-:Y:S02]  /*1540*/  SEL R28, R17, R28, !P2 ;  /* 0x0000001c111c7207 */ /* 0x000fe40005000000 */
[----:B------:R-:W-:Y:S02]  /*1550*/  SEL R26, R9, R26, !P2 ;  /* 0x0000001a091a7207 */ /* 0x000fe40005000000 */
[----:B------:R-:W-:Y:S01]  /*1560*/  LOP3.LUT P2, RZ, R6, 0xff, RZ, 0xc0, !PT ;  /* 0x000000ff06ff7812 */ /* 0x000fe2000784c0ff */
[----:B------:R-:W-:Y:S01]  /*1570*/  IMAD.X R7, RZ, RZ, UR9, P0 ;  /* 0x00000009ff077e24 */ /* 0x000fe200080e06ff */
[----:B------:R-:W-:-:S04]  /*1580*/  ISETP.LT.U32.AND P0, PT, R5, R28, PT ;  /* 0x0000001c0500720c */ /* 0x000fc80003f01070 */
[CC--:B------:R-:W-:Y:S02]  /*1590*/  ISETP.LT.AND.EX P0, PT, R7.reuse, R26.reuse, PT, P0 ;  /* 0x0000001a0700720c */ /* 0x0c0fe40003f01300 */
[----:B------:R-:W-:Y:S02]  /*15a0*/  SEL R8, RZ, 0x1, !P3 ;  /* 0x00000001ff087807 */ /* 0x000fe40005800000 */
[----:B------:R-:W-:Y:S02]  /*15b0*/  @P3 SEL R26, R7, R26, P0 ;  /* 0x0000001a071a3207 */ /* 0x000fe40000000000 */
[----:B------:R-:W-:Y:S02]  /*15c0*/  @P3 SEL R28, R5, R28, P0 ;  /* 0x0000001c051c3207 */ /* 0x000fe40000000000 */
[----:B------:R-:W-:Y:S02]  /*15d0*/  @P2 SEL R8, R6, 0x1, !P3 ;  /* 0x0000000106082807 */ /* 0x000fe40005800000 */
[----:B------:R-:W-:-:S02]  /*15e0*/  SEL R26, R7, R26, !P2 ;  /* 0x0000001a071a7207 */ /* 0x000fc40005000000 */
[----:B------:R-:W-:Y:S02]  /*15f0*/  SEL R28, R5, R28, !P2 ;  /* 0x0000001c051c7207 */ /* 0x000fe40005000000 */
[----:B------:R-:W-:-:S07]  /*1600*/  PRMT R7, R8, 0x7610, R7 ;  /* 0x0000761008077816 */ /* 0x000fce0000000007 */
.L_x_281:
[----:B------:R-:W-:Y:S05]  /*1610*/  BSYNC.RECONVERGENT B2 ;  /* 0x0000000000027941 */ /* 0x000fea0003800200 */
.L_x_280:
[----:B------:R-:W-:Y:S05]  /*1620*/  @P1 BRA `(.L_x_273) ;  /* 0x0000000000641947 */ /* 0x000fea0003800000 */
[----:B------:R-:W0:Y:S01]  /*1630*/  LDC.64 R8, c[0x0][0x380] ;  /* 0x0000e000ff087b82 */ /* 0x000e220000000a00 */
[----:B------:R-:W-:Y:S01]  /*1640*/  IMAD.IADD R5, R2, 0x1, R15 ;  /* 0x0000000102057824 */ /* 0x000fe200078e020f */
[----:B------:R-:W1:Y:S06]  /*1650*/  LDCU.64 UR8, c[0x0][0x3a0] ;  /* 0x00007400ff0877ac */ /* 0x000e6c0008000a00 */
[----:B------:R-:W2:Y:S01]  /*1660*/  LDC.64 R10, c[0x0][0x388] ;  /* 0x0000e200ff0a7b82 */ /* 0x000ea20000000a00 */
[----:B0-----:R-:W-:-:S06]  /*1670*/  IMAD.WIDE.U32 R8, R5, 0x4, R8 ;  /* 0x0000000405087825 */ /* 0x001fcc00078e0008 */
[----:B------:R-:W3:Y:S01]  /*1680*/  LDG.E R8, desc[UR10][R8.64] ;  /* 0x0000000a08087981 */ /* 0x000ee2000c1e1900 */
[----:B--2---:R-:W-:-:S06]  /*1690*/  IMAD.WIDE.U32 R10, R5, 0x4, R10 ;  /* 0x00000004050a7825 */ /* 0x004fcc00078e000a */
[----:B------:R-:W3:Y:S01]  /*16a0*/  LDG.E R11, desc[UR10][R10.64] ;  /* 0x0000000a0a0b7981 */ /* 0x000ee2000c1e1900 */
[----:B------:R-:W-:Y:S01]  /*16b0*/  UMOV UR12, 0xa0b5ed8d ;  /* 0xa0b5ed8d000c7882 */ /* 0x000fe20000000000 */
[----:B------:R-:W-:Y:S01]  /*16c0*/  UMOV UR13, 0x3eb0c6f7 ;  /* 0x3eb0c6f7000d7882 */ /* 0x000fe20000000000 */
[----:B-1----:R-:W-:Y:S02]  /*16d0*/  IADD3 R5, P0, PT, R5, UR8, RZ ;  /* 0x0000000805057c10 */ /* 0x002fe4000ff1e0ff */
[----:B------:R-:W-:Y:S01]  /*16e0*/  LOP3.LUT P2, RZ, R7, 0xff, RZ, 0xc0, !PT ;  /* 0x000000ff07ff7812 */ /* 0x000fe2000784c0ff */
[----:B---3--:R-:W-:-:S06]  /*16f0*/  FADD R12, R8, -R11 ;  /* 0x8000000b080c7221 */ /* 0x008fcc0000000000 */
[----:B------:R-:W0:Y:S02]  /*1700*/  F2F.F64.F32 R12, |R12| ;  /* 0x4000000c000c7310 */ /* 0x000e240000201800 */
[----:B0-----:R-:W-:Y:S01]  /*1710*/  DSETP.GEU.AND P1, PT, R12, UR12, PT ;  /* 0x0000000c0c007e2a */ /* 0x001fe2000bf2e000 */
[----:B------:R-:W-:Y:S01]  /*1720*/  IMAD.X R13, RZ, RZ, UR9, P0 ;  /* 0x00000009ff0d7e24 */ /* 0x000fe200080e06ff */
[----:B------:R-:W-:-:S04]  /*1730*/  ISETP.LT.U32.AND P0, PT, R5, R28, PT ;  /* 0x0000001c0500720c */ /* 0x000fc80003f01070 */
[----:B------:R-:W-:Y:S02]  /*1740*/  ISETP.LT.AND.EX P0, PT, R13, R26, PT, P0 ;  /* 0x0000001a0d00720c */ /* 0x000fe40003f01300 */
[----:B------:R-:W-:Y:S02]  /*1750*/  SEL R2, RZ, 0x1, !P1 ;  /* 0x00000001ff027807 */ /* 0x000fe40004800000 */
[----:B------:R-:W-:-:S04]  /*1760*/  @P2 SEL R2, R7, 0x1, !P1 ;  /* 0x0000000107022807 */ /* 0x000fc80004800000 */
[----:B------:R-:W-:Y:S02]  /*1770*/  @P1 SEL R28, R5, R28, P0 ;  /* 0x0000001c051c1207 */ /* 0x000fe40000000000 */
[----:B------:R-:W-:Y:S02]  /*1780*/  @P1 SEL R26, R13, R26, P0 ;  /* 0x0000001a0d1a1207 */ /* 0x000fe40000000000 */
[----:B------:R-:W-:Y:S02]  /*1790*/  SEL R28, R5, R28, !P2 ;  /* 0x0000001c051c7207 */ /* 0x000fe40005000000 */
[----:B------:R-:W-:Y:S02]  /*17a0*/  SEL R26, R13, R26, !P2 ;  /* 0x0000001a0d1a7207 */ /* 0x000fe40005000000 */
[----:B------:R-:W-:-:S07]  /*17b0*/  PRMT R7, R2, 0x7610, R7 ;  /* 0x0000761002077816 */ /* 0x000fce0000000007 */
.L_x_273:
[----:B------:R-:W-:Y:S05]  /*17c0*/  BSYNC.RECONVERGENT B1 ;  /* 0x0000000000017941 */ /* 0x000fea0003800200 */
.L_x_272:
[----:B------:R-:W-:-:S13]  /*17d0*/  ISETP.GE.U32.AND P0, PT, R3, 0x100, PT ;  /* 0x000001000300780c */ /* 0x000fda0003f06070 */
[----:B------:R-:W-:Y:S05]  /*17e0*/  @!P0 BRA `(.L_x_282) ;  /* 0x0000000c00448947 */ /* 0x000fea0003800000 */
        /* <DEDUP_REMOVED lines=24> */
.L_x_284:
[----:B------:R-:W-:Y:S05]  /*1970*/  BSYNC.RECONVERGENT B1 ;  /* 0x0000000000017941 */ /* 0x000fea0003800200 */
.L_x_283:
        /* <DEDUP_REMOVED lines=23> */
.L_x_286:
[----:B------:R-:W-:Y:S05]  /*1af0*/  BSYNC.RECONVERGENT B1 ;  /* 0x0000000000017941 */ /* 0x000fea0003800200 */
.L_x_285:
        /* <DEDUP_REMOVED lines=20> */
.L_x_288:
[----:B------:R-:W-:Y:S05]  /*1c40*/  BSYNC.RECONVERGENT B1 ;  /* 0x0000000000017941 */ /* 0x000fea0003800200 */
.L_x_287:
        /* <DEDUP_REMOVED lines=20> */
.L_x_290:
[----:B------:R-:W-:Y:S05]  /*1d90*/  BSYNC.RECONVERGENT B1 ;  /* 0x0000000000017941 */ /* 0x000fea0003800200 */
.L_x_289:
        /* <DEDUP_REMOVED lines=20> */
.L_x_292:
[----:B------:R-:W-:Y:S05]  /*1ee0*/  BSYNC.RECONVERGENT B1 ;  /* 0x0000000000017941 */ /* 0x000fea0003800200 */
.L_x_291:
[----:B------:R-:W-:Y:S04]  /*1ef0*/  BSSY.RECONVERGENT B1, `(.L_x_293) ;  /* 0x000000b000017945 */ /* 0x000fe80003800200 */
[----:B------:R-:W-:Y:S05]  /*1f00*/  @P1 BRA `(.L_x_294) ;  /* 0x0000000000241947 */ /* 0x000fea0003800000 */
[----:B------:R-:W5:Y:S01]  /*1f10*/  S2R R6, SR_CgaCtaId ;  /* 0x0000000000067919 */ /* 0x000f620000008800 */
[----:B----4-:R-:W-:Y:S01]  /*1f20*/  MOV R3, 0x400 ;  /* 0x0000040000037802 */ /* 0x010fe20000000f00 */
[----:B------:R-:W-:Y:S01]  /*1f30*/  IMAD.MOV.U32 R29, RZ, RZ, R26 ;  /* 0x000000ffff1d7224 */ /* 0x000fe200078e001a */
[----:B0-----:R-:W-:-:S04]  /*1f40*/  SHF.R.U32.HI R2, RZ, 0x1, R4 ;  /* 0x00000001ff027819 */ /* 0x001fc80000011604 */
[----:B------:R-:W-:Y:S02]  /*1f50*/  LOP3.LUT R2, R2, 0x1f0, RZ, 0xc0, !PT ;  /* 0x000001f002027812 */ /* 0x000fe400078ec0ff */
[----:B-----5:R-:W-:-:S05]  /*1f60*/  LEA R3, R6, R3, 0x18 ;  /* 0x0000000306037211 */ /* 0x020fca00078ec0ff */
[----:B------:R-:W-:-:S05]  /*1f70*/  IMAD.IADD R2, R2, 0x1, R3 ;  /* 0x0000000102027824 */ /* 0x000fca00078e0203 */
[----:B------:R0:W-:Y:S04]  /*1f80*/  STS.64 [R2+0x10], R28 ;  /* 0x0000101c02007388 */ /* 0x0001e80000000a00 */
[----:B------:R0:W-:Y:S02]  /*1f90*/  STS.U8 [R2+0x8], R7 ;  /* 0x0000080702007388 */ /* 0x0001e40000000000 */
.L_x_294:
[----:B------:R-:W-:Y:S05]  /*1fa0*/  BSYNC.RECONVERGENT B1 ;  /* 0x0000000000017941 */ /* 0x000fea0003800200 */
.L_x_293:
        /* <DEDUP_REMOVED lines=10> */
[----:B--2---:R-:W2:Y:S04]  /*2050*/  LDS.64 R4, [UR4+0x30] ;  /* 0x00003004ff047984 */ /* 0x004ea80008000a00 */
[----:B------:R-:W2:Y:S04]  /*2060*/  LDS.U8 R16, [UR4+0x38] ;  /* 0x00003804ff107984 */ /* 0x000ea80008000000 */
[----:B------:R-:W2:Y:S04]  /*2070*/  LDS.64 R8, [UR4+0x40] ;  /* 0x00004004ff087984 */ /* 0x000ea80008000a00 */
[----:B------:R-:W2:Y:S04]  /*2080*/  LDS.U8 R12, [UR4+0x48] ;  /* 0x00004804ff0c7984 */ /* 0x000ea80008000000 */
[----:B0---4-:R-:W0:Y:S01]  /*2090*/  LDS.64 R2, [UR4+0x50] ;  /* 0x00005004ff027984 */ /* 0x011e220008000a00 */
[----:B-----5:R-:W-:-:S04]  /*20a0*/  ISETP.NE.AND P2, PT, R6, RZ, PT ;  /* 0x000000ff0600720c */ /* 0x020fc80003f45270 */
[----:B------:R-:W-:Y:S02]  /*20b0*/  @P4 SEL R6, R7, 0x1, !P2 ;  /* 0x0000000107064807 */ /* 0x000fe40005000000 */
[----:B-1----:R-:W-:Y:S02]  /*20c0*/  ISETP.LT.U32.AND P0, PT, R10, R28, PT ;  /* 0x0000001c0a00720c */ /* 0x002fe40003f01070 */
[----:B------:R-:W-:Y:S02]  /*20d0*/  LOP3.LUT P3, RZ, R6, 0xff, RZ, 0xc0, !PT ;  /* 0x000000ff06ff7812 */ /* 0x000fe4000786c0ff */
[----:B------:R-:W-:Y:S02]  /*20e0*/  ISETP.LT.AND.EX P0, PT, R11, R26, PT, P0 ;  /* 0x0000001a0b00720c */ /* 0x000fe40003f01300 */
[----:B---3--:R-:W-:Y:S02]  /*20f0*/  ISETP.NE.AND P5, PT, R14, RZ, PT ;  /* 0x000000ff0e00720c */ /* 0x008fe40003fa5270 */
[----:B------:R-:W-:-:S02]  /*2100*/  @P2 SEL R28, R10, R28, P0 ;  /* 0x0000001c0a1c2207 */ /* 0x000fc40000000000 */
[C---:B------:R-:W-:Y:S02]  /*2110*/  @P2 SEL R26, R11.reuse, R26, P0 ;  /* 0x0000001a0b1a2207 */ /* 0x040fe40000000000 */
[----:B------:R-:W-:Y:S02]  /*2120*/  SEL R13, R10, R28, !P4 ;  /* 0x0000001c0a0d7207 */ /* 0x000fe40006000000 */
[----:B------:R-:W-:Y:S01]  /*2130*/  SEL R15, R11, R26, !P4 ;  /* 0x0000001a0b0f7207 */ /* 0x000fe20006000000 */
[----:B------:R-:W1:Y:S01]  /*2140*/  LDS.U8 R10, [UR4+0x58] ;  /* 0x00005804ff0a7984 */ /* 0x000e620008000000 */
[----:B--2---:R-:W-:Y:S02]  /*2150*/  ISETP.LT.U32.AND P0, PT, R4, R13, PT ;  /* 0x0000000d0400720c */ /* 0x004fe40003f01070 */
[----:B------:R-:W-:Y:S01]  /*2160*/  @P3 SEL R14, R6, 0x1, !P5 ;  /* 0x00000001060e3807 */ /* 0x000fe20006800000 */
[----:B------:R-:W-:Y:S01]  /*2170*/  LDS.64 R26, [UR4+0x80] ;  /* 0x00008004ff1a7984 */ /* 0x000fe20008000a00 */
[----:B------:R-:W-:-:S02]  /*2180*/  ISETP.LT.AND.EX P0, PT, R5, R15, PT, P0 ;  /* 0x0000000f0500720c */ /* 0x000fc40003f01300 */
[----:B------:R-:W-:Y:S01]  /*2190*/  LOP3.LUT P2, RZ, R14, 0xff, RZ, 0xc0, !PT ;  /* 0x000000ff0eff7812 */ /* 0x000fe2000784c0ff */
[----:B------:R-:W2:Y:S01]  /*21a0*/  LDS.64 R6, [UR4+0x60] ;  /* 0x00006004ff067984 */ /* 0x000ea20008000a00 */
[----:B------:R-:W-:Y:S02]  /*21b0*/  @P5 SEL R13, R4, R13, P0 ;  /* 0x0000000d040d5207 */ /* 0x000fe40000000000 */
[----:B------:R-:W-:Y:S02]  /*21c0*/  ISETP.NE.AND P4, PT, R16, RZ, PT ;  /* 0x000000ff1000720c */ /* 0x000fe40003f85270 */
[C---:B------:R-:W-:Y:S02]  /*21d0*/  @P5 SEL R15, R5.reuse, R15, P0 ;  /* 0x0000000f050f5207 */ /* 0x040fe40000000000 */
[----:B------:R-:W-:Y:S02]  /*21e0*/  SEL R11, R4, R13, !P3 ;  /* 0x0000000d040b7207 */ /* 0x000fe40005800000 */
[----:B------:R-:W-:-:S02]  /*21f0*/  SEL R13, R5, R15, !P3 ;  /* 0x0000000f050d7207 */ /* 0x000fc40005800000 */
[----:B------:R-:W-:Y:S01]  /*2200*/  ISETP.LT.U32.AND P0, PT, R8, R11, PT ;  /* 0x0000000b0800720c */ /* 0x000fe20003f01070 */
[----:B------:R-:W-:Y:S01]  /*2210*/  LDS.64 R4, [UR4+0x70] ;  /* 0x00007004ff047984 */ /* 0x000fe20008000a00 */
[----:B------:R-:W-:Y:S02]  /*2220*/  @P2 SEL R16, R14, 0x1, !P4 ;  /* 0x000000010e102807 */ /* 0x000fe40006000000 */
[----:B------:R-:W-:Y:S01]  /*2230*/  ISETP.LT.AND.EX P0, PT, R9, R13, PT, P0 ;  /* 0x0000000d0900720c */ /* 0x000fe20003f01300 */
[----:B------:R-:W3:Y:S01]  /*2240*/  LDS.U8 R14, [UR4+0x68] ;  /* 0x00006804ff0e7984 */ /* 0x000ee20008000000 */
[----:B------:R-:W-:Y:S02]  /*2250*/  LOP3.LUT P5, RZ, R16, 0xff, RZ, 0xc0, !PT ;  /* 0x000000ff10ff7812 */ /* 0x000fe400078ac0ff */
[----:B------:R-:W-:Y:S02]  /*2260*/  @P4 SEL R11, R8, R11, P0 ;  /* 0x0000000b080b4207 */ /* 0x000fe40000000000 */
[----:B------:R-:W-:-:S02]  /*2270*/  ISETP.NE.AND P3, PT, R12, RZ, PT ;  /* 0x000000ff0c00720c */ /* 0x000fc40003f65270 */
[C---:B------:R-:W-:Y:S02]  /*2280*/  @P4 SEL R13, R9.reuse, R13, P0 ;  /* 0x0000000d090d4207 */ /* 0x040fe40000000000 */
[----:B------:R-:W-:Y:S02]  /*2290*/  SEL R11, R8, R11, !P2 ;  /* 0x0000000b080b7207 */ /* 0x000fe40005000000 */
[----:B------:R-:W-:Y:S01]  /*22a0*/  SEL R13, R9, R13, !P2 ;  /* 0x0000000d090d7207 */ /* 0x000fe20005000000 */
[----:B------:R-:W4:Y:S01]  /*22b0*/  LDS.U8 R8, [UR4+0x78] ;  /* 0x00007804ff087984 */ /* 0x000f220008000000 */
[----:B0-----:R-:W-:Y:S02]  /*22c0*/  ISETP.LT.U32.AND P0, PT, R2, R11, PT ;  /* 0x0000000b0200720c */ /* 0x001fe40003f01070 */
[----:B------:R-:W-:Y:S02]  /*22d0*/  @P5 SEL R12, R16, 0x1, !P3 ;  /* 0x00000001100c5807 */ /* 0x000fe40005800000 */
[----:B------:R-:W-:-:S02]  /*22e0*/  ISETP.LT.AND.EX P0, PT, R3, R13, PT, P0 ;  /* 0x0000000d0300720c */ /* 0x000fc40003f01300 */
[----:B------:R-:W-:Y:S02]  /*22f0*/  LOP3.LUT P4, RZ, R12, 0xff, RZ, 0xc0, !PT ;  /* 0x000000ff0cff7812 */ /* 0x000fe4000788c0ff */
[----:B------:R-:W-:Y:S02]  /*2300*/  @P3 SEL R11, R2, R11, P0 ;  /* 0x0000000b020b3207 */ /* 0x000fe40000000000 */
[----:B-1----:R-:W-:Y:S02]  /*2310*/  ISETP.NE.AND P2, PT, R10, RZ, PT ;  /* 0x000000ff0a00720c */ /* 0x002fe40003f45270 */
[C---:B------:R-:W-:Y:S02]  /*2320*/  @P3 SEL R13, R3.reuse, R13, P0 ;  /* 0x0000000d030d3207 */ /* 0x040fe40000000000 */
[----:B------:R-:W-:Y:S02]  /*2330*/  SEL R9, R2, R11, !P5 ;  /* 0x0000000b02097207 */ /* 0x000fe40006800000 */
[----:B------:R-:W-:-:S02]  /*2340*/  SEL R11, R3, R13, !P5 ;  /* 0x0000000d030b7207 */ /* 0x000fc40006800000 */
[----:B--2---:R-:W-:Y:S02]  /*2350*/  ISETP.LT.U32.AND P0, PT, R6, R9, PT ;  /* 0x000000090600720c */ /* 0x004fe40003f01070 */
[----:B------:R-:W-:Y:S02]  /*2360*/  @P4 SEL R10, R12, 0x1, !P2 ;  /* 0x000000010c0a4807 */ /* 0x000fe40005000000 */
[----:B------:R-:W-:Y:S02]  /*2370*/  ISETP.LT.AND.EX P0, PT, R7, R11, PT, P0 ;  /* 0x0000000b0700720c */ /* 0x000fe40003f01300 */
[----:B------:R-:W-:Y:S02]  /*2380*/  LOP3.LUT P5, RZ, R10, 0xff, RZ, 0xc0, !PT ;  /* 0x000000ff0aff7812 */ /* 0x000fe400078ac0ff */
[----:B------:R-:W-:Y:S02]  /*2390*/  @P2 SEL R9, R6, R9, P0 ;  /* 0x0000000906092207 */ /* 0x000fe40000000000 */
[----:B---3--:R-:W-:-:S02]  /*23a0*/  ISETP.NE.AND P3, PT, R14, RZ, PT ;  /* 0x000000ff0e00720c */ /* 0x008fc40003f65270 */
[C---:B------:R-:W-:Y:S02]  /*23b0*/  @P2 SEL R11, R7.reuse, R11, P0 ;  /* 0x0000000b070b2207 */ /* 0x040fe40000000000 */
[----:B------:R-:W-:Y:S02]  /*23c0*/  SEL R3, R6, R9, !P4 ;  /* 0x0000000906037207 */ /* 0x000fe40006000000 */
[----:B------:R-:W-:Y:S02]  /*23d0*/  SEL R7, R7, R11, !P4 ;  /* 0x0000000b07077207 */ /* 0x000fe40006000000 */
[----:B------:R-:W-:Y:S02]  /*23e0*/  ISETP.LT.U32.AND P0, PT, R4, R3, PT ;  /* 0x000000030400720c */ /* 0x000fe40003f01070 */
        /* <DEDUP_REMOVED lines=8> */
[----:B------:R-:W-:-:S04]  /*2470*/  ISETP.LT.U32.AND P0, PT, R26, R3, PT ;  /* 0x000000031a00720c */ /* 0x000fc80003f01070 */
[C---:B------:R-:W-:Y:S02]  /*2480*/  ISETP.LT.AND.EX P0, PT, R27.reuse, R5, PT, P0 ;  /* 0x000000051b00720c */ /* 0x040fe40003f01300 */
[----:B------:R-:W-:Y:S02]  /*2490*/  @P2 SEL R8, R14, 0x1, !P4 ;  /* 0x000000010e082807 */ /* 0x000fe40006000000 */
[C---:B------:R-:W-:Y:S02]  /*24a0*/  @P4 SEL R3, R26.reuse, R3, P0 ;  /* 0x000000031a034207 */ /* 0x040fe40000000000 */
[----:B------:R-:W-:Y:S02]  /*24b0*/  @P4 SEL R5, R27, R5, P0 ;  /* 0x000000051b054207 */ /* 0x000fe40000000000 */
[----:B------:R-:W-:Y:S02]  /*24c0*/  SEL R28, R26, R3, !P2 ;  /* 0x000000031a1c7207 */ /* 0x000fe40005000000 */
[----:B------:R-:W-:-:S02]  /*24d0*/  PRMT R7, R8, 0x7610, R7 ;  /* 0x0000761008077816 */ /* 0x000fc40000000007 */
[----:B------:R-:W-:Y:S01]  /*24e0*/  SEL R26, R27, R5, !P2 ;  /* 0x000000051b1a7207 */ /* 0x000fe20005000000 */
[----:B------:R-:W-:Y:S06]  /*24f0*/  BRA `(.L_x_295) ;  /* 0x0000003c00307947 */ /* 0x000fec0003800000 */
.L_x_282:
[----:B------:R-:W0:Y:S01]  /*2500*/  S2R R10, SR_LANEID ;  /* 0x00000000000a7919 */ /* 0x000e220000000000 */
[----:B------:R-:W-:Y:S01]  /*2510*/  LOP3.LUT R2, R4, 0x3e0, RZ, 0xc0, !PT ;  /* 0x000003e004027812 */ /* 0x000fe200078ec0ff */
[----:B------:R-:W-:Y:S04]  /*2520*/  BSSY.RECONVERGENT B1, `(.L_x_296) ;  /* 0x0000022000017945 */ /* 0x000fe80003800200 */
[----:B------:R-:W-:Y:S01]  /*2530*/  VIADD R6, R2, 0x20 ;  /* 0x0000002002067836 */ /* 0x000fe20000000000 */
[----:B------:R-:W-:-:S04]  /*2540*/  LOP3.LUT R2, RZ, R2, RZ, 0x33, !PT ;  /* 0x00000002ff027212 */ /* 0x000fc800078e33ff */
[----:B------:R-:W-:Y:S01]  /*2550*/  ISETP.GT.U32.AND P0, PT, R6, R3, PT ;  /* 0x000000030600720c */ /* 0x000fe20003f04070 */
[----:B------:R-:W-:-:S05]  /*2560*/  IMAD.IADD R2, R3, 0x1, R2 ;  /* 0x0000000103027824 */ /* 0x000fca00078e0202 */
[----:B------:R-:W-:-:S05]  /*2570*/  SEL R5, R2, 0x1f, P0 ;  /* 0x0000001f02057807 */ /* 0x000fca0000000000 */
[----:B------:R1:W2:Y:S04]  /*2580*/  SHFL.DOWN PT, R9, R28, 0x1, R5 ;  /* 0x082000001c097989 */ /* 0x0002a800000e0005 */
[----:B------:R1:W3:Y:S01]  /*2590*/  SHFL.DOWN PT, R11, R26, 0x1, R5 ;  /* 0x082000001a0b7989 */ /* 0x0002e200000e0005 */
[C---:B0-----:R-:W-:Y:S01]  /*25a0*/  VIADD R2, R10.reuse, 0x4 ;  /* 0x000000040a027836 */ /* 0x041fe20000000000 */
[CC--:B------:R-:W-:Y:S01]  /*25b0*/  ISETP.GE.AND P0, PT, R10.reuse, R5.reuse, PT ;  /* 0x000000050a00720c */ /* 0x0c0fe20003f06270 */
[C---:B------:R-:W-:Y:S01]  /*25c0*/  VIADD R6, R10.reuse, 0x2 ;  /* 0x000000020a067836 */ /* 0x040fe20000000000 */
[C---:B------:R-:W-:Y:S01]  /*25d0*/  ISETP.NE.AND P1, PT, R10.reuse, RZ, PT ;  /* 0x000000ff0a00720c */ /* 0x040fe20003f25270 */
[----:B------:R-:W-:Y:S01]  /*25e0*/  VIADD R8, R10, 0x8 ;  /* 0x000000080a087836 */ /* 0x000fe20000000000 */
[----:B------:R-:W-:-:S02]  /*25f0*/  ISETP.GT.AND P3, PT, R2, R5, PT ;  /* 0x000000050200720c */ /* 0x000fc40003f64270 */
[----:B------:R-:W-:Y:S02]  /*2600*/  LOP3.LUT R2, R7, 0xff, RZ, 0xc0, !PT ;  /* 0x000000ff07027812 */ /* 0x000fe400078ec0ff */
[-C--:B------:R-:W-:Y:S01]  /*2610*/  ISETP.GT.AND P5, PT, R6, R5.reuse, PT ;  /* 0x000000050600720c */ /* 0x080fe20003fa4270 */
[----:B------:R-:W-:Y:S01]  /*2620*/  VIADD R6, R10, 0x10 ;  /* 0x000000100a067836 */ /* 0x000fe20000000000 */
[----:B------:R-:W-:Y:S02]  /*2630*/  ISETP.GT.AND P2, PT, R8, R5, PT ;  /* 0x000000050800720c */ /* 0x000fe40003f44270 */
[----:B------:R1:W0:Y:S01]  /*2640*/  SHFL.DOWN PT, R2, R2, 0x1, R5 ;  /* 0x0820000002027989 */ /* 0x00022200000e0005 */
[----:B--2---:R-:W-:Y:S10]  /*2650*/  @P0 BRA `(.L_x_297) ;  /* 0x0000000000380947 */ /* 0x004ff40003800000 */
[----:B0-----:R-:W-:Y:S01]  /*2660*/  LOP3.LUT P0, RZ, R2, 0xff, RZ, 0xc0, !PT ;  /* 0x000000ff02ff7812 */ /* 0x001fe2000780c0ff */
[----:B------:R-:W-:Y:S01]  /*2670*/  IMAD.MOV.U32 R10, RZ, RZ, 0x1 ;  /* 0x00000001ff0a7424 */ /* 0x000fe200078e00ff */
[----:B------:R-:W-:-:S04]  /*2680*/  LOP3.LUT P4, R8, R7, 0xff, RZ, 0xc0, !PT ;  /* 0x000000ff07087812 */ /* 0x000fc8000788c0ff */
[----:B------:R-:W-:-:S13]  /*2690*/  PLOP3.LUT P0, PT, P4, P0, PT, 0x2f, 0xf2 ;  /* 0x0000000000f2781c */ /* 0x000fda0002700577 */
[----:B------:R-:W-:Y:S02]  /*26a0*/  @!P0 ISETP.LT.U32.AND P4, PT, R9, R28, PT ;  /* 0x0000001c0900820c */ /* 0x000fe40003f81070 */
[----:B------:R-:W-:Y:S02]  /*26b0*/  @P0 ISETP.NE.AND P6, PT, R8, RZ, PT ;  /* 0x000000ff0800020c */ /* 0x000fe40003fc5270 */
[----:B------:R-:W-:Y:S02]  /*26c0*/  @!P0 PRMT R7, R10, 0x7610, R7 ;  /* 0x000076100a078816 */ /* 0x000fe40000000007 */
[----:B---3--:R-:W-:Y:S02]  /*26d0*/  @!P0 ISETP.LT.AND.EX P4, PT, R11, R26, PT, P4 ;  /* 0x0000001a0b00820c */ /* 0x008fe40003f81340 */
[----:B------:R-:W-:Y:S02]  /*26e0*/  @P0 SEL R2, R2, R7, !P6 ;  /* 0x0000000702020207 */ /* 0x000fe40007000000 */
[----:B-1----:R-:W-:-:S02]  /*26f0*/  @!P0 SEL R28, R9, R28, P4 ;  /* 0x0000001c091c8207 */ /* 0x002fc40002000000 */
[----:B------:R-:W-:Y:S02]  /*2700*/  @!P0 SEL R26, R11, R26, P4 ;  /* 0x0000001a0b1a8207 */ /* 0x000fe40002000000 */
[----:B------:R-:W-:Y:S02]  /*2710*/  @P0 PRMT R7, R2, 0x7610, R7 ;  /* 0x0000761002070816 */ /* 0x000fe40000000007 */
[----:B------:R-:W-:Y:S02]  /*2720*/  @P0 SEL R28, R9, R28, !P6 ;  /* 0x0000001c091c0207 */ /* 0x000fe40007000000 */
[----:B------:R-:W-:-:S07]  /*2730*/  @P0 SEL R26, R11, R26, !P6 ;  /* 0x0000001a0b1a0207 */ /* 0x000fce0007000000 */
.L_x_297:
[----:B------:R-:W-:Y:S05]  /*2740*/  BSYNC.RECONVERGENT B1 ;  /* 0x0000000000017941 */ /* 0x000fea0003800200 */
.L_x_296:
[----:B0-----:R-:W-:Y:S01]  /*2750*/  LOP3.LUT R2, R7, 0xff, RZ, 0xc0, !PT ;  /* 0x000000ff07027812 */ /* 0x001fe200078ec0ff */
[----:B------:R0:W2:Y:S01]  /*2760*/  SHFL.DOWN PT, R9, R28, 0x2, R5 ;  /* 0x084000001c097989 */ /* 0x0000a200000e0005 */
[----:B------:R-:W-:Y:S01]  /*2770*/  BSSY.RECONVERGENT B1, `(.L_x_298) ;  /* 0x0000013000017945 */ /* 0x000fe20003800200 */
[----:B------:R-:W-:Y:S02]  /*2780*/  ISETP.GT.AND P4, PT, R6, R5, PT ;  /* 0x000000050600720c */ /* 0x000fe40003f84270 */
[----:B---3--:R0:W3:Y:S04]  /*2790*/  SHFL.DOWN PT, R11, R26, 0x2, R5 ;  /* 0x084000001a0b7989 */ /* 0x0080e800000e0005 */
[----:B------:R0:W4:Y:S01]  /*27a0*/  SHFL.DOWN PT, R2, R2, 0x2, R5 ;  /* 0x0840000002027989 */ /* 0x00012200000e0005 */
[----:B------:R-:W-:Y:S06]  /*27b0*/  @P5 BRA `(.L_x_299) ;  /* 0x0000000000385947 */ /* 0x000fec0003800000 */
        /* <DEDUP_REMOVED lines=9> */
[----:B01----:R-:W-:-:S02]  /*2850*/  @!P0 SEL R28, R9, R28, P5 ;  /* 0x0000001c091c8207 */ /* 0x003fc40002800000 */
[----:B------:R-:W-:Y:S02]  /*2860*/  @!P0 SEL R26, R11, R26, P5 ;  /* 0x0000001a0b1a8207 */ /* 0x000fe40002800000 */
[----:B------:R-:W-:Y:S02]  /*2870*/  @P0 PRMT R7, R2, 0x7610, R7 ;  /* 0x0000761002070816 */ /* 0x000fe40000000007 */
[----:B------:R-:W-:Y:S02]  /*2880*/  @P0 SEL R28, R9, R28, !P6 ;  /* 0x0000001c091c0207 */ /* 0x000fe40007000000 */
[----:B------:R-:W-:-:S07]  /*2890*/  @P0 SEL R26, R11, R26, !P6 ;  /* 0x0000001a0b1a0207 */ /* 0x000fce0007000000 */
.L_x_299:
[----:B------:R-:W-:Y:S05]  /*28a0*/  BSYNC.RECONVERGENT B1 ;  /* 0x0000000000017941 */ /* 0x000fea0003800200 */
.L_x_298:
[----:B----4-:R-:W-:Y:S01]  /*28b0*/  LOP3.LUT R2, R7, 0xff, RZ, 0xc0, !PT ;  /* 0x000000ff07027812 */ /* 0x010fe200078ec0ff */
[----:B--2---:R2:W4:Y:S01]  /*28c0*/  SHFL.DOWN PT, R9, R28, 0x4, R5 ;  /* 0x088000001c097989 */ /* 0x00452200000e0005 */
        /* <DEDUP_REMOVED lines=14> */
[----:B------:R-:W-:Y:S02]  /*29b0*/  @!P0 SEL R26, R11, R26, P3 ;  /* 0x0000001a0b1a8207 */ /* 0x000fe40001800000 */
[----:B------:R-:W-:Y:S02]  /*29c0*/  @P0 PRMT R7, R2, 0x7610, R7 ;  /* 0x0000761002070816 */ /* 0x000fe40000000007 */
[----:B------:R-:W-:Y:S02]  /*29d0*/  @P0 SEL R28, R9, R28, !P5 ;  /* 0x0000001c091c0207 */ /* 0x000fe40006800000 */
[----:B------:R-:W-:-:S07]  /*29e0*/  @P0 SEL R26, R11, R26, !P5 ;  /* 0x0000001a0b1a0207 */ /* 0x000fce0006800000 */
.L_x_301:
[----:B------:R-:W-:Y:S05]  /*29f0*/  BSYNC.RECONVERGENT B1 ;  /* 0x0000000000017941 */ /* 0x000fea0003800200 */
.L_x_300:
        /* <DEDUP_REMOVED lines=20> */
.L_x_303:
[----:B------:R-:W-:Y:S05]  /*2b40*/  BSYNC.RECONVERGENT B1 ;  /* 0x0000000000017941 */ /* 0x000fea0003800200 */
.L_x_302:
        /* <DEDUP_REMOVED lines=20> */
.L_x_305:
[----:B------:R-:W-:Y:S05]  /*2c90*/  BSYNC.RECONVERGENT B1 ;  /* 0x0000000000017941 */ /* 0x000fea0003800200 */
.L_x_304:
[----:B------:R-:W-:Y:S04]  /*2ca0*/  BSSY.RECONVERGENT B1, `(.L_x_306) ;  /* 0x000000b000017945 */ /* 0x000fe80003800200 */
[----:B------:R-:W-:Y:S05]  /*2cb0*/  @P1 BRA `(.L_x_307) ;  /* 0x0000000000241947 */ /* 0x000fea0003800000 */
[----:B------:R-:W5:Y:S01]  /*2cc0*/  S2R R6, SR_CgaCtaId ;  /* 0x0000000000067919 */ /* 0x000f620000008800 */
[----:B012---:R-:W-:Y:S01]  /*2cd0*/  MOV R5, 0x400 ;  /* 0x0000040000057802 */ /* 0x007fe20000000f00 */
[----:B------:R-:W-:Y:S01]  /*2ce0*/  IMAD.MOV.U32 R29, RZ, RZ, R26 ;  /* 0x000000ffff1d7224 */ /* 0x000fe200078e001a */
[----:B------:R-:W-:-:S04]  /*2cf0*/  SHF.R.U32.HI R2, RZ, 0x1, R4 ;  /* 0x00000001ff027819 */ /* 0x000fc80000011604 */
[----:B------:R-:W-:Y:S02]  /*2d00*/  LOP3.LUT R2, R2, 0x1f0, RZ, 0xc0, !PT ;  /* 0x000001f002027812 */ /* 0x000fe400078ec0ff */
[----:B-----5:R-:W-:-:S05]  /*2d10*/  LEA R5, R6, R5, 0x18 ;  /* 0x0000000506057211 */ /* 0x020fca00078ec0ff */
[----:B------:R-:W-:-:S05]  /*2d20*/  IMAD.IADD R2, R2, 0x1, R5 ;  /* 0x0000000102027824 */ /* 0x000fca00078e0205 */
[----:B------:R0:W-:Y:S04]  /*2d30*/  STS.64 [R2+0x10], R28 ;  /* 0x0000101c02007388 */ /* 0x0001e80000000a00 */
[----:B------:R0:W-:Y:S02]  /*2d40*/  STS.U8 [R2+0x8], R7 ;  /* 0x0000080702007388 */ /* 0x0001e40000000000 */
.L_x_307:
[----:B------:R-:W-:Y:S05]  /*2d50*/  BSYNC.RECONVERGENT B1 ;  /* 0x0000000000017941 */ /* 0x000fea0003800200 */
.L_x_306:
[----:B------:R-:W-:Y:S01]  /*2d60*/  BAR.SYNC.DEFER_BLOCKING 0x0 ;  /* 0x0000000000007b1d */ /* 0x000fe20000010000 */
[----:B------:R-:W-:-:S13]  /*2d70*/  ISETP.NE.AND P1, PT, R4, RZ, PT ;  /* 0x000000ff0400720c */ /* 0x000fda0003f25270 */
[----:B------:R-:W-:Y:S05]  /*2d80*/  @P1 BRA `(.L_x_295) ;  /* 0x00000034000c1947 */ /* 0x000fea0003800000 */
[C---:B------:R-:W-:Y:S02]  /*2d90*/  ISETP.GE.U32.AND P0, PT, R3.reuse, 0x21, PT ;  /* 0x000000210300780c */ /* 0x040fe40003f06070 */
[C---:B------:R-:W-:Y:S02]  /*2da0*/  ISETP.GE.U32.AND P2, PT, R3.reuse, 0x41, PT ;  /* 0x000000410300780c */ /* 0x040fe40003f46070 */
[C---:B------:R-:W-:Y:S02]  /*2db0*/  ISETP.GE.U32.AND P3, PT, R3.reuse, 0x61, PT ;  /* 0x000000610300780c */ /* 0x040fe40003f66070 */
[----:B------:R-:W-:-:S07]  /*2dc0*/  ISETP.GE.U32.AND P4, PT, R3, 0x81, PT ;  /* 0x000000810300780c */ /* 0x000fce0003f86070 */
[----:B------:R-:W-:Y:S06]  /*2dd0*/  @!P0 BRA `(.L_x_308) ;  /* 0x00000000003c8947 */ /* 0x000fec0003800000 */
[----:B------:R-:W5:Y:S01]  /*2de0*/  S2UR UR5, SR_CgaCtaId ;  /* 0x00000000000579c3 */ /* 0x000f620000008800 */
[----:B------:R-:W-:Y:S01]  /*2df0*/  UMOV UR4, 0x400 ;  /* 0x0000040000047882 */ /* 0x000fe20000000000 */
[----:B------:R-:W-:Y:S01]  /*2e00*/  LOP3.LUT P5, RZ, R7, 0xff, RZ, 0xc0, !PT ;  /* 0x000000ff07ff7812 */ /* 0x000fe200078ac0ff */
[----:B-----5:R-:W-:-:S09]  /*2e10*/  ULEA UR4, UR5, UR4, 0x18 ;  /* 0x0000000405047291 */ /* 0x020fd2000f8ec0ff */
[----:B0-----:R-:W0:Y:S04]  /*2e20*/  LDS.U8 R2, [UR4+0x18] ;  /* 0x00001804ff027984 */ /* 0x001e280008000000 */
[----:B-12---:R-:W1:Y:S01]  /*2e30*/  LDS.64 R4, [UR4+0x20] ;  /* 0x00002004ff047984 */ /* 0x006e620008000a00 */
[----:B0-----:R-:W-:Y:S02]  /*2e40*/  ISETP.NE.AND P6, PT, R2, RZ, PT ;  /* 0x000000ff0200720c */ /* 0x001fe40003fc5270 */
[----:B-1----:R-:W-:Y:S02]  /*2e50*/  ISETP.LT.U32.AND P0, PT, R4, R28, PT ;  /* 0x0000001c0400720c */ /* 0x002fe40003f01070 */
[----:B------:R-:W-:Y:S02]  /*2e60*/  @P5 SEL R2, R7, 0x1, !P6 ;  /* 0x0000000107025807 */ /* 0x000fe40007000000 */
[----:B------:R-:W-:-:S02]  /*2e70*/  ISETP.LT.AND.EX P0, PT, R5, R26, PT, P0 ;  /* 0x0000001a0500720c */ /* 0x000fc40003f01300 */
[----:B------:R-:W-:-:S05]  /*2e80*/  PRMT R7, R2, 0x7610, R7 ;  /* 0x0000761002077816 */ /* 0x000fca0000000007 */
[C---:B------:R-:W-:Y:S02]  /*2e90*/  @P6 SEL R28, R4.reuse, R28, P0 ;  /* 0x0000001c041c6207 */ /* 0x040fe40000000000 */
[C---:B------:R-:W-:Y:S02]  /*2ea0*/  @P6 SEL R26, R5.reuse, R26, P0 ;  /* 0x0000001a051a6207 */ /* 0x040fe40000000000 */
[----:B------:R-:W-:Y:S02]  /*2eb0*/  SEL R28, R4, R28, !P5 ;  /* 0x0000001c041c7207 */ /* 0x000fe40006800000 */
[----:B------:R-:W-:-:S07]  /*2ec0*/  SEL R26, R5, R26, !P5 ;  /* 0x0000001a051a7207 */ /* 0x000fce0006800000 */
.L_x_308:
[----:B------:R-:W-:Y:S01]  /*2ed0*/  ISETP.GE.U32.AND P5, PT, R3, 0xa1, PT ;  /* 0x000000a10300780c */ /* 0x000fe20003fa6070 */
[----:B------:R-:W-:-:S12]  /*2ee0*/  @!P2 BRA `(.L_x_309) ;  /* 0x00000000003ca947 */ /* 0x000fd80003800000 */
        /* <DEDUP_REMOVED lines=15> */
.L_x_309:
        /* <DEDUP_REMOVED lines=17> */
.L_x_310:
[----:B------:R-:W-:Y:S01]  /*30f0*/  ISETP.GE.U32.AND P3, PT, R3, 0xe1, PT ;  /* 0x000000e10300780c */ /* 0x000fe20003f66070 */
[----:B------:R-:W-:-:S12]  /*3100*/  @!P4 BRA `(.L_x_311) ;  /* 0x00000000003cc947 */ /* 0x000fd80003800000 */
[----:B------:R-:W5:Y:S01]  /*3110*/  S2UR UR5, SR_CgaCtaId ;  /* 0x00000000000579c3 */ /* 0x000f620000008800 */
[----:B------:R-:W-:Y:S01]  /*3120*/  UMOV UR4, 0x400 ;  /* 0x0000040000047882 */ /* 0x000fe20000000000 */
[----:B------:R-:W-:Y:S01]  /*3130*/  LOP3.LUT P4, RZ, R7, 0xff, RZ, 0xc0, !PT ;  /* 0x000000ff07ff7812 */ /* 0x000fe2000788c0ff */
[----:B-----5:R-:W-:-:S09]  /*3140*/  ULEA UR4, UR5, UR4, 0x18 ;  /* 0x0000000405047291 */ /* 0x020fd2000f8ec0ff */
[----:B------:R-:W5:Y:S04]  /*3150*/  LDS.U8 R4, [UR4+0x48] ;  /* 0x00004804ff047984 */ /* 0x000f680008000000 */
[----:B0-----:R-:W0:Y:S01]  /*3160*/  LDS.64 R2, [UR4+0x50] ;  /* 0x00005004ff027984 */ /* 0x001e220008000a00 */
[----:B-----5:R-:W-:Y:S02]  /*3170*/  ISETP.NE.AND P6, PT, R4, RZ, PT ;  /* 0x000000ff0400720c */ /* 0x020fe40003fc5270 */
[----:B0-----:R-:W-:Y:S02]  /*3180*/  ISETP.LT.U32.AND P0, PT, R2, R28, PT ;  /* 0x0000001c0200720c */ /* 0x001fe40003f01070 */
[----:B------:R-:W-:Y:S02]  /*3190*/  @P4 SEL R4, R7, 0x1, !P6 ;  /* 0x0000000107044807 */ /* 0x000fe40007000000 */
[----:B------:R-:W-:-:S02]  /*31a0*/  ISETP.LT.AND.EX P0, PT, R3, R26, PT, P0 ;  /* 0x0000001a0300720c */ /* 0x000fc40003f01300 */
[----:B------:R-:W-:-:S05]  /*31b0*/  PRMT R7, R4, 0x7610, R7 ;  /* 0x0000761004077816 */ /* 0x000fca0000000007 */
[C---:B-12---:R-:W-:Y:S02]  /*31c0*/  @P6 SEL R28, R2.reuse, R28, P0 ;  /* 0x0000001c021c6207 */ /* 0x046fe40000000000 */
[C---:B------:R-:W-:Y:S02]  /*31d0*/  @P6 SEL R26, R3.reuse, R26, P0 ;  /* 0x0000001a031a6207 */ /* 0x040fe40000000000 */
[----:B------:R-:W-:Y:S02]  /*31e0*/  SEL R28, R2, R28, !P4 ;  /* 0x0000001c021c7207 */ /* 0x000fe40006000000 */
[----:B------:R-:W-:-:S07]  /*31f0*/  SEL R26, R3, R26, !P4 ;  /* 0x0000001a031a7207 */ /* 0x000fce0006000000 */
.L_x_311:
[----:B------:R-:W-:Y:S05]  /*3200*/  @!P5 BRA `(.L_x_312) ;  /* 0x00000000003cd947 */ /* 0x000fea0003800000 */
        /* <DEDUP_REMOVED lines=15> */
.L_x_312:
        /* <DEDUP_REMOVED lines=16> */
.L_x_313:
        /* <DEDUP_REMOVED lines=15> */
[----:B------:R-:W-:Y:S01]  /*34f0*/  SEL R26, R3, R26, !P3 ;  /* 0x0000001a031a7207 */ /* 0x000fe20005800000 */
[----:B------:R-:W-:Y:S06]  /*3500*/  BRA `(.L_x_295) ;  /* 0x0000002c002c7947 */ /* 0x000fec0003800000 */
.L_x_271:
        /* <DEDUP_REMOVED lines=17> */
[----:B------:R0:W5:Y:S04]  /*3620*/  LDG.E R16, desc[UR10][R6.64+0xc00] ;  /* 0x000c000a06107981 */ /* 0x000168000c1e1900 */
[----:B------:R1:W5:Y:S01]  /*3630*/  LDG.E R19, desc[UR10][R10.64+0xc00] ;  /* 0x000c000a0a137981 */ /* 0x000362000c1e1900 */
[----:B------:R-:W-:Y:S01]  /*3640*/  UMOV UR14, 0xa0b5ed8d ;  /* 0xa0b5ed8d000e7882 */ /* 0x000fe20000000000 */
[----:B------:R-:W-:Y:S01]  /*3650*/  UMOV UR15, 0x3eb0c6f7 ;  /* 0x3eb0c6f7000f7882 */ /* 0x000fe20000000000 */
[----:B------:R-:W-:-:S02]  /*3660*/  VIADD R28, R5, 0x100 ;  /* 0x00000100051c7836 */ /* 0x000fc40000000000 */
[----:B0-----:R-:W-:Y:S02]  /*3670*/  VIADD R7, R5, 0x200 ;  /* 0x0000020005077836 */ /* 0x001fe40000000000 */
[----:B--2---:R-:W-:Y:S02]  /*3680*/  IMAD.U32 R6, RZ, RZ, UR7 ;  /* 0x00000007ff067e24 */ /* 0x004fe4000f8e00ff */
[----:B---3--:R-:W-:-:S04]  /*3690*/  FADD R4, R4, -R9 ;  /* 0x8000000904047221 */ /* 0x008fc80000000000 */
[----:B------:R0:W2:Y:S01]  /*36a0*/  F2F.F64.F32 R12, |R4| ;  /* 0x40000004000c7310 */ /* 0x0000a20000201800 */
[----:B----4-:R-:W-:Y:S01]  /*36b0*/  FADD R8, R8, -R17 ;  /* 0x8000001108087221 */ /* 0x010fe20000000000 */
[----:B0-----:R-:W0:Y:S06]  /*36c0*/  LDC R4, c[0x0][0x3cc] ;  /* 0x0000f300ff047b82 */ /* 0x001e2c0000000800 */
[----:B------:R-:W3:Y:S01]  /*36d0*/  F2F.F64.F32 R8, |R8| ;  /* 0x4000000800087310 */ /* 0x000ee20000201800 */
[----:B-----5:R-:W-:Y:S01]  /*36e0*/  FADD R14, R14, -R15 ;  /* 0x8000000f0e0e7221 */ /* 0x020fe20000000000 */
[----:B--2---:R-:W-:Y:S01]  /*36f0*/  DSETP.GEU.AND P0, PT, R12, UR14, PT ;  /* 0x0000000e0c007e2a */ /* 0x004fe2000bf0e000 */
[----:B------:R-:W-:-:S05]  /*3700*/  IADD3 R13, P1, PT, R2, UR6, RZ ;  /* 0x00000006020d7c10 */ /* 0x000fca000ff3e0ff */
[----:B-1----:R-:W1:Y:S01]  /*3710*/  F2F.F64.F32 R10, |R14| ;  /* 0x4000000e000a7310 */ /* 0x002e620000201800 */
[----:B------:R-:W-:Y:S01]  /*3720*/  FADD R12, R16, -R19 ;  /* 0x80000013100c7221 */ /* 0x000fe20000000000 */
[----:B------:R-:W-:Y:S01]  /*3730*/  SEL R28, R28, R5, !P0 ;  /* 0x000000051c1c7207 */ /* 0x000fe20004000000 */
[----:B------:R-:W-:Y:S01]  /*3740*/  IMAD.X R26, RZ, RZ, R6, P1 ;  /* 0x000000ffff1a7224 */ /* 0x000fe200008e0606 */
[-C--:B------:R-:W-:Y:S02]  /*3750*/  IADD3 R7, P2, PT, R7, R13.reuse, RZ ;  /* 0x0000000d07077210 */ /* 0x080fe40007f5e0ff */
[----:B------:R-:W-:Y:S01]  /*3760*/  IADD3 R28, P3, PT, R28, R13, RZ ;  /* 0x0000000d1c1c7210 */ /* 0x000fe20007f7e0ff */
[----:B---3--:R-:W-:Y:S01]  /*3770*/  DSETP.GEU.AND P4, PT, R8, UR14, PT ;  /* 0x0000000e08007e2a */ /* 0x008fe2000bf8e000 */
[----:B------:R-:W2:Y:S01]  /*3780*/  F2F.F64.F32 R12, |R12| ;  /* 0x4000000c000c7310 */ /* 0x000ea20000201800 */
[--C-:B------:R-:W-:Y:S01]  /*3790*/  IMAD.X R15, RZ, RZ, R26.reuse, P2 ;  /* 0x000000ffff0f7224 */ /* 0x100fe200010e061a */
[----:B------:R-:W-:Y:S01]  /*37a0*/  ISETP.LT.U32.AND P1, PT, R7, R28, PT ;  /* 0x0000001c0700720c */ /* 0x000fe20003f21070 */
[----:B------:R-:W-:Y:S01]  /*37b0*/  IMAD.X R26, RZ, RZ, R26, P3 ;  /* 0x000000ffff1a7224 */ /* 0x000fe200018e061a */
[----:B-1----:R-:W-:-:S04]  /*37c0*/  DSETP.LT.AND P0, PT, R10, UR14, !P0 ;  /* 0x0000000e0a007e2a */ /* 0x002fc8000c701000 */
[----:B------:R-:W-:Y:S02]  /*37d0*/  ISETP.LT.AND.EX P1, PT, R15, R26, PT, P1 ;  /* 0x0000001a0f00720c */ /* 0x000fe40003f21310 */
[----:B------:R-:W-:-:S03]  /*37e0*/  DSETP.LT.AND P3, PT, R8, UR14, P0 ;  /* 0x0000000e08007e2a */ /* 0x000fc60008761000 */
[----:B------:R-:W-:Y:S02]  /*37f0*/  @P4 SEL R28, R7, R28, P1 ;  /* 0x0000001c071c4207 */ /* 0x000fe40000800000 */
[----:B------:R-:W-:Y:S01]  /*3800*/  @P4 SEL R26, R15, R26, P1 ;  /* 0x0000001a0f1a4207 */ /* 0x000fe20000800000 */
[C---:B--2---:R-:W-:Y:S01]  /*3810*/  DSETP.GEU.AND P2, PT, R12.reuse, UR14, PT ;  /* 0x0000000e0c007e2a */ /* 0x044fe2000bf4e000 */
[C---:B------:R-:W-:Y:S02]  /*3820*/  IADD3 R9, P1, PT, R7.reuse, 0x100, RZ ;  /* 0x0000010007097810 */ /* 0x040fe40007f3e0ff */
[----:B------:R-:W-:Y:S02]  /*3830*/  SEL R28, R7, R28, P0 ;  /* 0x0000001c071c7207 */ /* 0x000fe40000000000 */
[----:B------:R-:W-:Y:S01]  /*3840*/  SEL R26, R15, R26, P0 ;  /* 0x0000001a0f1a7207 */ /* 0x000fe20000000000 */
[----:B------:R-:W-:Y:S01]  /*3850*/  IMAD.X R11, RZ, RZ, R15, P1 ;  /* 0x000000ffff0b7224 */ /* 0x000fe200008e060f */
[----:B------:R-:W-:Y:S01]  /*3860*/  ISETP.LT.U32.AND P0, PT, R9, R28, PT ;  /* 0x0000001c0900720c */ /* 0x000fe20003f01070 */
[----:B------:R-:W-:Y:S01]  /*3870*/  DSETP.GEU.OR P1, PT, R12, UR14, !P3 ;  /* 0x0000000e0c007e2a */ /* 0x000fe2000df2e400 */
[----:B0-----:R-:W-:-:S02]  /*3880*/  IMAD.SHL.U32 R13, R4, 0x400, RZ ;  /* 0x00000400040d7824 */ /* 0x001fc400078e00ff */
[----:B------:R-:W-:-:S03]  /*3890*/  ISETP.LT.AND.EX P0, PT, R11, R26, PT, P0 ;  /* 0x0000001a0b00720c */ /* 0x000fc60003f01300 */
[----:B------:R-:W-:Y:S02]  /*38a0*/  SEL R7, RZ, 0x1, !P1 ;  /* 0x00000001ff077807 */ /* 0x000fe40004800000 */
[----:B------:R-:W-:Y:S02]  /*38b0*/  ISETP.GE.U32.AND P4, PT, R3, R13, PT ;  /* 0x0000000d0300720c */ /* 0x000fe40003f86070 */
[----:B------:R-:W-:Y:S02]  /*38c0*/  @P2 SEL R28, R9, R28, P0 ;  /* 0x0000001c091c2207 */ /* 0x000fe40000000000 */
[----:B------:R-:W-:Y:S02]  /*38d0*/  @P2 SEL R26, R11, R26, P0 ;  /* 0x0000001a0b1a2207 */ /* 0x000fe40000000000 */
[----:B------:R-:W-:Y:S02]  /*38e0*/  SEL R28, R9, R28, P3 ;  /* 0x0000001c091c7207 */ /* 0x000fe40001800000 */
[----:B------:R-:W-:-:S05]  /*38f0*/  SEL R26, R11, R26, P3 ;  /* 0x0000001a0b1a7207 */ /* 0x000fca0001800000 */
[----:B------:R-:W-:Y:S05]  /*3900*/  @!P4 BRA `(.L_x_314) ;  /* 0x0000001800ecc947 */ /* 0x000fea0003800000 */
[----:B------:R-:W-:Y:S01]  /*3910*/  UIADD3 UR12, UPT, UPT, UR5, -0x400, URZ ;  /* 0xfffffc00050c7890 */ /* 0x000fe2000fffe0ff */
[C-C-:B------:R-:W-:Y:S01]  /*3920*/  IMAD.IADD R8, R2.reuse, 0x1, R13.reuse ;  /* 0x0000000102087824 */ /* 0x140fe200078e020d */
[-C--:B------:R-:W-:Y:S01]  /*3930*/  LOP3.LUT R4, RZ, R5.reuse, RZ, 0x33, !PT ;  /* 0x00000005ff047212 */ /* 0x080fe200078e33ff */
[----:B------:R-:W0:Y:S01]  /*3940*/  LDCU UR7, c[0x0][0x3c8] ;  /* 0x00007900ff0777ac */ /* 0x000e220008000800 */
[----:B------:R-:W-:Y:S02]  /*3950*/  IADD3 R25, PT, PT, R2, R5, R13 ;  /* 0x0000000502197210 */ /* 0x000fe40007ffe00d */
[----:B------:R-:W-:Y:S01]  /*3960*/  ISETP.GT.U32.AND P0, PT, R8, UR12, PT ;  /* 0x0000000c08007c0c */ /* 0x000fe2000bf04070 */
[----:B------:R-:W1:Y:S01]  /*3970*/  LDCU.64 UR8, c[0x0][0x3a0] ;  /* 0x00007400ff0877ac */ /* 0x000e620008000a00 */
[----:B------:R-:W-:Y:S01]  /*3980*/  IADD3 R3, PT, PT, -R13, UR5, R4 ;  /* 0x000000050d037c10 */ /* 0x000fe2000fffe104 */
[----:B------:R-:W-:Y:S01]  /*3990*/  VIADD R25, R25, 0x400 ;  /* 0x0000040019197836 */ /* 0x000fe20000000000 */
[----:B------:R-:W-:-:S03]  /*39a0*/  UMOV UR4, URZ ;  /* 0x000000ff00047c82 */ /* 0x000fc60008000000 */
[----:B------:R-:W-:-:S06]  /*39b0*/  IMAD.IADD R4, R3, 0x1, -R2 ;  /* 0x0000000103047824 */ /* 0x000fcc00078e0a02 */
[----:B------:R-:W-:Y:S05]  /*39c0*/  @P0 BRA `(.L_x_315) ;  /* 0x0000000400640947 */ /* 0x000fea0003800000 */
.L_x_319:
[----:B------:R-:W2:Y:S01]  /*39d0*/  LDC.64 R14, c[0x0][0x380] ;  /* 0x0000e000ff0e7b82 */ /* 0x000ea20000000a00 */
[----:B------:R-:W-:-:S07]  /*39e0*/  IMAD.IADD R3, R5, 0x1, R8 ;  /* 0x0000000105037824 */ /* 0x000fce00078e0208 */
[----:B------:R-:W3:Y:S01]  /*39f0*/  LDC.64 R16, c[0x0][0x388] ;  /* 0x0000e200ff107b82 */ /* 0x000ee20000000a00 */
[----:B--2---:R-:W-:-:S05]  /*3a00*/  IMAD.WIDE.U32 R14, R3, 0x4, R14 ;  /* 0x00000004030e7825 */ /* 0x004fca00078e000e */
[----:B------:R-:W2:Y:S01]  /*3a10*/  LDG.E R6, desc[UR10][R14.64] ;  /* 0x0000000a0e067981 */ /* 0x000ea2000c1e1900 */
[----:B---3--:R-:W-:-:S03]  /*3a20*/  IMAD.WIDE.U32 R16, R3, 0x4, R16 ;  /* 0x0000000403107825 */ /* 0x008fc600078e0010 */
[----:B------:R-:W3:Y:S04]  /*3a30*/  LDG.E R12, desc[UR10][R14.64+0x400] ;  /* 0x0004000a0e0c7981 */ /* 0x000ee8000c1e1900 */
[----:B------:R-:W2:Y:S04]  /*3a40*/  LDG.E R9, desc[UR10][R16.64] ;  /* 0x0000000a10097981 */ /* 0x000ea8000c1e1900 */
[----:B------:R-:W4:Y:S04]  /*3a50*/  LDG.E R18, desc[UR10][R14.64+0x800] ;  /* 0x0008000a0e127981 */ /* 0x000f28000c1e1900 */
[----:B------:R4:W5:Y:S04]  /*3a60*/  LDG.E R20, desc[UR10][R14.64+0xc00] ;  /* 0x000c000a0e147981 */ /* 0x000968000c1e1900 */
[----:B------:R-:W3:Y:S04]  /*3a70*/  LDG.E R19, desc[UR10][R16.64+0x400] ;  /* 0x0004000a10137981 */ /* 0x000ee8000c1e1900 */
[----:B------:R-:W4:Y:S04]  /*3a80*/  LDG.E R21, desc[UR10][R16.64+0x800] ;  /* 0x0008000a10157981 */ /* 0x000f28000c1e1900 */
[----:B------:R-:W5:Y:S01]  /*3a90*/  LDG.E R23, desc[UR10][R16.64+0xc00] ;  /* 0x000c000a10177981 */ /* 0x000f62000c1e1900 */
[----:B------:R-:W-:Y:S01]  /*3aa0*/  LOP3.LUT P1, RZ, R7, 0xff, RZ, 0xc0, !PT ;  /* 0x000000ff07ff7812 */ /* 0x000fe2000782c0ff */
[----:B-1----:R-:W-:-:S02]  /*3ab0*/  UMOV UR6, UR8 ;  /* 0x0000000800067c82 */ /* 0x002fc40008000000 */
[----:B------:R-:W-:Y:S01]  /*3ac0*/  IADD3 R3, P0, PT, R3, UR6, RZ ;  /* 0x0000000603037c10 */ /* 0x000fe2000ff1e0ff */
[----:B------:R-:W-:Y:S01]  /*3ad0*/  BSSY.RECONVERGENT B1, `(.L_x_316) ;  /* 0x0000015000017945 */ /* 0x000fe20003800200 */
[----:B--2---:R-:W-:-:S06]  /*3ae0*/  FADD R10, R6, -R9 ;  /* 0x80000009060a7221 */ /* 0x004fcc0000000000 */
[----:B------:R-:W1:Y:S01]  /*3af0*/  F2F.F64.F32 R10, |R10| ;  /* 0x4000000a000a7310 */ /* 0x000e620000201800 */
[----:B------:R-:W-:-:S04]  /*3b00*/  IMAD.U32 R6, RZ, RZ, UR9 ;  /* 0x00000009ff067e24 */ /* 0x000fc8000f8e00ff */
[----:B------:R-:W-:Y:S02]  /*3b10*/  IMAD.X R9, RZ, RZ, R6, P0 ;  /* 0x000000ffff097224 */ /* 0x000fe400000e0606 */
[----:B---3--:R-:W-:Y:S01]  /*3b20*/  FADD R12, R12, -R19 ;  /* 0x800000130c0c7221 */ /* 0x008fe20000000000 */
[----:B----4-:R-:W-:Y:S01]  /*3b30*/  FADD R14, R18, -R21 ;  /* 0x80000015120e7221 */ /* 0x010fe20000000000 */
[----:B-----5:R-:W-:Y:S01]  /*3b40*/  FADD R20, R20, -R23 ;  /* 0x8000001714147221 */ /* 0x020fe20000000000 */
[----:B-1----:R-:W-:Y:S06]  /*3b50*/  @!P1 BRA `(.L_x_317) ;  /* 0x0000000000209947 */ /* 0x002fec0003800000 */
        /* <DEDUP_REMOVED lines=8> */
.L_x_317:
[----:B------:R-:W-:Y:S01]  /*3be0*/  DSETP.GEU.AND P0, PT, R10, UR14, PT ;  /* 0x0000000e0a007e2a */ /* 0x000fe2000bf0e000 */
[----:B------:R-:W-:Y:S02]  /*3bf0*/  IMAD.MOV.U32 R28, RZ, RZ, R3 ;  /* 0x000000ffff1c7224 */ /* 0x000fe400078e0003 */
[----:B------:R-:W-:-:S03]  /*3c00*/  IMAD.MOV.U32 R26, RZ, RZ, R9 ;  /* 0x000000ffff1a7224 */ /* 0x000fc600078e0009 */
[----:B------:R-:W-:-:S08]  /*3c10*/  SEL R7, RZ, 0x1, !P0 ;  /* 0x00000001ff077807 */ /* 0x000fd00004000000 */
.L_x_318:
[----:B0-----:R-:W-:Y:S05]  /*3c20*/  BSYNC.RECONVERGENT B1 ;  /* 0x0000000000017941 */ /* 0x001fea0003800200 */
.L_x_316:
[----:B------:R-:W0:Y:S01]  /*3c30*/  F2F.F64.F32 R10, |R12| ;  /* 0x4000000c000a7310 */ /* 0x000e220000201800 */
[----:B------:R-:W-:Y:S01]  /*3c40*/  IMAD.MOV.U32 R17, RZ, RZ, R28 ;  /* 0x000000ffff117224 */ /* 0x000fe200078e001c */
[----:B------:R-:W-:Y:S01]  /*3c50*/  IADD3 R28, P1, PT, R3, 0x100, RZ ;  /* 0x00000100031c7810 */ /* 0x000fe20007f3e0ff */
[----:B------:R-:W-:Y:S01]  /*3c60*/  IMAD.MOV.U32 R19, RZ, RZ, R26 ;  /* 0x000000ffff137224 */ /* 0x000fe200078e001a */
[----:B------:R-:W-:Y:S01]  /*3c70*/  LOP3.LUT P2, RZ, R7, 0xff, RZ, 0xc0, !PT ;  /* 0x000000ff07ff7812 */ /* 0x000fe2000784c0ff */
[----:B------:R-:W-:Y:S01]  /*3c80*/  UMOV UR5, UR7 ;  /* 0x0000000700057c82 */ /* 0x000fe20008000000 */
[----:B------:R-:W-:Y:S01]  /*3c90*/  ISETP.LT.U32.AND P0, PT, R28, R17, PT ;  /* 0x000000111c00720c */ /* 0x000fe20003f01070 */
[----:B------:R-:W-:Y:S01]  /*3ca0*/  IMAD.X R26, RZ, RZ, R9, P1 ;  /* 0x000000ffff1a7224 */ /* 0x000fe200008e0609 */
[----:B------:R-:W1:Y:S04]  /*3cb0*/  F2F.F64.F32 R14, |R14| ;  /* 0x4000000e000e7310 */ /* 0x000e680000201800 */
[----:B------:R-:W-:Y:S01]  /*3cc0*/  ISETP.LT.AND.EX P0, PT, R26, R19, PT, P0 ;  /* 0x000000131a00720c */ /* 0x000fe20003f01300 */
[----:B0-----:R-:W-:-:S03]  /*3cd0*/  DSETP.GEU.AND P3, PT, R10, UR14, PT ;  /* 0x0000000e0a007e2a */ /* 0x001fc6000bf6e000 */
[----:B------:R-:W0:Y:S03]  /*3ce0*/  F2F.F64.F32 R10, |R20| ;  /* 0x40000014000a7310 */ /* 0x000e260000201800 */
[----:B------:R-:W-:Y:S01]  /*3cf0*/  SEL R7, R7, 0x1, !P3 ;  /* 0x0000000107077807 */ /* 0x000fe20005800000 */
[----:B-1----:R-:W-:Y:S01]  /*3d00*/  DSETP.GEU.AND P1, PT, R14, UR14, PT ;  /* 0x0000000e0e007e2a */ /* 0x002fe2000bf2e000 */
[----:B------:R-:W-:-:S06]  /*3d10*/  @!P2 SEL R7, RZ, 0x1, !P3 ;  /* 0x00000001ff07a807 */ /* 0x000fcc0005800000 */
[----:B------:R-:W-:Y:S02]  /*3d20*/  @P3 SEL R17, R28, R17, P0 ;  /* 0x000000111c113207 */ /* 0x000fe40000000000 */
[----:B------:R-:W-:Y:S02]  /*3d30*/  @P3 SEL R19, R26, R19, P0 ;  /* 0x000000131a133207 */ /* 0x000fe40000000000 */
[----:B------:R-:W-:Y:S02]  /*3d40*/  IADD3 R15, P0, PT, R3, 0x200, RZ ;  /* 0x00000200030f7810 */ /* 0x000fe40007f1e0ff */
[----:B------:R-:W-:Y:S02]  /*3d50*/  SEL R28, R28, R17, !P2 ;  /* 0x000000111c1c7207 */ /* 0x000fe40005000000 */
[----:B------:R-:W-:Y:S01]  /*3d60*/  LOP3.LUT P3, RZ, R7, 0xff, RZ, 0xc0, !PT ;  /* 0x000000ff07ff7812 */ /* 0x000fe2000786c0ff */
[----:B------:R-:W-:Y:S01]  /*3d70*/  IMAD.X R17, RZ, RZ, R9, P0 ;  /* 0x000000ffff117224 */ /* 0x000fe200000e0609 */
[----:B------:R-:W-:Y:S01]  /*3d80*/  SEL R26, R26, R19, !P2 ;  /* 0x000000131a1a7207 */ /* 0x000fe20005000000 */
[----:B0-----:R-:W-:Y:S01]  /*3d90*/  DSETP.GEU.AND P2, PT, R10, UR14, PT ;  /* 0x0000000e0a007e2a */ /* 0x001fe2000bf4e000 */
[----:B------:R-:W-:-:S02]  /*3da0*/  ISETP.LT.U32.AND P0, PT, R15, R28, PT ;  /* 0x0000001c0f00720c */ /* 0x000fc40003f01070 */
[----:B------:R-:W-:Y:S02]  /*3db0*/  IADD3 R10, PT, PT, -R8, UR5, RZ ;  /* 0x00000005080a7c10 */ /* 0x000fe4000fffe1ff */
[----:B------:R-:W-:Y:S02]  /*3dc0*/  ISETP.LT.AND.EX P0, PT, R17, R26, PT, P0 ;  /* 0x0000001a1100720c */ /* 0x000fe40003f01300 */
[----:B------:R-:W-:Y:S02]  /*3dd0*/  SEL R7, R7, 0x1, !P1 ;  /* 0x0000000107077807 */ /* 0x000fe40004800000 */
[----:B------:R-:W-:Y:S02]  /*3de0*/  @P1 SEL R28, R15, R28, P0 ;  /* 0x0000001c0f1c1207 */ /* 0x000fe40000000000 */
[----:B------:R-:W-:Y:S02]  /*3df0*/  @P1 SEL R26, R17, R26, P0 ;  /* 0x0000001a111a1207 */ /* 0x000fe40000000000 */
[----:B------:R-:W-:-:S02]  /*3e00*/  IADD3 R3, P0, PT, R3, 0x300, RZ ;  /* 0x0000030003037810 */ /* 0x000fc40007f1e0ff */
[----:B------:R-:W-:Y:S02]  /*3e10*/  @!P3 SEL R7, RZ, 0x1, !P1 ;  /* 0x00000001ff07b807 */ /* 0x000fe40004800000 */
[----:B------:R-:W-:Y:S01]  /*3e20*/  SEL R28, R15, R28, !P3 ;  /* 0x0000001c0f1c7207 */ /* 0x000fe20005800000 */
[----:B------:R-:W-:Y:S01]  /*3e30*/  IMAD.X R9, RZ, RZ, R9, P0 ;  /* 0x000000ffff097224 */ /* 0x000fe200000e0609 */
[----:B------:R-:W-:Y:S02]  /*3e40*/  SEL R26, R17, R26, !P3 ;  /* 0x0000001a111a7207 */ /* 0x000fe40005800000 */
[----:B------:R-:W-:Y:S02]  /*3e50*/  ISETP.GE.U32.AND P3, PT, R10, R13, PT ;  /* 0x0000000d0a00720c */ /* 0x000fe40003f66070 */
[----:B------:R-:W-:Y:S02]  /*3e60*/  LOP3.LUT P1, RZ, R7, 0xff, RZ, 0xc0, !PT ;  /* 0x000000ff07ff7812 */ /* 0x000fe4000782c0ff */
[----:B------:R-:W-:-:S02]  /*3e70*/  ISETP.LT.U32.AND P0, PT, R3, R28, PT ;  /* 0x0000001c0300720c */ /* 0x000fc40003f01070 */
[----:B------:R-:W-:Y:S02]  /*3e80*/  SEL R7, R7, 0x1, !P2 ;  /* 0x0000000107077807 */ /* 0x000fe40005000000 */
[----:B------:R-:W-:-:S04]  /*3e90*/  ISETP.LT.AND.EX P0, PT, R9, R26, PT, P0 ;  /* 0x0000001a0900720c */ /* 0x000fc80003f01300 */
[----:B------:R-:W-:Y:S02]  /*3ea0*/  @P2 SEL R28, R3, R28, P0 ;  /* 0x0000001c031c2207 */ /* 0x000fe40000000000 */
[----:B------:R-:W-:Y:S02]  /*3eb0*/  @P2 SEL R26, R9, R26, P0 ;  /* 0x0000001a091a2207 */ /* 0x000fe40000000000 */
[----:B------:R-:W-:Y:S02]  /*3ec0*/  @!P1 SEL R7, RZ, 0x1, !P2 ;  /* 0x00000001ff079807 */ /* 0x000fe40005000000 */
[----:B------:R-:W-:Y:S02]  /*3ed0*/  SEL R28, R3, R28, !P1 ;  /* 0x0000001c031c7207 */ /* 0x000fe40004800000 */
[----:B------:R-:W-:Y:S01]  /*3ee0*/  SEL R26, R9, R26, !P1 ;  /* 0x0000001a091a7207 */ /* 0x000fe20004800000 */
[----:B------:R-:W-:Y:S06]  /*3ef0*/  @!P3 BRA `(.L_x_314) ;  /* 0x000000140070b947 */ /* 0x000fec0003800000 */
[C---:B------:R-:W-:Y:S01]  /*3f00*/  IMAD.IADD R8, R13.reuse, 0x1, R8 ;  /* 0x000000010d087824 */ /* 0x040fe200078e0208 */
[----:B------:R-:W-:Y:S01]  /*3f10*/  UIADD3 UR4, UPT, UPT, UR4, 0x1, URZ ;  /* 0x0000000104047890 */ /* 0x000fe2000fffe0ff */
[----:B------:R-:W-:Y:S02]  /*3f20*/  IMAD.IADD R25, R13, 0x1, R25 ;  /* 0x000000010d197824 */ /* 0x000fe400078e0219 */
[----:B------:R-:W-:Y:S01]  /*3f30*/  IMAD.IADD R4, R4, 0x1, -R13 ;  /* 0x0000000104047824 */ /* 0x000fe200078e0a0d */
[----:B------:R-:W-:-:S13]  /*3f40*/  ISETP.GT.U32.AND P0, PT, R8, UR12, PT ;  /* 0x0000000c08007c0c */ /* 0x000fda000bf04070 */
[----:B------:R-:W-:Y:S05]  /*3f50*/  @!P0 BRA `(.L_x_319) ;  /* 0xfffffff8009c8947 */ /* 0x000fea000383ffff */
.L_x_315:
[----:B------:R-:W-:Y:S01]  /*3f60*/  IADD3 R10, PT, PT, -R8, UR5, RZ ;  /* 0x00000005080a7c10 */ /* 0x000fe2000fffe1ff */
[----:B------:R-:W-:Y:S03]  /*3f70*/  BSSY.RECONVERGENT B1, `(.L_x_314) ;  /* 0x0000154000017945 */ /* 0x000fe60003800200 */
[----:B------:R-:W-:-:S04]  /*3f80*/  ISETP.GE.AND P0, PT, R5, R10, PT ;  /* 0x0000000a0500720c */ /* 0x000fc80003f06270 */
[----:B------:R-:W-:-:S13]  /*3f90*/  ISETP.GE.U32.OR P0, PT, R8, UR5, P0 ;  /* 0x0000000508007c0c */ /* 0x000fda0008706470 */
[----:B------:R-:W-:Y:S05]  /*3fa0*/  @P0 BRA `(.L_x_320) ;  /* 0x0000001400400947 */ /* 0x000fea0003800000 */
[----:B------:R-:W2:Y:S01]  /*3fb0*/  LDC R3, c[0x0][0x3cc] ;  /* 0x0000f300ff037b82 */ /* 0x000ea20000000800 */
[----:B------:R-:W-:Y:S01]  /*3fc0*/  LOP3.LUT R9, RZ, R5, RZ, 0x33, !PT ;  /* 0x00000005ff097212 */ /* 0x000fe200078e33ff */
[----:B------:R-:W-:Y:S04]  /*3fd0*/  BSSY.RECONVERGENT B2, `(.L_x_321) ;  /* 0x00000b0000027945 */ /* 0x000fe80003800200 */
[----:B------:R-:W-:-:S05]  /*3fe0*/  VIADD R9, R9, UR5 ;  /* 0x0000000509097c36 */ /* 0x000fca0008000000 */
[----:B------:R-:W-:Y:S01]  /*3ff0*/  IADD3 R2, PT, PT, R9, -R13, -R2 ;  /* 0x8000000d09027210 */ /* 0x000fe20007ffe802 */
[----:B--2---:R-:W-:-:S04]  /*4000*/  IMAD R3, R3, UR4, RZ ;  /* 0x0000000403037c24 */ /* 0x004fc8000f8e02ff */
[----:B------:R-:W-:Y:S02]  /*4010*/  IMAD R2, R3, -0x400, R2 ;  /* 0xfffffc0003027824 */ /* 0x000fe400078e0202 */
[----:B------:R-:W-:-:S03]  /*4020*/  IMAD.MOV.U32 R3, RZ, RZ, R5 ;  /* 0x000000ffff037224 */ /* 0x000fc600078e0005 */
[C---:B------:R-:W-:Y:S02]  /*4030*/  ISETP.GE.U32.AND P0, PT, R2.reuse, 0x700, PT ;  /* 0x000007000200780c */ /* 0x040fe40003f06070 */
[----:B------:R-:W-:-:S04]  /*4040*/  LEA.HI R10, R2, 0x1, RZ, 0x18 ;  /* 0x00000001020a7811 */ /* 0x000fc800078fc0ff */
[----:B------:R-:W-:-:S07]  /*4050*/  LOP3.LUT R11, R10, 0x7, RZ, 0xc0, !PT ;  /* 0x000000070a0b7812 */ /* 0x000fce00078ec0ff */
[----:B------:R-:W-:Y:S05]  /*4060*/  @!P0 BRA `(.L_x_322) ;  /* 0x0000000800988947 */ /* 0x000fea0003800000 */
[----:B------:R-:W2:Y:S01]  /*4070*/  LDC.64 R12, c[0x0][0x380] ;  /* 0x0000e000ff0c7b82 */ /* 0x000ea20000000a00 */
[----:B------:R-:W-:Y:S01]  /*4080*/  LEA.HI R4, R4, 0x1, RZ, 0x18 ;  /* 0x0000000104047811 */ /* 0x000fe200078fc0ff */
[----:B------:R-:W-:Y:S03]  /*4090*/  BSSY.RECONVERGENT B3, `(.L_x_323) ;  /* 0x00000a2000037945 */ /* 0x000fe60003800200 */
[----:B------:R-:W-:Y:S02]  /*40a0*/  LOP3.LUT R24, R4, 0x1fffff8, RZ, 0xc0, !PT ;  /* 0x01fffff804187812 */ /* 0x000fe400078ec0ff */
[----:B------:R-:W-:Y:S01]  /*40b0*/  LOP3.LUT R4, R5, 0x400, RZ, 0xfc, !PT ;  /* 0x0000040005047812 */ /* 0x000fe200078efcff */
[----:B------:R-:W3:Y:S02]  /*40c0*/  LDC.64 R14, c[0x0][0x388] ;  /* 0x0000e200ff0e7b82 */ /* 0x000ee40000000a00 */
[----:B------:R-:W-:-:S07]  /*40d0*/  IMAD.MOV R24, RZ, RZ, -R24 ;  /* 0x000000ffff187224 */ /* 0x000fce00078e0a18 */
.L_x_324:
[----:B------:R-:W-:-:S04]  /*40e0*/  VIADD R2, R25, 0xfffffc00 ;  /* 0xfffffc0019027836 */ /* 0x000fc80000000000 */
[----:B---3--:R-:W-:-:S04]  /*40f0*/  IMAD.WIDE.U32 R20, R2, 0x4, R14 ;  /* 0x0000000402147825 */ /* 0x008fc800078e000e */
[----:B--2---:R-:W-:Y:S02]  /*4100*/  IMAD.WIDE.U32 R16, R2, 0x4, R12 ;  /* 0x0000000402107825 */ /* 0x004fe400078e000c */
[----:B------:R-:W2:Y:S04]  /*4110*/  LDG.E R21, desc[UR10][R20.64] ;  /* 0x0000000a14157981 */ /* 0x000ea8000c1e1900 */
[----:B------:R3:W2:Y:S01]  /*4120*/  LDG.E R18, desc[UR10][R16.64] ;  /* 0x0000000a10127981 */ /* 0x0006a2000c1e1900 */
[----:B------:R-:W-:-:S04]  /*4130*/  VIADD R3, R25, 0xfffffd00 ;  /* 0xfffffd0019037836 */ /* 0x000fc80000000000 */
[----:B------:R-:W-:-:S04]  /*4140*/  IMAD.WIDE.U32 R22, R3, 0x4, R14 ;  /* 0x0000000403167825 */ /* 0x000fc800078e000e */
[----:B---3--:R-:W-:Y:S02]  /*4150*/  IMAD.WIDE.U32 R16, R3, 0x4, R12 ;  /* 0x0000000403107825 */ /* 0x008fe400078e000c */
[----:B------:R-:W3:Y:S04]  /*4160*/  LDG.E R22, desc[UR10][R22.64] ;  /* 0x0000000a16167981 */ /* 0x000ee8000c1e1900 */
[----:B------:R-:W3:Y:S01]  /*4170*/  LDG.E R27, desc[UR10][R16.64] ;  /* 0x0000000a101b7981 */ /* 0x000ee2000c1e1900 */
[----:B--2---:R-:W-:-:S06]  /*4180*/  FADD R19, R18, -R21 ;  /* 0x8000001512137221 */ /* 0x004fcc0000000000 */
[----:B------:R-:W2:Y:S01]  /*4190*/  F2F.F64.F32 R18, |R19| ;  /* 0x4000001300127310 */ /* 0x000ea20000201800 */
[----:B---3--:R-:W-:Y:S01]  /*41a0*/  FADD R29, R27, -R22 ;  /* 0x800000161b1d7221 */ /* 0x008fe20000000000 */
[----:B------:R-:W-:-:S06]  /*41b0*/  VIADD R27, R25, 0xfffffe00 ;  /* 0xfffffe00191b7836 */ /* 0x000fcc0000000000 */
[----:B------:R3:W4:Y:S01]  /*41c0*/  F2F.F64.F32 R16, |R29| ;  /* 0x4000001d00107310 */ /* 0x0007220000201800 */
[----:B------:R-:W-:Y:S01]  /*41d0*/  IMAD.WIDE.U32 R20, R27, 0x4, R14 ;  /* 0x000000041b147825 */ /* 0x000fe200078e000e */
[----:B--2---:R-:W-:-:S03]  /*41e0*/  DSETP.GEU.AND P5, PT, R18, UR14, PT ;  /* 0x0000000e12007e2a */ /* 0x004fc6000bfae000 */
[----:B------:R-:W-:Y:S02]  /*41f0*/  IMAD.WIDE.U32 R18, R27, 0x4, R12 ;  /* 0x000000041b127825 */ /* 0x000fe400078e000c */
[----:B------:R-:W2:Y:S04]  /*4200*/  LDG.E R21, desc[UR10][R20.64] ;  /* 0x0000000a14157981 */ /* 0x000ea8000c1e1900 */
[----:B------:R-:W2:Y:S01]  /*4210*/  LDG.E R18, desc[UR10][R18.64] ;  /* 0x0000000a12127981 */ /* 0x000ea2000c1e1900 */
[----:B---3--:R-:W-:Y:S01]  /*4220*/  VIADD R29, R25, 0xffffff00 ;  /* 0xffffff00191d7836 */ /* 0x008fe20000000000 */
[----:B----4-:R-:W-:-:S03]  /*4230*/  DSETP.GEU.AND P3, PT, R16, UR14, PT ;  /* 0x0000000e10007e2a */ /* 0x010fc6000bf6e000 */
[----:B------:R-:W-:-:S04]  /*4240*/  IMAD.WIDE.U32 R22, R29, 0x4, R14 ;  /* 0x000000041d167825 */ /* 0x000fc800078e000e */
[----:B------:R-:W-:Y:S02]  /*4250*/  IMAD.WIDE.U32 R16, R29, 0x4, R12 ;  /* 0x000000041d107825 */ /* 0x000fe400078e000c */
[----:B------:R2:W3:Y:S04]  /*4260*/  LDG.E R23, desc[UR10][R22.64] ;  /* 0x0000000a16177981 */ /* 0x0004e8000c1e1900 */
[----:B------:R4:W3:Y:S01]  /*4270*/  LDG.E R19, desc[UR10][R16.64] ;  /* 0x0000000a10137981 */ /* 0x0008e2000c1e1900 */
[----:B------:R-:W-:Y:S02]  /*4280*/  LOP3.LUT P4, RZ, R7, 0xff, RZ, 0xc0, !PT ;  /* 0x000000ff07ff7812 */ /* 0x000fe4000788c0ff */
[----:B------:R-:W-:Y:S01]  /*4290*/  IADD3 R2, P6, PT, R2, UR6, RZ ;  /* 0x0000000602027c10 */ /* 0x000fe2000ffde0ff */
[----:B--2---:R-:W-:-:S04]  /*42a0*/  FADD R22, R18, -R21 ;  /* 0x8000001512167221 */ /* 0x004fc80000000000 */
[----:B----4-:R-:W2:Y:S01]  /*42b0*/  F2F.F64.F32 R16, |R22| ;  /* 0x4000001600107310 */ /* 0x010ea20000201800 */
[----:B---3--:R-:W-:Y:S01]  /*42c0*/  FADD R23, R19, -R23 ;  /* 0x8000001713177221 */ /* 0x008fe20000000000 */
[----:B--2---:R-:W-:-:S06]  /*42d0*/  DSETP.GEU.AND P1, PT, R16, UR14, PT ;  /* 0x0000000e10007e2a */ /* 0x004fcc000bf2e000 */
[----:B------:R-:W2:Y:S01]  /*42e0*/  F2F.F64.F32 R16, |R23| ;  /* 0x4000001700107310 */ /* 0x000ea20000201800 */
[----:B------:R-:W-:-:S04]  /*42f0*/  IMAD.WIDE.U32 R18, R25, 0x4, R12 ;  /* 0x0000000419127825 */ /* 0x000fc800078e000c */
[----:B------:R-:W-:Y:S02]  /*4300*/  IMAD.WIDE.U32 R20, R25, 0x4, R14 ;  /* 0x0000000419147825 */ /* 0x000fe400078e000e */
[----:B------:R-:W3:Y:S02]  /*4310*/  LDG.E R18, desc[UR10][R18.64] ;  /* 0x0000000a12127981 */ /* 0x000ee4000c1e1900 */
[----:B------:R-:W-:Y:S01]  /*4320*/  IMAD.X R22, RZ, RZ, R6, P6 ;  /* 0x000000ffff167224 */ /* 0x000fe200030e0606 */
[----:B--2---:R-:W-:Y:S01]  /*4330*/  DSETP.GEU.AND P2, PT, R16, UR14, PT ;  /* 0x0000000e10007e2a */ /* 0x004fe2000bf4e000 */
[----:B------:R2:W3:Y:S01]  /*4340*/  LDG.E R19, desc[UR10][R20.64] ;  /* 0x0000000a14137981 */ /* 0x0004e2000c1e1900 */
[----:B------:R-:W-:Y:S02]  /*4350*/  SEL R16, RZ, 0x1, !P5 ;  /* 0x00000001ff107807 */ /* 0x000fe40006800000 */
[----:B------:R-:W-:-:S04]  /*4360*/  @P4 SEL R16, R7, 0x1, !P5 ;  /* 0x0000000107104807 */ /* 0x000fc80006800000 */
[----:B------:R-:W-:Y:S01]  /*4370*/  LOP3.LUT P6, RZ, R16, 0xff, RZ, 0xc0, !PT ;  /* 0x000000ff10ff7812 */ /* 0x000fe200078cc0ff */
[----:B------:R-:W-:Y:S01]  /*4380*/  VIADD R7, R25, 0x100 ;  /* 0x0000010019077836 */ /* 0x000fe20000000000 */
[----:B------:R-:W-:-:S03]  /*4390*/  SEL R23, RZ, 0x1, !P3 ;  /* 0x00000001ff177807 */ /* 0x000fc60005800000 */
[----:B--2---:R-:W-:-:S06]  /*43a0*/  IMAD.WIDE.U32 R20, R7, 0x4, R12 ;  /* 0x0000000407147825 */ /* 0x004fcc00078e000c */
[----:B------:R2:W4:Y:S02]  /*43b0*/  LDG.E R20, desc[UR10][R20.64] ;  /* 0x0000000a14147981 */ /* 0x000524000c1e1900 */
[----:B------:R-:W-:Y:S01]  /*43c0*/  @P6 SEL R23, R16, 0x1, !P3 ;  /* 0x0000000110176807 */ /* 0x000fe20005800000 */
[----:B------:R-:W-:-:S06]  /*43d0*/  IMAD.WIDE.U32 R16, R7, 0x4, R14 ;  /* 0x0000000407107825 */ /* 0x000fcc00078e000e */
[----:B------:R-:W4:Y:S01]  /*43e0*/  LDG.E R17, desc[UR10][R16.64] ;  /* 0x0000000a10117981 */ /* 0x000f22000c1e1900 */
[----:B------:R-:W-:-:S04]  /*43f0*/  ISETP.LT.U32.AND P0, PT, R2, R28, PT ;  /* 0x0000001c0200720c */ /* 0x000fc80003f01070 */
[----:B------:R-:W-:-:S04]  /*4400*/  ISETP.LT.AND.EX P0, PT, R22, R26, PT, P0 ;  /* 0x0000001a1600720c */ /* 0x000fc80003f01300 */
[----:B------:R-:W-:Y:S02]  /*4410*/  @P5 SEL R28, R2, R28, P0 ;  /* 0x0000001c021c5207 */ /* 0x000fe40000000000 */
[----:B------:R-:W-:Y:S02]  /*4420*/  @P5 SEL R26, R22, R26, P0 ;  /* 0x0000001a161a5207 */ /* 0x000fe40000000000 */
[----:B------:R-:W-:Y:S02]  /*4430*/  SEL R2, R2, R28, !P4 ;  /* 0x0000001c02027207 */ /* 0x000fe40006000000 */
[----:B------:R-:W-:Y:S02]  /*4440*/  SEL R22, R22, R26, !P4 ;  /* 0x0000001a16167207 */ /* 0x000fe40006000000 */
[----:B------:R-:W-:-:S04]  /*4450*/  IADD3 R26, P4, PT, R3, UR6, RZ ;  /* 0x00000006031a7c10 */ /* 0x000fc8000ff9e0ff */
[----:B------:R-:W-:Y:S02]  /*4460*/  ISETP.LT.U32.AND P0, PT, R26, R2, PT ;  /* 0x000000021a00720c */ /* 0x000fe40003f01070 */
[----:B------:R-:W-:Y:S01]  /*4470*/  IADD3 R27, P5, PT, R27, UR6, RZ ;  /* 0x000000061b1b7c10 */ /* 0x000fe2000ffbe0ff */
[----:B--2---:R-:W-:Y:S02]  /*4480*/  VIADD R21, R25, 0x200 ;  /* 0x0000020019157836 */ /* 0x004fe40000000000 */
[----:B---3--:R-:W-:Y:S01]  /*4490*/  FADD R3, R18, -R19 ;  /* 0x8000001312037221 */ /* 0x008fe20000000000 */
[----:B------:R-:W-:Y:S01]  /*44a0*/  IMAD.X R19, RZ, RZ, R6, P4 ;  /* 0x000000ffff137224 */ /* 0x000fe200020e0606 */
[----:B------:R-:W-:-:S04]  /*44b0*/  LOP3.LUT P4, RZ, R23, 0xff, RZ, 0xc0, !PT ;  /* 0x000000ff17ff7812 */ /* 0x000fc8000788c0ff */
[----:B------:R-:W-:-:S04]  /*44c0*/  ISETP.LT.AND.EX P0, PT, R19, R22, PT, P0 ;  /* 0x000000161300720c */ /* 0x000fc80003f01300 */
[C---:B------:R-:W-:Y:S02]  /*44d0*/  @P3 SEL R2, R26.reuse, R2, P0 ;  /* 0x000000021a023207 */ /* 0x040fe40000000000 */
[C---:B------:R-:W-:Y:S02]  /*44e0*/  @P3 SEL R22, R19.reuse, R22, P0 ;  /* 0x0000001613163207 */ /* 0x040fe40000000000 */
[----:B------:R-:W-:Y:S02]  /*44f0*/  SEL R18, R26, R2, !P6 ;  /* 0x000000021a127207 */ /* 0x000fe40007000000 */
[----:B------:R-:W2:Y:S01]  /*4500*/  F2F.F64.F32 R2, |R3| ;  /* 0x4000000300027310 */ /* 0x000ea20000201800 */
[----:B------:R-:W-:Y:S02]  /*4510*/  SEL R22, R19, R22, !P6 ;  /* 0x0000001613167207 */ /* 0x000fe40007000000 */
[----:B------:R-:W-:Y:S02]  /*4520*/  SEL R19, RZ, 0x1, !P1 ;  /* 0x00000001ff137807 */ /* 0x000fe40004800000 */
[----:B------:R-:W-:Y:S01]  /*4530*/  @P4 SEL R19, R23, 0x1, !P1 ;  /* 0x0000000117134807 */ /* 0x000fe20004800000 */
[----:B------:R-:W-:Y:S01]  /*4540*/  IMAD.X R23, RZ, RZ, R6, P5 ;  /* 0x000000ffff177224 */ /* 0x000fe200028e0606 */
[----:B------:R-:W-:-:S04]  /*4550*/  ISETP.LT.U32.AND P0, PT, R27, R18, PT ;  /* 0x000000121b00720c */ /* 0x000fc80003f01070 */
[----:B------:R-:W-:Y:S01]  /*4560*/  ISETP.LT.AND.EX P0, PT, R23, R22, PT, P0 ;  /* 0x000000161700720c */ /* 0x000fe20003f01300 */
[----:B----4-:R-:W-:-:S03]  /*4570*/  FADD R26, R20, -R17 ;  /* 0x80000011141a7221 */ /* 0x010fc60000000000 */
[----:B------:R-:W-:Y:S01]  /*4580*/  @P1 SEL R18, R27, R18, P0 ;  /* 0x000000121b121207 */ /* 0x000fe20000000000 */
[----:B--2---:R-:W-:Y:S01]  /*4590*/  DSETP.GEU.AND P3, PT, R2, UR14, PT ;  /* 0x0000000e02007e2a */ /* 0x004fe2000bf6e000 */
[----:B------:R-:W-:Y:S02]  /*45a0*/  IMAD.WIDE.U32 R16, R21, 0x4, R12 ;  /* 0x0000000415107825 */ /* 0x000fe400078e000c */
[----:B------:R-:W-:Y:S02]  /*45b0*/  SEL R28, R27, R18, !P4 ;  /* 0x000000121b1c7207 */ /* 0x000fe40006000000 */
[----:B------:R-:W-:Y:S01]  /*45c0*/  IMAD.WIDE.U32 R2, R21, 0x4, R14 ;  /* 0x0000000415027825 */ /* 0x000fe200078e000e */
[----:B------:R-:W2:Y:S01]  /*45d0*/  F2F.F64.F32 R26, |R26| ;  /* 0x4000001a001a7310 */ /* 0x000ea20000201800 */
[----:B------:R-:W-:Y:S01]  /*45e0*/  @P1 SEL R22, R23, R22, P0 ;  /* 0x0000001617161207 */ /* 0x000fe20000000000 */
[----:B------:R3:W4:Y:S01]  /*45f0*/  LDG.E R16, desc[UR10][R16.64] ;  /* 0x0000000a10107981 */ /* 0x000722000c1e1900 */
[----:B------:R-:W-:-:S02]  /*4600*/  LOP3.LUT P1, RZ, R19, 0xff, RZ, 0xc0, !PT ;  /* 0x000000ff13ff7812 */ /* 0x000fc4000782c0ff */
[----:B------:R-:W-:Y:S01]  /*4610*/  IADD3 R29, P5, PT, R29, UR6, RZ ;  /* 0x000000061d1d7c10 */ /* 0x000fe2000ffbe0ff */
[----:B------:R5:W4:Y:S01]  /*4620*/  LDG.E R20, desc[UR10][R2.64] ;  /* 0x0000000a02147981 */ /* 0x000b22000c1e1900 */
[----:B------:R-:W-:Y:S02]  /*4630*/  SEL R22, R23, R22, !P4 ;  /* 0x0000001617167207 */ /* 0x000fe40006000000 */
[----:B------:R-:W-:Y:S01]  /*4640*/  ISETP.LT.U32.AND P0, PT, R29, R28, PT ;  /* 0x0000001c1d00720c */ /* 0x000fe20003f01070 */
[----:B---3--:R-:W-:Y:S02]  /*4650*/  IMAD.X R17, RZ, RZ, R6, P5 ;  /* 0x000000ffff117224 */ /* 0x008fe400028e0606 */
[----:B------:R-:W-:Y:S01]  /*4660*/  VIADD R23, R25, 0x300 ;  /* 0x0000030019177836 */ /* 0x000fe20000000000 */
[----:B--2---:R-:W-:Y:S02]  /*4670*/  DSETP.GEU.AND P4, PT, R26, UR14, PT ;  /* 0x0000000e1a007e2a */ /* 0x004fe4000bf8e000 */
[----:B------:R-:W-:-:S02]  /*4680*/  ISETP.LT.AND.EX P0, PT, R17, R22, PT, P0 ;  /* 0x000000161100720c */ /* 0x000fc40003f01300 */
[----:B------:R-:W-:Y:S02]  /*4690*/  SEL R27, RZ, 0x1, !P2 ;  /* 0x00000001ff1b7807 */ /* 0x000fe40005000000 */
[----:B------:R-:W-:Y:S01]  /*46a0*/  @P1 SEL R27, R19, 0x1, !P2 ;  /* 0x00000001131b1807 */ /* 0x000fe20005000000 */
[----:B------:R-:W-:Y:S01]  /*46b0*/  IMAD.WIDE.U32 R18, R23, 0x4, R12 ;  /* 0x0000000417127825 */ /* 0x000fe200078e000c */
[----:B------:R-:W-:-:S03]  /*46c0*/  @P2 SEL R28, R29, R28, P0 ;  /* 0x0000001c1d1c2207 */ /* 0x000fc60000000000 */
[----:B-----5:R-:W-:Y:S01]  /*46d0*/  IMAD.WIDE.U32 R2, R23, 0x4, R14 ;  /* 0x0000000417027825 */ /* 0x020fe200078e000e */
[----:B------:R-:W-:Y:S01]  /*46e0*/  SEL R28, R29, R28, !P1 ;  /* 0x0000001c1d1c7207 */ /* 0x000fe20004800000 */
[----:B------:R2:W3:Y:S04]  /*46f0*/  LDG.E R18, desc[UR10][R18.64] ;  /* 0x0000000a12127981 */ /* 0x0004e8000c1e1900 */
[----:B------:R5:W3:Y:S01]  /*4700*/  LDG.E R29, desc[UR10][R2.64] ;  /* 0x0000000a021d7981 */ /* 0x000ae2000c1e1900 */
[----:B------:R-:W-:Y:S02]  /*4710*/  LOP3.LUT P5, RZ, R27, 0xff, RZ, 0xc0, !PT ;  /* 0x000000ff1bff7812 */ /* 0x000fe400078ac0ff */
[----:B------:R-:W-:-:S04]  /*4720*/  @P2 SEL R22, R17, R22, P0 ;  /* 0x0000001611162207 */ /* 0x000fc80000000000 */
[----:B------:R-:W-:Y:S02]  /*4730*/  SEL R22, R17, R22, !P1 ;  /* 0x0000001611167207 */ /* 0x000fe40004800000 */
[----:B------:R-:W-:-:S05]  /*4740*/  SEL R17, RZ, 0x1, !P3 ;  /* 0x00000001ff117807 */ /* 0x000fca0005800000 */
[----:B------:R-:W-:Y:S02]  /*4750*/  @P5 SEL R17, R27, 0x1, !P3 ;  /* 0x000000011b115807 */ /* 0x000fe40005800000 */
[----:B------:R-:W-:-:S04]  /*4760*/  IADD3 R27, P1, PT, R25, UR6, RZ ;  /* 0x00000006191b7c10 */ /* 0x000fc8000ff3e0ff */
[----:B------:R-:W-:Y:S01]  /*4770*/  ISETP.LT.U32.AND P0, PT, R27, R28, PT ;  /* 0x0000001c1b00720c */ /* 0x000fe20003f01070 */
[----:B--2---:R-:W-:-:S05]  /*4780*/  IMAD.X R19, RZ, RZ, R6, P1 ;  /* 0x000000ffff137224 */ /* 0x004fca00008e0606 */
[----:B------:R-:W-:-:S04]  /*4790*/  ISETP.LT.AND.EX P0, PT, R19, R22, PT, P0 ;  /* 0x000000161300720c */ /* 0x000fc80003f01300 */
[----:B------:R-:W-:Y:S02]  /*47a0*/  @P3 SEL R28, R27, R28, P0 ;  /* 0x0000001c1b1c3207 */ /* 0x000fe40000000000 */
[----:B------:R-:W-:Y:S02]  /*47b0*/  @P3 SEL R22, R19, R22, P0 ;  /* 0x0000001613163207 */ /* 0x000fe40000000000 */
[----:B------:R-:W-:Y:S02]  /*47c0*/  IADD3 R7, P0, PT, R7, UR6, RZ ;  /* 0x0000000607077c10 */ /* 0x000fe4000ff1e0ff */
[----:B------:R-:W-:Y:S02]  /*47d0*/  SEL R28, R27, R28, !P5 ;  /* 0x0000001c1b1c7207 */ /* 0x000fe40006800000 */
[----:B------:R-:W-:Y:S01]  /*47e0*/  SEL R22, R19, R22, !P5 ;  /* 0x0000001613167207 */ /* 0x000fe20006800000 */
[----:B------:R-:W-:Y:S01]  /*47f0*/  IMAD.X R19, RZ, RZ, R6, P0 ;  /* 0x000000ffff137224 */ /* 0x000fe200000e0606 */
[----:B------:R-:W-:-:S02]  /*4800*/  ISETP.LT.U32.AND P0, PT, R7, R28, PT ;  /* 0x0000001c0700720c */ /* 0x000fc40003f01070 */
[----:B------:R-:W-:Y:S02]  /*4810*/  LOP3.LUT P1, RZ, R17, 0xff, RZ, 0xc0, !PT ;  /* 0x000000ff11ff7812 */ /* 0x000fe4000782c0ff */
[----:B------:R-:W-:Y:S02]  /*4820*/  ISETP.LT.AND.EX P0, PT, R19, R22, PT, P0 ;  /* 0x000000161300720c */ /* 0x000fe40003f01300 */
[----:B------:R-:W-:Y:S02]  /*4830*/  IADD3 R21, P5, PT, R21, UR6, RZ ;  /* 0x0000000615157c10 */ /* 0x000fe4000ffbe0ff */
[----:B------:R-:W-:Y:S02]  /*4840*/  @P4 SEL R28, R7, R28, P0 ;  /* 0x0000001c071c4207 */ /* 0x000fe40000000000 */
[----:B------:R-:W-:Y:S02]  /*4850*/  @P4 SEL R22, R19, R22, P0 ;  /* 0x0000001613164207 */ /* 0x000fe40000000000 */
[----:B------:R-:W-:-:S02]  /*4860*/  SEL R28, R7, R28, !P1 ;  /* 0x0000001c071c7207 */ /* 0x000fc40004800000 */
[----:B------:R-:W-:Y:S02]  /*4870*/  SEL R22, R19, R22, !P1 ;  /* 0x0000001613167207 */ /* 0x000fe40004800000 */
[----:B------:R-:W-:Y:S01]  /*4880*/  ISETP.LT.U32.AND P0, PT, R21, R28, PT ;  /* 0x0000001c1500720c */ /* 0x000fe20003f01070 */
[----:B------:R-:W-:Y:S02]  /*4890*/  VIADD R24, R24, 0x8 ;  /* 0x0000000818187836 */ /* 0x000fe40000000000 */
[----:B------:R-:W-:Y:S02]  /*48a0*/  VIADD R4, R4, 0x800 ;  /* 0x0000080004047836 */ /* 0x000fe40000000000 */
[----:B------:R-:W-:Y:S02]  /*48b0*/  VIADD R25, R25, 0x800 ;  /* 0x0000080019197836 */ /* 0x000fe40000000000 */
[----:B----4-:R-:W-:-:S04]  /*48c0*/  FADD R20, R16, -R20 ;  /* 0x8000001410147221 */ /* 0x010fc80000000000 */
[----:B-----5:R-:W2:Y:S01]  /*48d0*/  F2F.F64.F32 R2, |R20| ;  /* 0x4000001400027310 */ /* 0x020ea20000201800 */
[----:B------:R-:W-:Y:S02]  /*48e0*/  SEL R16, RZ, 0x1, !P4 ;  /* 0x00000001ff107807 */ /* 0x000fe40006000000 */
[----:B------:R-:W-:Y:S01]  /*48f0*/  @P1 SEL R16, R17, 0x1, !P4 ;  /* 0x0000000111101807 */ /* 0x000fe20006000000 */
[----:B------:R-:W-:Y:S01]  /*4900*/  IMAD.X R17, RZ, RZ, R6, P5 ;  /* 0x000000ffff117224 */ /* 0x000fe200028e0606 */
[----:B--2---:R-:W-:Y:S01]  /*4910*/  DSETP.GEU.AND P2, PT, R2, UR14, PT ;  /* 0x0000000e02007e2a */ /* 0x004fe2000bf4e000 */
[----:B---3--:R-:W-:-:S06]  /*4920*/  FADD R2, R18, -R29 ;  /* 0x8000001d12027221 */ /* 0x008fcc0000000000 */
[----:B------:R-:W2:Y:S01]  /*4930*/  F2F.F64.F32 R2, |R2| ;  /* 0x4000000200027310 */ /* 0x000ea20000201800 */
[----:B------:R-:W-:Y:S02]  /*4940*/  ISETP.LT.AND.EX P0, PT, R17, R22, PT, P0 ;  /* 0x000000161100720c */ /* 0x000fe40003f01300 */
[----:B------:R-:W-:-:S04]  /*4950*/  LOP3.LUT P3, RZ, R16, 0xff, RZ, 0xc0, !PT ;  /* 0x000000ff10ff7812 */ /* 0x000fc8000786c0ff */
[----:B------:R-:W-:Y:S02]  /*4960*/  @P2 SEL R28, R21, R28, P0 ;  /* 0x0000001c151c2207 */ /* 0x000fe40000000000 */
[----:B------:R-:W-:Y:S02]  /*4970*/  @P2 SEL R22, R17, R22, P0 ;  /* 0x0000001611162207 */ /* 0x000fe40000000000 */
[----:B------:R-:W-:Y:S02]  /*4980*/  IADD3 R23, P0, PT, R23, UR6, RZ ;  /* 0x0000000617177c10 */ /* 0x000fe4000ff1e0ff */
[----:B------:R-:W-:Y:S01]  /*4990*/  SEL R28, R21, R28, !P3 ;  /* 0x0000001c151c7207 */ /* 0x000fe20005800000 */
[----:B--2---:R-:W-:Y:S02]  /*49a0*/  DSETP.GEU.AND P1, PT, R2, UR14, PT ;  /* 0x0000000e02007e2a */ /* 0x004fe4000bf2e000 */
[----:B------:R-:W-:Y:S01]  /*49b0*/  IMAD.X R26, RZ, RZ, R6, P0 ;  /* 0x000000ffff1a7224 */ /* 0x000fe200000e0606 */
[----:B------:R-:W-:-:S02]  /*49c0*/  SEL R3, R17, R22, !P3 ;  /* 0x0000001611037207 */ /* 0x000fc40005800000 */
[-C--:B------:R-:W-:Y:S02]  /*49d0*/  ISETP.LT.U32.AND P0, PT, R23, R28.reuse, PT ;  /* 0x0000001c1700720c */ /* 0x080fe40003f01070 */
[----:B------:R-:W-:Y:S02]  /*49e0*/  SEL R7, RZ, 0x1, !P2 ;  /* 0x00000001ff077807 */ /* 0x000fe40005000000 */
[----:B------:R-:W-:Y:S02]  /*49f0*/  @P3 SEL R7, R16, 0x1, !P2 ;  /* 0x0000000110073807 */ /* 0x000fe40005000000 */
[----:B------:R-:W-:Y:S02]  /*4a00*/  ISETP.LT.AND.EX P0, PT, R26, R3, PT, P0 ;  /* 0x000000031a00720c */ /* 0x000fe40003f01300 */
[----:B------:R-:W-:Y:S02]  /*4a10*/  LOP3.LUT P2, RZ, R7, 0xff, RZ, 0xc0, !PT ;  /* 0x000000ff07ff7812 */ /* 0x000fe4000784c0ff */
[----:B------:R-:W-:-:S02]  /*4a20*/  @P1 SEL R28, R23, R28, P0 ;  /* 0x0000001c171c1207 */ /* 0x000fc40000000000 */
[----:B------:R-:W-:Y:S02]  /*4a30*/  @P1 SEL R3, R26, R3, P0 ;  /* 0x000000031a031207 */ /* 0x000fe40000000000 */
[----:B------:R-:W-:Y:S02]  /*4a40*/  ISETP.NE.AND P0, PT, R24, RZ, PT ;  /* 0x000000ff1800720c */ /* 0x000fe40003f05270 */
[----:B------:R-:W-:-:S05]  /*4a50*/  SEL R2, RZ, 0x1, !P1 ;  /* 0x00000001ff027807 */ /* 0x000fca0004800000 */
[----:B------:R-:W-:Y:S02]  /*4a60*/  @P2 SEL R2, R7, 0x1, !P1 ;  /* 0x0000000107022807 */ /* 0x000fe40004800000 */
[----:B------:R-:W-:Y:S02]  /*4a70*/  SEL R28, R23, R28, !P2 ;  /* 0x0000001c171c7207 */ /* 0x000fe40005000000 */
[----:B------:R-:W-:Y:S02]  /*4a80*/  SEL R26, R26, R3, !P2 ;  /* 0x000000031a1a7207 */ /* 0x000fe40005000000 */
[----:B------:R-:W-:Y:S01]  /*4a90*/  PRMT R7, R2, 0x7610, R7 ;  /* 0x0000761002077816 */ /* 0x000fe20000000007 */
[----:B------:R-:W-:Y:S06]  /*4aa0*/  @P0 BRA `(.L_x_324) ;  /* 0xfffffff4008c0947 */ /* 0x000fec000383ffff */
[----:B01----:R-:W-:Y:S05]  /*4ab0*/  BSYNC.RECONVERGENT B3 ;  /* 0x0000000000037941 */ /* 0x003fea0003800200 */
.L_x_323:
[----:B------:R-:W-:-:S07]  /*4ac0*/  VIADD R3, R4, 0xfffffc00 ;  /* 0xfffffc0004037836 */ /* 0x000fce0000000000 */
.L_x_322:
[----:B01----:R-:W-:Y:S05]  /*4ad0*/  BSYNC.RECONVERGENT B2 ;  /* 0x0000000000027941 */ /* 0x003fea0003800200 */
.L_x_321:
[----:B------:R-:W-:-:S13]  /*4ae0*/  ISETP.NE.AND P0, PT, R11, RZ, PT ;  /* 0x000000ff0b00720c */ /* 0x000fda0003f05270 */
[----:B------:R-:W-:Y:S05]  /*4af0*/  @!P0 BRA `(.L_x_320) ;  /* 0x00000008006c8947 */ /* 0x000fea0003800000 */
[----:B------:R-:W-:Y:S01]  /*4b00*/  ISETP.GE.U32.AND P0, PT, R11, 0x4, PT ;  /* 0x000000040b00780c */ /* 0x000fe20003f06070 */
[----:B------:R-:W-:Y:S01]  /*4b10*/  BSSY.RECONVERGENT B2, `(.L_x_325) ;  /* 0x0000052000027945 */ /* 0x000fe20003800200 */
[----:B------:R-:W-:-:S11]  /*4b20*/  LOP3.LUT P1, R4, R10, 0x3, RZ, 0xc0, !PT ;  /* 0x000000030a047812 */ /* 0x000fd6000782c0ff */
[----:B------:R-:W-:Y:S05]  /*4b30*/  @!P0 BRA `(.L_x_326) ;  /* 0x00000004003c8947 */ /* 0x000fea0003800000 */
[----:B------:R-:W0:Y:S01]  /*4b40*/  LDC.64 R10, c[0x0][0x380] ;  /* 0x0000e000ff0a7b82 */ /* 0x000e220000000a00 */
[----:B------:R-:W-:-:S07]  /*4b50*/  IMAD.IADD R21, R3, 0x1, R8 ;  /* 0x0000000103157824 */ /* 0x000fce00078e0208 */
[----:B------:R-:W1:Y:S01]  /*4b60*/  LDC.64 R12, c[0x0][0x388] ;  /* 0x0000e200ff0c7b82 */ /* 0x000e620000000a00 */
[----:B0-----:R-:W-:-:S06]  /*4b70*/  IMAD.WIDE.U32 R22, R21, 0x4, R10 ;  /* 0x0000000415167825 */ /* 0x001fcc00078e000a */
[----:B------:R-:W2:Y:S01]  /*4b80*/  LDG.E R23, desc[UR10][R22.64] ;  /* 0x0000000a16177981 */ /* 0x000ea2000c1e1900 */
[----:B-1----:R-:W-:-:S05]  /*4b90*/  IMAD.WIDE.U32 R24, R21, 0x4, R12 ;  /* 0x0000000415187825 */ /* 0x002fca00078e000c */
[----:B------:R0:W2:Y:S02]  /*4ba0*/  LDG.E R2, desc[UR10][R24.64] ;  /* 0x0000000a18027981 */ /* 0x0000a4000c1e1900 */
[----:B0-----:R-:W-:-:S04]  /*4bb0*/  VIADD R25, R21, 0x100 ;  /* 0x0000010015197836 */ /* 0x001fc80000000000 */
[----:B------:R-:W-:-:S04]  /*4bc0*/  IMAD.WIDE.U32 R18, R25, 0x4, R12 ;  /* 0x0000000419127825 */ /* 0x000fc800078e000c */
[----:B------:R-:W-:Y:S02]  /*4bd0*/  IMAD.WIDE.U32 R14, R25, 0x4, R10 ;  /* 0x00000004190e7825 */ /* 0x000fe400078e000a */
[----:B------:R0:W3:Y:S04]  /*4be0*/  LDG.E R18, desc[UR10][R18.64] ;  /* 0x0000000a12127981 */ /* 0x0000e8000c1e1900 */
[----:B------:R1:W3:Y:S01]  /*4bf0*/  LDG.E R27, desc[UR10][R14.64] ;  /* 0x0000000a0e1b7981 */ /* 0x0002e2000c1e1900 */
[----:B0-----:R-:W-:-:S04]  /*4c00*/  VIADD R19, R21, 0x200 ;  /* 0x0000020015137836 */ /* 0x001fc80000000000 */
[----:B-1----:R-:W-:-:S04]  /*4c10*/  IMAD.WIDE.U32 R14, R19, 0x4, R10 ;  /* 0x00000004130e7825 */ /* 0x002fc800078e000a */
[----:B------:R-:W-:Y:S02]  /*4c20*/  IMAD.WIDE.U32 R16, R19, 0x4, R12 ;  /* 0x0000000413107825 */ /* 0x000fe400078e000c */
[----:B------:R0:W4:Y:S04]  /*4c30*/  LDG.E R14, desc[UR10][R14.64] ;  /* 0x0000000a0e0e7981 */ /* 0x000128000c1e1900 */
[----:B------:R-:W4:Y:S01]  /*4c40*/  LDG.E R17, desc[UR10][R16.64] ;  /* 0x0000000a10117981 */ /* 0x000f22000c1e1900 */
[----:B------:R-:W-:-:S04]  /*4c50*/  VIADD R29, R21, 0x300 ;  /* 0x00000300151d7836 */ /* 0x000fc80000000000 */
[----:B------:R-:W-:-:S04]  /*4c60*/  IMAD.WIDE.U32 R12, R29, 0x4, R12 ;  /* 0x000000041d0c7825 */ /* 0x000fc800078e000c */
[----:B------:R-:W-:Y:S02]  /*4c70*/  IMAD.WIDE.U32 R10, R29, 0x4, R10 ;  /* 0x000000041d0a7825 */ /* 0x000fe400078e000a */
[----:B------:R-:W5:Y:S04]  /*4c80*/  LDG.E R13, desc[UR10][R12.64] ;  /* 0x0000000a0c0d7981 */ /* 0x000f68000c1e1900 */
[----:B------:R4:W5:Y:S01]  /*4c90*/  LDG.E R20, desc[UR10][R10.64] ;  /* 0x0000000a0a147981 */ /* 0x000962000c1e1900 */
[----:B0-----:R-:W-:Y:S02]  /*4ca0*/  IADD3 R15, P2, PT, R21, UR6, RZ ;  /* 0x00000006150f7c10 */ /* 0x001fe4000ff5e0ff */
[----:B------:R-:W-:Y:S02]  /*4cb0*/  LOP3.LUT P4, RZ, R7, 0xff, RZ, 0xc0, !PT ;  /* 0x000000ff07ff7812 */ /* 0x000fe4000788c0ff */
[----:B------:R-:W-:Y:S01]  /*4cc0*/  ISETP.LT.U32.AND P0, PT, R15, R28, PT ;  /* 0x0000001c0f00720c */ /* 0x000fe20003f01070 */
[----:B------:R-:W-:-:S05]  /*4cd0*/  IMAD.X R21, RZ, RZ, R6, P2 ;  /* 0x000000ffff157224 */ /* 0x000fca00010e0606 */
[----:B------:R-:W-:Y:S01]  /*4ce0*/  ISETP.LT.AND.EX P0, PT, R21, R26, PT, P0 ;  /* 0x0000001a1500720c */ /* 0x000fe20003f01300 */
[----:B------:R-:W-:Y:S02]  /*4cf0*/  VIADD R3, R3, 0x400 ;  /* 0x0000040003037836 */ /* 0x000fe40000000000 */
[----:B--2---:R-:W-:-:S04]  /*4d00*/  FADD R24, R23, -R2 ;  /* 0x8000000217187221 */ /* 0x004fc80000000000 */
[----:B------:R-:W0:Y:S02]  /*4d10*/  F2F.F64.F32 R22, |R24| ;  /* 0x4000001800167310 */ /* 0x000e240000201800 */
[----:B0-----:R-:W-:Y:S01]  /*4d20*/  DSETP.GEU.AND P5, PT, R22, UR14, PT ;  /* 0x0000000e16007e2a */ /* 0x001fe2000bfae000 */
[----:B---3--:R-:W-:-:S05]  /*4d30*/  FADD R18, R27, -R18 ;  /* 0x800000121b127221 */ /* 0x008fca0000000000 */
[----:B------:R-:W0:Y:S01]  /*4d40*/  F2F.F64.F32 R22, |R18| ;  /* 0x4000001200167310 */ /* 0x000e220000201800 */
[----:B------:R-:W-:Y:S02]  /*4d50*/  SEL R2, RZ, 0x1, !P5 ;  /* 0x00000001ff027807 */ /* 0x000fe40006800000 */
[----:B------:R-:W-:-:S05]  /*4d60*/  @P4 SEL R2, R7, 0x1, !P5 ;  /* 0x0000000107024807 */ /* 0x000fca0006800000 */
[----:B------:R-:W-:Y:S01]  /*4d70*/  @P5 SEL R28, R15, R28, P0 ;  /* 0x0000001c0f1c5207 */ /* 0x000fe20000000000 */
[----:B----4-:R-:W-:Y:S01]  /*4d80*/  FADD R10, R14, -R17 ;  /* 0x800000110e0a7221 */ /* 0x010fe20000000000 */
[----:B------:R-:W-:-:S05]  /*4d90*/  @P5 SEL R26, R21, R26, P0 ;  /* 0x0000001a151a5207 */ /* 0x000fca0000000000 */
[----:B------:R-:W1:Y:S01]  /*4da0*/  F2F.F64.F32 R10, |R10| ;  /* 0x4000000a000a7310 */ /* 0x000e620000201800 */
[----:B0-----:R-:W-:Y:S01]  /*4db0*/  DSETP.GEU.AND P3, PT, R22, UR14, PT ;  /* 0x0000000e16007e2a */ /* 0x001fe2000bf6e000 */
[----:B------:R-:W-:Y:S02]  /*4dc0*/  IADD3 R12, P0, PT, R25, UR6, RZ ;  /* 0x00000006190c7c10 */ /* 0x000fe4000ff1e0ff */
[----:B------:R-:W-:Y:S02]  /*4dd0*/  SEL R15, R15, R28, !P4 ;  /* 0x0000001c0f0f7207 */ /* 0x000fe40006000000 */
[----:B------:R-:W-:Y:S01]  /*4de0*/  LOP3.LUT P2, RZ, R2, 0xff, RZ, 0xc0, !PT ;  /* 0x000000ff02ff7812 */ /* 0x000fe2000784c0ff */
[----:B------:R-:W-:Y:S01]  /*4df0*/  IMAD.X R14, RZ, RZ, R6, P0 ;  /* 0x000000ffff0e7224 */ /* 0x000fe200000e0606 */
[----:B------:R-:W-:Y:S02]  /*4e00*/  SEL R17, R21, R26, !P4 ;  /* 0x0000001a15117207 */ /* 0x000fe40006000000 */
[----:B------:R-:W-:-:S04]  /*4e10*/  ISETP.LT.U32.AND P0, PT, R12, R15, PT ;  /* 0x0000000f0c00720c */ /* 0x000fc80003f01070 */
[----:B------:R-:W-:Y:S01]  /*4e20*/  ISETP.LT.AND.EX P0, PT, R14, R17, PT, P0 ;  /* 0x000000110e00720c */ /* 0x000fe20003f01300 */
[----:B-1----:R-:W-:Y:S01]  /*4e30*/  DSETP.GEU.AND P4, PT, R10, UR14, PT ;  /* 0x0000000e0a007e2a */ /* 0x002fe2000bf8e000 */
[----:B-----5:R-:W-:Y:S02]  /*4e40*/  FADD R10, R20, -R13 ;  /* 0x8000000d140a7221 */ /* 0x020fe40000000000 */
[----:B------:R-:W-:Y:S02]  /*4e50*/  @P3 SEL R15, R12, R15, P0 ;  /* 0x0000000f0c0f3207 */ /* 0x000fe40000000000 */
[----:B------:R-:W-:Y:S02]  /*4e60*/  SEL R7, RZ, 0x1, !P3 ;  /* 0x00000001ff077807 */ /* 0x000fe40005800000 */
[----:B------:R-:W-:Y:S01]  /*4e70*/  @P2 SEL R7, R2, 0x1, !P3 ;  /* 0x0000000102072807 */ /* 0x000fe20005800000 */
[----:B------:R-:W0:Y:S01]  /*4e80*/  F2F.F64.F32 R10, |R10| ;  /* 0x4000000a000a7310 */ /* 0x000e220000201800 */
[----:B------:R-:W-:-:S02]  /*4e90*/  IADD3 R19, P5, PT, R19, UR6, RZ ;  /* 0x0000000613137c10 */ /* 0x000fc4000ffbe0ff */
[----:B------:R-:W-:Y:S02]  /*4ea0*/  @P3 SEL R17, R14, R17, P0 ;  /* 0x000000110e113207 */ /* 0x000fe40000000000 */
        /* <DEDUP_REMOVED lines=10> */
[----:B------:R-:W-:Y:S02]  /*4f50*/  IADD3 R28, P0, PT, R29, UR6, RZ ;  /* 0x000000061d1c7c10 */ /* 0x000fe4000ff1e0ff */
[----:B------:R-:W-:-:S02]  /*4f60*/  @P3 SEL R2, R7, 0x1, !P4 ;  /* 0x0000000107023807 */ /* 0x000fc40006000000 */
[----:B------:R-:W-:Y:S01]  /*4f70*/  SEL R11, R19, R12, !P3 ;  /* 0x0000000c130b7207 */ /* 0x000fe20005800000 */
[----:B------:R-:W-:Y:S01]  /*4f80*/  IMAD.X R26, RZ, RZ, R6, P0 ;  /* 0x000000ffff1a7224 */ /* 0x000fe200000e0606 */
        /* <DEDUP_REMOVED lines=10> */
.L_x_326:
[----:B------:R-:W-:Y:S05]  /*5030*/  BSYNC.RECONVERGENT B2 ;  /* 0x0000000000027941 */ /* 0x000fea0003800200 */
.L_x_325:
[----:B------:R-:W-:Y:S05]  /*5040*/  @!P1 BRA `(.L_x_320) ;  /* 0x0000000400189947 */ /* 0x000fea0003800000 */
[----:B------:R-:W-:Y:S01]  /*5050*/  ISETP.NE.AND P0, PT, R4, 0x1, PT ;  /* 0x000000010400780c */ /* 0x000fe20003f05270 */
[----:B------:R-:W-:Y:S01]  /*5060*/  BSSY.RECONVERGENT B2, `(.L_x_327) ;  /* 0x000002d000027945 */ /* 0x000fe20003800200 */
[----:B------:R-:W-:-:S11]  /*5070*/  LOP3.LUT P1, RZ, R9, 0x100, RZ, 0xc0, !PT ;  /* 0x0000010009ff7812 */ /* 0x000fd6000782c0ff */
[----:B------:R-:W-:Y:S05]  /*5080*/  @!P0 BRA `(.L_x_328) ;  /* 0x0000000000a88947 */ /* 0x000fea0003800000 */
[----:B------:R-:W0:Y:S01]  /*5090*/  LDC.64 R12, c[0x0][0x380] ;  /* 0x0000e000ff0c7b82 */ /* 0x000e220000000a00 */
[----:B------:R-:W-:-:S07]  /*50a0*/  IMAD.IADD R15, R3, 0x1, R8 ;  /* 0x00000001030f7824 */ /* 0x000fce00078e0208 */
[----:B------:R-:W1:Y:S01]  /*50b0*/  LDC.64 R10, c[0x0][0x388] ;  /* 0x0000e200ff0a7b82 */ /* 0x000e620000000a00 */
[C---:B------:R-:W-:Y:S02]  /*50c0*/  VIADD R9, R15.reuse, 0x100 ;  /* 0x000001000f097836 */ /* 0x040fe40000000000 */
[----:B0-----:R-:W-:-:S06]  /*50d0*/  IMAD.WIDE.U32 R16, R15, 0x4, R12 ;  /* 0x000000040f107825 */ /* 0x001fcc00078e000c */
[----:B------:R0:W2:Y:S01]  /*50e0*/  LDG.E R16, desc[UR10][R16.64] ;  /* 0x0000000a10107981 */ /* 0x0000a2000c1e1900 */
[----:B-1----:R-:W-:-:S06]  /*50f0*/  IMAD.WIDE.U32 R18, R15, 0x4, R10 ;  /* 0x000000040f127825 */ /* 0x002fcc00078e000a */
[----:B------:R-:W2:Y:S01]  /*5100*/  LDG.E R19, desc[UR10][R18.64] ;  /* 0x0000000a12137981 */ /* 0x000ea2000c1e1900 */
[----:B------:R-:W-:-:S04]  /*5110*/  IMAD.WIDE.U32 R12, R9, 0x4, R12 ;  /* 0x00000004090c7825 */ /* 0x000fc800078e000c */
[----:B------:R-:W-:Y:S02]  /*5120*/  IMAD.WIDE.U32 R10, R9, 0x4, R10 ;  /* 0x00000004090a7825 */ /* 0x000fe400078e000a */
[----:B------:R-:W3:Y:S04]  /*5130*/  LDG.E R12, desc[UR10][R12.64] ;  /* 0x0000000a0c0c7981 */ /* 0x000ee8000c1e1900 */
[----:B------:R-:W3:Y:S01]  /*5140*/  LDG.E R11, desc[UR10][R10.64] ;  /* 0x0000000a0a0b7981 */ /* 0x000ee2000c1e1900 */
[----:B0-----:R-:W-:Y:S02]  /*5150*/  IADD3 R17, P3, PT, R15, UR6, RZ ;  /* 0x000000060f117c10 */ /* 0x001fe4000ff7e0ff */
[----:B------:R-:W-:Y:S02]  /*5160*/  LOP3.LUT P2, RZ, R7, 0xff, RZ, 0xc0, !PT ;  /* 0x000000ff07ff7812 */ /* 0x000fe4000784c0ff */
[----:B------:R-:W-:Y:S01]  /*5170*/  ISETP.LT.U32.AND P0, PT, R17, R28, PT ;  /* 0x0000001c1100720c */ /* 0x000fe20003f01070 */
[----:B------:R-:W-:-:S02]  /*5180*/  VIADD R3, R3, 0x200 ;  /* 0x0000020003037836 */ /* 0x000fc40000000000 */
[----:B--2---:R-:W-:-:S06]  /*5190*/  FADD R20, R16, -R19 ;  /* 0x8000001310147221 */ /* 0x004fcc0000000000 */
[----:B------:R-:W0:Y:S01]  /*51a0*/  F2F.F64.F32 R20, |R20| ;  /* 0x4000001400147310 */ /* 0x000e220000201800 */
[----:B---3--:R-:W-:Y:S01]  /*51b0*/  FADD R14, R12, -R11 ;  /* 0x8000000b0c0e7221 */ /* 0x008fe20000000000 */
[----:B------:R-:W-:-:S06]  /*51c0*/  IMAD.X R19, RZ, RZ, R6, P3 ;  /* 0x000000ffff137224 */ /* 0x000fcc00018e0606 */
        /* <DEDUP_REMOVED lines=12> */
[----:B------:R-:W-:Y:S01]  /*5290*/  IMAD.X R7, RZ, RZ, R6, P0 ;  /* 0x000000ffff077224 */ /* 0x000fe200000e0606 */
        /* <DEDUP_REMOVED lines=9> */
.L_x_328:
[----:B------:R-:W-:Y:S05]  /*5330*/  BSYNC.RECONVERGENT B2 ;  /* 0x0000000000027941 */ /* 0x000fea0003800200 */
.L_x_327:
[----:B------:R-:W-:Y:S05]  /*5340*/  @P1 BRA `(.L_x_320) ;  /* 0x0000000000581947 */ /* 0x000fea0003800000 */
[----:B------:R-:W0:Y:S01]  /*5350*/  LDC.64 R10, c[0x0][0x380] ;  /* 0x0000e000ff0a7b82 */ /* 0x000e220000000a00 */
[----:B------:R-:W-:-:S07]  /*5360*/  IMAD.IADD R15, R3, 0x1, R8 ;  /* 0x00000001030f7824 */ /* 0x000fce00078e0208 */
[----:B------:R-:W1:Y:S01]  /*5370*/  LDC.64 R12, c[0x0][0x388] ;  /* 0x0000e200ff0c7b82 */ /* 0x000e620000000a00 */
[----:B0-----:R-:W-:-:S06]  /*5380*/  IMAD.WIDE.U32 R2, R15, 0x4, R10 ;  /* 0x000000040f027825 */ /* 0x001fcc00078e000a */
[----:B------:R-:W2:Y:S01]  /*5390*/  LDG.E R2, desc[UR10][R2.64] ;  /* 0x0000000a02027981 */ /* 0x000ea2000c1e1900 */
[----:B-1----:R-:W-:-:S06]  /*53a0*/  IMAD.WIDE.U32 R8, R15, 0x4, R12 ;  /* 0x000000040f087825 */ /* 0x002fcc00078e000c */
[----:B------:R-:W2:Y:S01]  /*53b0*/  LDG.E R9, desc[UR10][R8.64] ;  /* 0x0000000a08097981 */ /* 0x000ea2000c1e1900 */
[----:B------:R-:W-:Y:S02]  /*53c0*/  IADD3 R15, P0, PT, R15, UR6, RZ ;  /* 0x000000060f0f7c10 */ /* 0x000fe4000ff1e0ff */
[----:B------:R-:W-:Y:S01]  /*53d0*/  LOP3.LUT P2, RZ, R7, 0xff, RZ, 0xc0, !PT ;  /* 0x000000ff07ff7812 */ /* 0x000fe2000784c0ff */
[----:B--2---:R-:W-:-:S06]  /*53e0*/  FADD R10, R2, -R9 ;  /* 0x80000009020a7221 */ /* 0x004fcc0000000000 */
[----:B------:R-:W0:Y:S02]  /*53f0*/  F2F.F64.F32 R10, |R10| ;  /* 0x4000000a000a7310 */ /* 0x000e240000201800 */
[----:B0-----:R-:W-:Y:S01]  /*5400*/  DSETP.GEU.AND P1, PT, R10, UR14, PT ;  /* 0x0000000e0a007e2a */ /* 0x001fe2000bf2e000 */
[----:B------:R-:W-:Y:S01]  /*5410*/  IMAD.X R11, RZ, RZ, R6, P0 ;  /* 0x000000ffff0b7224 */ /* 0x000fe200000e0606 */
        /* <DEDUP_REMOVED lines=9> */
.L_x_320:
[----:B01----:R-:W-:Y:S05]  /*54b0*/  BSYNC.RECONVERGENT B1 ;  /* 0x0000000000017941 */ /* 0x003fea0003800200 */
.L_x_314:
        /* <DEDUP_REMOVED lines=24> */
.L_x_330:
[----:B------:R-:W-:Y:S05]  /*5640*/  BSYNC.RECONVERGENT B1 ;  /* 0x0000000000017941 */ /* 0x000fea0003800200 */
.L_x_329:
        /* <DEDUP_REMOVED lines=23> */
.L_x_332:
[----:B------:R-:W-:Y:S05]  /*57c0*/  BSYNC.RECONVERGENT B1 ;  /* 0x0000000000017941 */ /* 0x000fea0003800200 */
.L_x_331:
        /* <DEDUP_REMOVED lines=20> */
.L_x_334:
[----:B------:R-:W-:Y:S05]  /*5910*/  BSYNC.RECONVERGENT B1 ;  /* 0x0000000000017941 */ /* 0x000fea0003800200 */
.L_x_333:
        /* <DEDUP_REMOVED lines=20> */
.L_x_336:
[----:B------:R-:W-:Y:S05]  /*5a60*/  BSYNC.RECONVERGENT B1 ;  /* 0x0000000000017941 */ /* 0x000fea0003800200 */
.L_x_335:
        /* <DEDUP_REMOVED lines=20> */
.L_x_338:
[----:B------:R-:W-:Y:S05]  /*5bb0*/  BSYNC.RECONVERGENT B1 ;  /* 0x0000000000017941 */ /* 0x000fea0003800200 */
.L_x_337:
        /* <DEDUP_REMOVED lines=11> */
.L_x_340:
[----:B------:R-:W-:Y:S05]  /*5c70*/  BSYNC.RECONVERGENT B1 ;  /* 0x0000000000017941 */ /* 0x000fea0003800200 */
.L_x_339:
        /* <DEDUP_REMOVED lines=12> */
[----:B--2---:R-:W2:Y:S04]  /*5d40*/  LDS.64 R8, [UR4+0x40] ;  /* 0x00004004ff087984 */ /* 0x004ea80008000a00 */
        /* <DEDUP_REMOVED lines=13> */
[----:B------:R-:W-:Y:S02]  /*5e20*/  ISETP.LT.U32.AND P0, PT, R4, R13, PT ;  /* 0x0000000d0400720c */ /* 0x000fe40003f01070 */
[----:B------:R-:W-:Y:S01]  /*5e30*/  @P3 SEL R14, R6, 0x1, !P5 ;  /* 0x00000001060e3807 */ /* 0x000fe20006800000 */
[----:B------:R-:W-:Y:S01]  /*5e40*/  LDS.64 R26, [UR4+0x80] ;  /* 0x00008004ff1a7984 */ /* 0x000fe20008000a00 */
[----:B------:R-:W-:-:S02]  /*5e50*/  ISETP.LT.AND.EX P0, PT, R5, R15, PT, P0 ;  /* 0x0000000f0500720c */ /* 0x000fc40003f01300 */
[----:B------:R-:W-:Y:S01]  /*5e60*/  LOP3.LUT P2, RZ, R14, 0xff, RZ, 0xc0, !PT ;  /* 0x000000ff0eff7812 */ /* 0x000fe2000784c0ff */
[----:B------:R-:W3:Y:S01]  /*5e70*/  LDS.64 R6, [UR4+0x60] ;  /* 0x00006004ff067984 */ /* 0x000ee20008000a00 */
[----:B------:R-:W-:Y:S02]  /*5e80*/  @P5 SEL R13, R4, R13, P0 ;  /* 0x0000000d040d5207 */ /* 0x000fe40000000000 */
[----:B------:R-:W-:Y:S02]  /*5e90*/  ISETP.NE.AND P4, PT, R16, RZ, PT ;  /* 0x000000ff1000720c */ /* 0x000fe40003f85270 */
[C---:B------:R-:W-:Y:S02]  /*5ea0*/  @P5 SEL R15, R5.reuse, R15, P0 ;  /* 0x0000000f050f5207 */ /* 0x040fe40000000000 */
[----:B------:R-:W-:Y:S02]  /*5eb0*/  SEL R11, R4, R13, !P3 ;  /* 0x0000000d040b7207 */ /* 0x000fe40005800000 */
[----:B------:R-:W-:-:S02]  /*5ec0*/  SEL R13, R5, R15, !P3 ;  /* 0x0000000f050d7207 */ /* 0x000fc40005800000 */
[----:B--2---:R-:W-:Y:S01]  /*5ed0*/  ISETP.LT.U32.AND P0, PT, R8, R11, PT ;  /* 0x0000000b0800720c */ /* 0x004fe20003f01070 */
[----:B------:R-:W-:Y:S01]  /*5ee0*/  LDS.64 R4, [UR4+0x70] ;  /* 0x00007004ff047984 */ /* 0x000fe20008000a00 */
[----:B------:R-:W-:Y:S02]  /*5ef0*/  @P2 SEL R16, R14, 0x1, !P4 ;  /* 0x000000010e102807 */ /* 0x000fe40006000000 */
[----:B------:R-:W-:Y:S01]  /*5f00*/  ISETP.LT.AND.EX P0, PT, R9, R13, PT, P0 ;  /* 0x0000000d0900720c */ /* 0x000fe20003f01300 */
[----:B------:R-:W2:Y:S01]  /*5f10*/  LDS.U8 R14, [UR4+0x68] ;  /* 0x00006804ff0e7984 */ /* 0x000ea20008000000 */
        /* <DEDUP_REMOVED lines=16> */
[----:B---3--:R-:W-:Y:S02]  /*6020*/  ISETP.LT.U32.AND P0, PT, R6, R9, PT ;  /* 0x000000090600720c */ /* 0x008fe40003f01070 */
[----:B------:R-:W-:Y:S02]  /*6030*/  @P4 SEL R10, R12, 0x1, !P2 ;  /* 0x000000010c0a4807 */ /* 0x000fe40005000000 */
[----:B------:R-:W-:Y:S02]  /*6040*/  ISETP.LT.AND.EX P0, PT, R7, R11, PT, P0 ;  /* 0x0000000b0700720c */ /* 0x000fe40003f01300 */
[----:B------:R-:W-:Y:S02]  /*6050*/  LOP3.LUT P5, RZ, R10, 0xff, RZ, 0xc0, !PT ;  /* 0x000000ff0aff7812 */ /* 0x000fe400078ac0ff */
[----:B------:R-:W-:Y:S02]  /*6060*/  @P2 SEL R9, R6, R9, P0 ;  /* 0x0000000906092207 */ /* 0x000fe40000000000 */
[----:B--2---:R-:W-:-:S02]  /*6070*/  ISETP.NE.AND P3, PT, R14, RZ, PT ;  /* 0x000000ff0e00720c */ /* 0x004fc40003f65270 */
        /* <DEDUP_REMOVED lines=19> */
[----:B------:R-:W-:-:S07]  /*61b0*/  SEL R26, R27, R5, !P2 ;  /* 0x000000051b1a7207 */ /* 0x000fce0005000000 */
.L_x_295:
[----:B------:R-:W-:Y:S05]  /*61c0*/  BSYNC.RECONVERGENT B0 ;  /* 0x0000000000007941 */ /* 0x000fea0003800200 */
.L_x_270:
[----:B------:R-:W-:Y:S05]  /*61d0*/  @P1 EXIT ;  /* 0x000000000000194d */ /* 0x000fea0003800000 */
[----:B0---4-:R-:W0:Y:S01]  /*61e0*/  LDC.64 R2, c[0x0][0x3a8] ;  /* 0x0000ea00ff027b82 */ /* 0x011e220000000a00 */
[----:B------:R-:W-:Y:S02]  /*61f0*/  IMAD.MOV.U32 R29, RZ, RZ, R26 ;  /* 0x000000ffff1d7224 */ /* 0x000fe400078e001a */
[----:B0-----:R-:W-:-:S05]  /*6200*/  IMAD.WIDE.U32 R2, R0, 0x10, R2 ;  /* 0x0000001000027825 */ /* 0x001fca00078e0002 */
[----:B------:R-:W-:Y:S04]  /*6210*/  STG.E.64 desc[UR10][R2.64+0x8], R28 ;  /* 0x0000081c02007986 */ /* 0x000fe8000c101b0a */
[----:B------:R-:W-:Y:S01]  /*6220*/  STG.E.U8 desc[UR10][R2.64], R7 ;  /* 0x0000000702007986 */ /* 0x000fe2000c10110a */
[----:B------:R-:W-:Y:S05]  /*6230*/  EXIT ;  /* 0x000000000000794d */ /* 0x000fea0003800000 */
.L_x_341:
        /* <DEDUP_REMOVED lines=12> */
.L_x_481:


//--------------------- .text._ZN3cub18CUB_300001_SM_10006detail6reduce28DeviceReduceSingleTileKernelINS2_10policy_hubIN4cuda3std3__45tupleIJblEEEjN6thrust24THRUST_300001_SM_1000_NS8cuda_cub9__find_if7functorIS9_EEE10Policy1000ENSB_12zip_iteratorINS8_IJNSD_26transform_input_iterator_tIbNSC_6detail35transform_pair_of_input_iterators_tIbNSB_10device_ptrIfEESN_12approx_equalEENS7_10__not_fn_tINS7_10__identityEEEEENSB_17counting_iteratorIlNSB_11use_defaultESV_SV_EEEEEEEPS9_jSF_S9_S9_SR_EEvT0_T1_T2_T3_T4_T6_ --------------------------
	.section	.text._ZN3cub18CUB_300001_SM_10006detail6reduce28DeviceReduceSingleTileKernelINS2_10policy_hubIN4cuda3std3__45tupleIJblEEEjN6thrust24THRUST_300001_SM_1000_NS8cuda_cub9__find_if7functorIS9_EEE10Policy1000ENSB_12zip_iteratorINS8_IJNSD_26transform_input_iterator_tIbNSC_6detail35transform_pair_of_input_iterators_tIbNSB_10device_ptrIfEESN_12approx_equalEENS7_10__not_fn_tINS7_10__identityEEEEENSB_17counting_iteratorIlNSB_11use_defaultESV_SV_EEEEEEEPS9_jSF_S9_S9_SR_EEvT0_T1_T2_T3_T4_T6_,"ax",@progbits
	.align	128
        .global         _ZN3cub18CUB_300001_SM_10006detail6reduce28DeviceReduceSingleTileKernelINS2_10policy_hubIN4cuda3std3__45tupleIJblEEEjN6thrust24THRUST_300001_SM_1000_NS8cuda_cub9__find_if7functorIS9_EEE10Policy1000ENSB_12zip_iteratorINS8_IJNSD_26transform_input_iterator_tIbNSC_6detail35transform_pair_of_input_iterators_tIbNSB_10device_ptrIfEESN_12approx_equalEENS7_10__not_fn_tINS7_10__identityEEEEENSB_17counting_iteratorIlNSB_11use_defaultESV_SV_EEEEEEEPS9_jSF_S9_S9_SR_EEvT0_T1_T2_T3_T4_T6_
        .type           _ZN3cub18CUB_300001_SM_10006detail6reduce28DeviceReduceSingleTileKernelINS2_10policy_hubIN4cuda3std3__45tupleIJblEEEjN6thrust24THRUST_300001_SM_1000_NS8cuda_cub9__find_if7functorIS9_EEE10Policy1000ENSB_12zip_iteratorINS8_IJNSD_26transform_input_iterator_tIbNSC_6detail35transform_pair_of_input_iterators_tIbNSB_10device_ptrIfEESN_12approx_equalEENS7_10__not_fn_tINS7_10__identityEEEEENSB_17counting_iteratorIlNSB_11use_defaultESV_SV_EEEEEEEPS9_jSF_S9_S9_SR_EEvT0_T1_T2_T3_T4_T6_,@function
        .size           _ZN3cub18CUB_300001_SM_10006detail6reduce28DeviceReduceSingleTileKernelINS2_10policy_hubIN4cuda3std3__45tupleIJblEEEjN6thrust24THRUST_300001_SM_1000_NS8cuda_cub9__find_if7functorIS9_EEE10Policy1000ENSB_12zip_iteratorINS8_IJNSD_26transform_input_iterator_tIbNSC_6detail35transform_pair_of_input_iterators_tIbNSB_10device_ptrIfEESN_12approx_equalEENS7_10__not_fn_tINS7_10__identityEEEEENSB_17counting_iteratorIlNSB_11use_defaultESV_SV_EEEEEEEPS9_jSF_S9_S9_SR_EEvT0_T1_T2_T3_T4_T6_,(.L_x_482 - _ZN3cub18CUB_300001_SM_10006detail6reduce28DeviceReduceSingleTileKernelINS2_10policy_hubIN4cuda3std3__45tupleIJblEEEjN6thrust24THRUST_300001_SM_1000_NS8cuda_cub9__find_if7functorIS9_EEE10Policy1000ENSB_12zip_iteratorINS8_IJNSD_26transform_input_iterator_tIbNSC_6detail35transform_pair_of_input_iterators_tIbNSB_10device_ptrIfEESN_12approx_equalEENS7_10__not_fn_tINS7_10__identityEEEEENSB_17counting_iteratorIlNSB_11use_defaultESV_SV_EEEEEEEPS9_jSF_S9_S9_SR_EEvT0_T1_T2_T3_T4_T6_)
        .other          _ZN3cub18CUB_300001_SM_10006detail6reduce28DeviceReduceSingleTileKernelINS2_10policy_hubIN4cuda3std3__45tupleIJblEEEjN6thrust24THRUST_300001_SM_1000_NS8cuda_cub9__find_if7functorIS9_EEE10Policy1000ENSB_12zip_iteratorINS8_IJNSD_26transform_input_iterator_tIbNSC_6detail35transform_pair_of_input_iterators_tIbNSB_10device_ptrIfEESN_12approx_equalEENS7_10__not_fn_tINS7_10__identityEEEEENSB_17counting_iteratorIlNSB_11use_defaultESV_SV_EEEEEEEPS9_jSF_S9_S9_SR_EEvT0_T1_T2_T3_T4_T6_,@"STO_CUDA_ENTRY STV_DEFAULT"
_ZN3cub18CUB_300001_SM_10006detail6reduce28DeviceReduceSingleTileKernelINS2_10policy_hubIN4cuda3std3__45tupleIJblEEEjN6thrust24THRUST_300001_SM_1000_NS8cuda_cub9__find_if7functorIS9_EEE10Policy1000ENSB_12zip_iteratorINS8_IJNSD_26transform_input_iterator_tIbNSC_6detail35transform_pair_of_input_iterators_tIbNSB_10device_ptrIfEESN_12approx_equalEENS7_10__not_fn_tINS7_10__identityEEEEENSB_17counting_iteratorIlNSB_11use_defaultESV_SV_EEEEEEEPS9_jSF_S9_S9_SR_EEvT0_T1_T2_T3_T4_T6_:
.text._ZN3cub18CUB_300001_SM_10006detail6reduce28DeviceReduceSingleTileKernelINS2_10policy_hubIN4cuda3std3__45tupleIJblEEEjN6thrust24THRUST_300001_SM_1000_NS8cuda_cub9__find_if7functorIS9_EEE10Policy1000ENSB_12zip_iteratorINS8_IJNSD_26transform_input_iterator_tIbNSC_6detail35transform_pair_of_input_iterators_tIbNSB_10device_ptrIfEESN_12approx_equalEENS7_10__not_fn_tINS7_10__identityEEEEENSB_17counting_iteratorIlNSB_11use_defaultESV_SV_EEEEEEEPS9_jSF_S9_S9_SR_EEvT0_T1_T2_T3_T4_T6_:
        /* <DEDUP_REMOVED lines=14> */
.L_x_342:
[----:B------:R-:W-:Y:S01]  /*00e0*/  UISETP.GT.U32.AND UP0, UPT, UR4, 0x3ff, UPT ;  /* 0x000003ff0400788c */ /* 0x000fe2000bf04070 */
[----:B------:R-:W-:Y:S08]  /*00f0*/  BSSY.RECONVERGENT B0, `(.L_x_343) ;  /* 0x00005ce000007945 */ /* 0x000ff00003800200 */
        /* <DEDUP_REMOVED lines=40> */
.L_x_349:
[----:B0-----:R-:W-:-:S04]  /*0380*/  IMAD.WIDE.U32 R16, R11, 0x4, R2 ;  /* 0x000000040b107825 */ /* 0x001fc800078e0002 */
[----:B--2---:R-:W-:Y:S01]  /*0390*/  IMAD.WIDE.U32 R12, R11, 0x4, R4 ;  /* 0x000000040b0c7825 */ /* 0x004fe200078e0004 */
        /* <DEDUP_REMOVED lines=21> */
[----:B------:R-:W-:-:S02]  /*04f0*/  VIADD R11, R11, 0x800 ;  /* 0x000008000b0b7836 */ /* 0x000fc40000000000 */
[----:B-1----:R-:W-:Y:S01]  /*0500*/  IMAD.MOV.U32 R13, RZ, RZ, R10 ;  /* 0x000000ffff0d7224 */ /* 0x002fe200078e000a */
[C---:B------:R-:W-:Y:S01]  /*0510*/  ISETP.LT.U32.AND P0, PT, R16.reuse, R39, PT ;  /* 0x000000271000720c */ /* 0x040fe20003f01070 */
[----:B------:R-:W-:Y:S01]  /*0520*/  IMAD.X R10, RZ, RZ, UR7, P2 ;  /* 0x00000007ff0a7e24 */ /* 0x000fe200090e06ff */
[----:B------:R-:W-:-:S04]  /*0530*/  IADD3 R17, P6, PT, R16, 0x100, RZ ;  /* 0x0000010010117810 */ /* 0x000fc80007fde0ff */
[----:B------:R-:W-:Y:S01]  /*0540*/  ISETP.LT.AND.EX P0, PT, R10, R13, PT, P0 ;  /* 0x0000000d0a00720c */ /* 0x000fe20003f01300 */
[----:B--2---:R-:W-:-:S04]  /*0550*/  FADD R29, R6, -R7 ;  /* 0x80000007061d7221 */ /* 0x004fc80000000000 */
[----:B------:R0:W1:Y:S01]  /*0560*/  F2F.F64.F32 R6, |R29| ;  /* 0x4000001d00067310 */ /* 0x0000620000201800 */
[----:B---3--:R-:W-:Y:S01]  /*0570*/  FADD R31, R30, -R31 ;  /* 0x8000001f1e1f7221 */ /* 0x008fe20000000000 */
[----:B0-----:R-:W-:Y:S02]  /*0580*/  IMAD.X R29, RZ, RZ, R10, P6 ;  /* 0x000000ffff1d7224 */ /* 0x001fe400030e060a */
[----:B----4-:R-:W-:Y:S01]  /*0590*/  FADD R32, R32, -R33 ;  /* 0x8000002120207221 */ /* 0x010fe20000000000 */
[----:B-1----:R-:W-:-:S03]  /*05a0*/  DSETP.GEU.AND P4, PT, R6, UR10, PT ;  /* 0x0000000a06007e2a */ /* 0x002fc6000bf8e000 */
[----:B------:R-:W0:Y:S03]  /*05b0*/  F2F.F64.F32 R6, |R31| ;  /* 0x4000001f00067310 */ /* 0x000e260000201800 */
[----:B------:R-:W-:Y:S02]  /*05c0*/  SEL R30, RZ, 0x1, !P4 ;  /* 0x00000001ff1e7807 */ /* 0x000fe40006000000 */
[----:B------:R-:W-:-:S04]  /*05d0*/  @P5 SEL R30, R40, 0x1, !P4 ;  /* 0x00000001281e5807 */ /* 0x000fc80006000000 */
[----:B------:R-:W-:Y:S01]  /*05e0*/  LOP3.LUT P2, RZ, R30, 0xff, RZ, 0xc0, !PT ;  /* 0x000000ff1eff7812 */ /* 0x000fe2000784c0ff */
[----:B-----5:R-:W-:Y:S01]  /*05f0*/  FADD R24, R25, -R24 ;  /* 0x8000001819187221 */ /* 0x020fe20000000000 */
[----:B------:R-:W-:Y:S02]  /*0600*/  @P4 SEL R39, R16, R39, P0 ;  /* 0x0000002710274207 */ /* 0x000fe40000000000 */
[----:B------:R-:W-:Y:S01]  /*0610*/  @P4 SEL R13, R10, R13, P0 ;  /* 0x0000000d0a0d4207 */ /* 0x000fe20000000000 */
[----:B0-----:R-:W-:Y:S01]  /*0620*/  DSETP.GEU.AND P3, PT, R6, UR10, PT ;  /* 0x0000000a06007e2a */ /* 0x001fe2000bf6e000 */
[C---:B------:R-:W-:Y:S01]  /*0630*/  SEL R34, R16.reuse, R39, !P5 ;  /* 0x0000002710227207 */ /* 0x040fe20006800000 */
[----:B------:R-:W0:Y:S01]  /*0640*/  F2F.F64.F32 R6, |R32| ;  /* 0x4000002000067310 */ /* 0x000e220000201800 */
[----:B------:R-:W-:Y:S02]  /*0650*/  IADD3 R39, P6, PT, R16, 0x600, RZ ;  /* 0x0000060010277810 */ /* 0x000fe40007fde0ff */
[----:B------:R-:W-:-:S02]  /*0660*/  ISETP.LT.U32.AND P0, PT, R17, R34, PT ;  /* 0x000000221100720c */ /* 0x000fc40003f01070 */
[----:B------:R-:W-:Y:S02]  /*0670*/  SEL R12, RZ, 0x1, !P3 ;  /* 0x00000001ff0c7807 */ /* 0x000fe40005800000 */
[----:B------:R-:W-:Y:S02]  /*0680*/  @P2 SEL R12, R30, 0x1, !P3 ;  /* 0x000000011e0c2807 */ /* 0x000fe40005800000 */
[----:B------:R-:W-:Y:S02]  /*0690*/  SEL R30, R10, R13, !P5 ;  /* 0x0000000d0a1e7207 */ /* 0x000fe40006800000 */
[----:B------:R-:W-:Y:S02]  /*06a0*/  LOP3.LUT P5, RZ, R12, 0xff, RZ, 0xc0, !PT ;  /* 0x000000ff0cff7812 */ /* 0x000fe400078ac0ff */
[----:B------:R-:W-:Y:S01]  /*06b0*/  ISETP.LT.AND.EX P0, PT, R29, R30, PT, P0 ;  /* 0x0000001e1d00720c */ /* 0x000fe20003f01300 */
[----:B0-----:R-:W-:Y:S01]  /*06c0*/  DSETP.GEU.AND P4, PT, R6, UR10, PT ;  /* 0x0000000a06007e2a */ /* 0x001fe2000bf8e000 */
[----:B------:R-:W-:-:S02]  /*06d0*/  FADD R6, R26, -R27 ;  /* 0x8000001b1a067221 */ /* 0x000fc40000000000 */
[----:B------:R-:W-:Y:S02]  /*06e0*/  @P3 SEL R34, R17, R34, P0 ;  /* 0x0000002211223207 */ /* 0x000fe40000000000 */
[----:B------:R-:W-:Y:S02]  /*06f0*/  @P3 SEL R30, R29, R30, P0 ;  /* 0x0000001e1d1e3207 */ /* 0x000fe40000000000 */
[----:B------:R-:W-:Y:S01]  /*0700*/  IADD3 R27, P0, PT, R16, 0x200, RZ ;  /* 0x00000200101b7810 */ /* 0x000fe20007f1e0ff */
[----:B------:R-:W0:Y:S01]  /*0710*/  F2F.F64.F32 R6, |R6| ;  /* 0x4000000600067310 */ /* 0x000e220000201800 */
[----:B------:R-:W-:Y:S02]  /*0720*/  SEL R32, R17, R34, !P2 ;  /* 0x0000002211207207 */ /* 0x000fe40005000000 */
[----:B------:R-:W-:Y:S01]  /*0730*/  SEL R29, R29, R30, !P2 ;  /* 0x0000001e1d1d7207 */ /* 0x000fe20005000000 */
[----:B------:R-:W-:Y:S01]  /*0740*/  IMAD.X R30, RZ, RZ, R10, P0 ;  /* 0x000000ffff1e7224 */ /* 0x000fe200000e060a */
[----:B------:R-:W-:-:S02]  /*0750*/  ISETP.LT.U32.AND P0, PT, R27, R32, PT ;  /* 0x000000201b00720c */ /* 0x000fc40003f01070 */
[----:B------:R-:W-:Y:S02]  /*0760*/  SEL R13, RZ, 0x1, !P4 ;  /* 0x00000001ff0d7807 */ /* 0x000fe40006000000 */
[-C--:B------:R-:W-:Y:S02]  /*0770*/  ISETP.LT.AND.EX P0, PT, R30, R29.reuse, PT, P0 ;  /* 0x0000001d1e00720c */ /* 0x080fe40003f01300 */
[----:B------:R-:W-:Y:S01]  /*0780*/  @P5 SEL R13, R12, 0x1, !P4 ;  /* 0x000000010c0d5807 */ /* 0x000fe20006000000 */
[----:B------:R-:W-:Y:S01]  /*0790*/  FADD R12, R20, -R23 ;  /* 0x80000017140c7221 */ /* 0x000fe20000000000 */
[----:B------:R-:W-:Y:S02]  /*07a0*/  @P4 SEL R32, R27, R32, P0 ;  /* 0x000000201b204207 */ /* 0x000fe40000000000 */
[----:B------:R-:W-:Y:S01]  /*07b0*/  @P4 SEL R29, R30, R29, P0 ;  /* 0x0000001d1e1d4207 */ /* 0x000fe20000000000 */
[----:B0-----:R-:W-:Y:S01]  /*07c0*/  DSETP.GEU.AND P3, PT, R6, UR10, PT ;  /* 0x0000000a06007e2a */ /* 0x001fe2000bf6e000 */
[----:B------:R-:W-:Y:S01]  /*07d0*/  IADD3 R26, P0, PT, R16, 0x300, RZ ;  /* 0x00000300101a7810 */ /* 0x000fe20007f1e0ff */
[----:B------:R-:W0:Y:S01]  /*07e0*/  F2F.F64.F32 R6, |R24| ;  /* 0x4000001800067310 */ /* 0x000e220000201800 */
[----:B------:R-:W-:-:S02]  /*07f0*/  LOP3.LUT P2, RZ, R13, 0xff, RZ, 0xc0, !PT ;  /* 0x000000ff0dff7812 */ /* 0x000fc4000784c0ff */
[----:B------:R-:W-:Y:S01]  /*0800*/  SEL R27, R27, R32, !P5 ;  /* 0x000000201b1b7207 */ /* 0x000fe20006800000 */
[----:B------:R-:W-:Y:S01]  /*0810*/  IMAD.X R25, RZ, RZ, R10, P0 ;  /* 0x000000ffff197224 */ /* 0x000fe200000e060a */
[----:B------:R-:W-:Y:S02]  /*0820*/  SEL R30, R30, R29, !P5 ;  /* 0x0000001d1e1e7207 */ /* 0x000fe40006800000 */
[----:B------:R-:W-:Y:S02]  /*0830*/  ISETP.LT.U32.AND P0, PT, R26, R27, PT ;  /* 0x0000001b1a00720c */ /* 0x000fe40003f01070 */
[----:B------:R-:W-:Y:S02]  /*0840*/  SEL R17, RZ, 0x1, !P3 ;  /* 0x00000001ff117807 */ /* 0x000fe40005800000 */
[----:B------:R-:W-:-:S03]  /*0850*/  ISETP.LT.AND.EX P0, PT, R25, R30, PT, P0 ;  /* 0x0000001e1900720c */ /* 0x000fc60003f01300 */
[----:B------:R-:W-:Y:S01]  /*0860*/  @P2 SEL R17, R13, 0x1, !P3 ;  /* 0x000000010d112807 */ /* 0x000fe20005800000 */
[----:B0-----:R-:W-:Y:S01]  /*0870*/  DSETP.GEU.AND P4, PT, R6, UR10, PT ;  /* 0x0000000a06007e2a */ /* 0x001fe2000bf8e000 */
[----:B------:R-:W-:Y:S01]  /*0880*/  @P3 SEL R27, R26, R27, P0 ;  /* 0x0000001b1a1b3207 */ /* 0x000fe20000000000 */
[----:B------:R-:W0:Y:S01]  /*0890*/  F2F.F64.F32 R12, |R12| ;  /* 0x4000000c000c7310 */ /* 0x000e220000201800 */
[----:B------:R-:W-:Y:S01]  /*08a0*/  @P3 SEL R30, R25, R30, P0 ;  /* 0x0000001e191e3207 */ /* 0x000fe20000000000 */
[----:B------:R-:W-:Y:S01]  /*08b0*/  FADD R6, R18, -R21 ;  /* 0x8000001512067221 */ /* 0x000fe20000000000 */
[----:B------:R-:W-:Y:S02]  /*08c0*/  IADD3 R23, P0, PT, R16, 0x400, RZ ;  /* 0x0000040010177810 */ /* 0x000fe40007f1e0ff */
[----:B------:R-:W-:Y:S02]  /*08d0*/  LOP3.LUT P5, RZ, R17, 0xff, RZ, 0xc0, !PT ;  /* 0x000000ff11ff7812 */ /* 0x000fe400078ac0ff */
[----:B------:R-:W-:Y:S01]  /*08e0*/  SEL R26, R26, R27, !P2 ;  /* 0x0000001b1a1a7207 */ /* 0x000fe20005000000 */
[----:B------:R-:W-:Y:S01]  /*08f0*/  IMAD.X R24, RZ, RZ, R10, P0 ;  /* 0x000000ffff187224 */ /* 0x000fe200000e060a */
[----:B------:R-:W-:Y:S01]  /*0900*/  SEL R25, R25, R30, !P2 ;  /* 0x0000001e19197207 */ /* 0x000fe20005000000 */
[----:B------:R-:W1:Y:S01]  /*0910*/  F2F.F64.F32 R6, |R6| ;  /* 0x4000000600067310 */ /* 0x000e620000201800 */
[----:B------:R-:W-:-:S02]  /*0920*/  ISETP.LT.U32.AND P0, PT, R23, R26, PT ;  /* 0x0000001a1700720c */ /* 0x000fc40003f01070 */
[----:B------:R-:W-:Y:S02]  /*0930*/  SEL R20, RZ, 0x1, !P4 ;  /* 0x00000001ff147807 */ /* 0x000fe40006000000 */
[CC--:B------:R-:W-:Y:S01]  /*0940*/  ISETP.LT.AND.EX P0, PT, R24.reuse, R25.reuse, PT, P0 ;  /* 0x000000191800720c */ /* 0x0c0fe20003f01300 */
[----:B0-----:R-:W-:Y:S02]  /*0950*/  DSETP.GEU.AND P2, PT, R12, UR10, PT ;  /* 0x0000000a0c007e2a */ /* 0x001fe4000bf4e000 */
[----:B------:R-:W-:Y:S02]  /*0960*/  @P5 SEL R20, R17, 0x1, !P4 ;  /* 0x0000000111145807 */ /* 0x000fe40006000000 */
[----:B------:R-:W-:Y:S02]  /*0970*/  @P4 SEL R26, R23, R26, P0 ;  /* 0x0000001a171a4207 */ /* 0x000fe40000000000 */
[----:B------:R-:W-:Y:S02]  /*0980*/  @P4 SEL R25, R24, R25, P0 ;  /* 0x0000001918194207 */ /* 0x000fe40000000000 */
[----:B------:R-:W-:-:S02]  /*0990*/  IADD3 R18, P0, PT, R16, 0x500, RZ ;  /* 0x0000050010127810 */ /* 0x000fc40007f1e0ff */
[----:B------:R-:W-:Y:S02]  /*09a0*/  SEL R17, R23, R26, !P5 ;  /* 0x0000001a17117207 */ /* 0x000fe40006800000 */
[----:B------:R-:W-:Y:S01]  /*09b0*/  LOP3.LUT P3, RZ, R20, 0xff, RZ, 0xc0, !PT ;  /* 0x000000ff14ff7812 */ /* 0x000fe2000786c0ff */
[----:B------:R-:W-:Y:S01]  /*09c0*/  IMAD.X R13, RZ, RZ, R10, P0 ;  /* 0x000000ffff0d7224 */ /* 0x000fe200000e060a */
[----:B------:R-:W-:Y:S01]  /*09d0*/  SEL R24, R24, R25, !P5 ;  /* 0x0000001918187207 */ /* 0x000fe20006800000 */
[----:B-1----:R-:W-:Y:S01]  /*09e0*/  DSETP.GEU.AND P5, PT, R6, UR10, PT ;  /* 0x0000000a06007e2a */ /* 0x002fe2000bfae000 */
[----:B------:R-:W-:Y:S01]  /*09f0*/  ISETP.LT.U32.AND P0, PT, R18, R17, PT ;  /* 0x000000111200720c */ /* 0x000fe20003f01070 */
[----:B------:R-:W-:Y:S01]  /*0a00*/  FADD R6, R19, -R22 ;  /* 0x8000001613067221 */ /* 0x000fe20000000000 */
[----:B------:R-:W-:Y:S02]  /*0a10*/  SEL R12, RZ, 0x1, !P2 ;  /* 0x00000001ff0c7807 */ /* 0x000fe40005000000 */
[----:B------:R-:W-:-:S03]  /*0a20*/  ISETP.LT.AND.EX P0, PT, R13, R24, PT, P0 ;  /* 0x000000180d00720c */ /* 0x000fc60003f01300 */
[----:B------:R-:W0:Y:S01]  /*0a30*/  F2F.F64.F32 R6, |R6| ;  /* 0x4000000600067310 */ /* 0x000e220000201800 */
[----:B------:R-:W-:Y:S02]  /*0a40*/  @P2 SEL R17, R18, R17, P0 ;  /* 0x0000001112112207 */ /* 0x000fe40000000000 */
[----:B------:R-:W-:Y:S02]  /*0a50*/  @P3 SEL R12, R20, 0x1, !P2 ;  /* 0x00000001140c3807 */ /* 0x000fe40005000000 */
[C---:B------:R-:W-:Y:S02]  /*0a60*/  @P2 SEL R24, R13.reuse, R24, P0 ;  /* 0x000000180d182207 */ /* 0x040fe40000000000 */
[----:B------:R-:W-:Y:S01]  /*0a70*/  SEL R18, R18, R17, !P3 ;  /* 0x0000001112127207 */ /* 0x000fe20005800000 */
[----:B------:R-:W-:Y:S01]  /*0a80*/  IMAD.X R17, RZ, RZ, R10, P6 ;  /* 0x000000ffff117224 */ /* 0x000fe200030e060a */
[----:B------:R-:W-:Y:S02]  /*0a90*/  LOP3.LUT P4, RZ, R12, 0xff, RZ, 0xc0, !PT ;  /* 0x000000ff0cff7812 */ /* 0x000fe4000788c0ff */
[----:B------:R-:W-:-:S02]  /*0aa0*/  SEL R20, R13, R24, !P3 ;  /* 0x000000180d147207 */ /* 0x000fc40005800000 */
[----:B------:R-:W-:Y:S02]  /*0ab0*/  ISETP.LT.U32.AND P0, PT, R39, R18, PT ;  /* 0x000000122700720c */ /* 0x000fe40003f01070 */
[----:B------:R-:W-:Y:S01]  /*0ac0*/  SEL R13, RZ, 0x1, !P5 ;  /* 0x00000001ff0d7807 */ /* 0x000fe20006800000 */
[----:B0-----:R-:W-:Y:S01]  /*0ad0*/  DSETP.GEU.AND P2, PT, R6, UR10, PT ;  /* 0x0000000a06007e2a */ /* 0x001fe2000bf4e000 */
        /* <DEDUP_REMOVED lines=19> */
.L_x_348:
[----:B------:R-:W-:Y:S05]  /*0c10*/  BSYNC.RECONVERGENT B2 ;  /* 0x0000000000027941 */ /* 0x000fea0003800200 */
.L_x_347:
        /* <DEDUP_REMOVED lines=23> */
[----:B0-----:R-:W-:Y:S02]  /*0d90*/  IMAD.X R5, RZ, RZ, UR11, P2 ;  /* 0x0000000bff057e24 */ /* 0x001fe400090e06ff */
[----:B------:R-:W-:-:S03]  /*0da0*/  VIADD R4, R11, 0x100 ;  /* 0x000001000b047836 */ /* 0x000fc60000000000 */
[----:B------:R-:W-:Y:S01]  /*0db0*/  ISETP.LT.AND.EX P0, PT, R5, R10, PT, P0 ;  /* 0x0000000a0500720c */ /* 0x000fe20003f01300 */
        /* <DEDUP_REMOVED lines=8> */
[----:B------:R-:W-:-:S04]  /*0e40*/  @P5 SEL R7, R40, 0x1, !P4 ;  /* 0x0000000128075807 */ /* 0x000fc80006000000 */
[----:B------:R-:W-:Y:S02]  /*0e50*/  LOP3.LUT P3, RZ, R7, 0xff, RZ, 0xc0, !PT ;  /* 0x000000ff07ff7812 */ /* 0x000fe4000786c0ff */
[----:B------:R-:W-:Y:S01]  /*0e60*/  @P4 SEL R39, R20, R39, P0 ;  /* 0x0000002714274207 */ /* 0x000fe20000000000 */
[----:B--2---:R-:W-:Y:S01]  /*0e70*/  DSETP.GEU.AND P2, PT, R12, UR12, PT ;  /* 0x0000000c0c007e2a */ /* 0x004fe2000bf4e000 */
[C---:B------:R-:W-:Y:S02]  /*0e80*/  @P4 SEL R10, R5.reuse, R10, P0 ;  /* 0x0000000a050a4207 */ /* 0x040fe40000000000 */
        /* <DEDUP_REMOVED lines=8> */
[----:B------:R-:W-:Y:S01]  /*0f10*/  VIADD R5, R11, 0x200 ;  /* 0x000002000b057836 */ /* 0x000fe20000000000 */
[----:B------:R-:W-:Y:S01]  /*0f20*/  ISETP.LT.AND.EX P0, PT, R12, R15, PT, P0 ;  /* 0x0000000f0c00720c */ /* 0x000fe20003f01300 */
[----:B------:R-:W-:Y:S01]  /*0f30*/  FADD R2, R17, -R18 ;  /* 0x8000001211027221 */ /* 0x000fe20000000000 */
[----:B------:R-:W-:Y:S02]  /*0f40*/  LOP3.LUT P4, RZ, R4, 0xff, RZ, 0xc0, !PT ;  /* 0x000000ff04ff7812 */ /* 0x000fe4000788c0ff */
[----:B------:R-:W-:Y:S02]  /*0f50*/  @P2 SEL R13, R6, R13, P0 ;  /* 0x0000000d060d2207 */ /* 0x000fe40000000000 */
[----:B------:R-:W-:Y:S01]  /*0f60*/  IADD3 R39, P6, PT, R5, UR10, RZ ;  /* 0x0000000a05277c10 */ /* 0x000fe2000ffde0ff */
[----:B------:R-:W0:Y:S01]  /*0f70*/  F2F.F64.F32 R2, |R2| ;  /* 0x4000000200027310 */ /* 0x000e220000201800 */
[----:B------:R-:W-:-:S02]  /*0f80*/  @P2 SEL R15, R12, R15, P0 ;  /* 0x0000000f0c0f2207 */ /* 0x000fc40000000000 */
[----:B------:R-:W-:Y:S01]  /*0f90*/  SEL R10, R6, R13, !P3 ;  /* 0x0000000d060a7207 */ /* 0x000fe20005800000 */
[----:B------:R-:W-:Y:S01]  /*0fa0*/  IMAD.X R6, RZ, RZ, UR11, P6 ;  /* 0x0000000bff067e24 */ /* 0x000fe2000b0e06ff */
[----:B------:R-:W-:Y:S02]  /*0fb0*/  SEL R7, R12, R15, !P3 ;  /* 0x0000000f0c077207 */ /* 0x000fe40005800000 */
[-C--:B------:R-:W-:Y:S02]  /*0fc0*/  ISETP.LT.U32.AND P0, PT, R39, R10.reuse, PT ;  /* 0x0000000a2700720c */ /* 0x080fe40003f01070 */
[----:B------:R-:W-:Y:S02]  /*0fd0*/  SEL R5, RZ, 0x1, !P5 ;  /* 0x00000001ff057807 */ /* 0x000fe40006800000 */
[-C--:B------:R-:W-:Y:S02]  /*0fe0*/  ISETP.LT.AND.EX P0, PT, R6, R7.reuse, PT, P0 ;  /* 0x000000070600720c */ /* 0x080fe40003f01300 */
[----:B------:R-:W-:Y:S01]  /*0ff0*/  @P4 SEL R5, R4, 0x1, !P5 ;  /* 0x0000000104054807 */ /* 0x000fe20006800000 */
[----:B------:R-:W-:Y:S01]  /*1000*/  VIADD R4, R11, 0x300 ;  /* 0x000003000b047836 */ /* 0x000fe20000000000 */
[----:B------:R-:W-:Y:S01]  /*1010*/  @P5 SEL R10, R39, R10, P0 ;  /* 0x0000000a270a5207 */ /* 0x000fe20000000000 */
[----:B0-----:R-:W-:Y:S01]  /*1020*/  DSETP.GEU.AND P2, PT, R2, UR12, PT ;  /* 0x0000000c02007e2a */ /* 0x001fe2000bf4e000 */
[----:B------:R-:W-:-:S02]  /*1030*/  @P5 SEL R7, R6, R7, P0 ;  /* 0x0000000706075207 */ /* 0x000fc40000000000 */
[----:B------:R-:W-:Y:S02]  /*1040*/  IADD3 R4, P0, PT, R4, UR10, RZ ;  /* 0x0000000a04047c10 */ /* 0x000fe4000ff1e0ff */
[----:B------:R-:W-:Y:S02]  /*1050*/  SEL R39, R39, R10, !P4 ;  /* 0x0000000a27277207 */ /* 0x000fe40006000000 */
[----:B------:R-:W-:Y:S01]  /*1060*/  LOP3.LUT P3, RZ, R5, 0xff, RZ, 0xc0, !PT ;  /* 0x000000ff05ff7812 */ /* 0x000fe2000786c0ff */
[----:B------:R-:W-:Y:S01]  /*1070*/  IMAD.X R10, RZ, RZ, UR11, P0 ;  /* 0x0000000bff0a7e24 */ /* 0x000fe200080e06ff */
[----:B------:R-:W-:Y:S02]  /*1080*/  SEL R3, R6, R7, !P4 ;  /* 0x0000000706037207 */ /* 0x000fe40006000000 */
        /* <DEDUP_REMOVED lines=8> */
[----:B------:R-:W-:-:S07]  /*1110*/  SEL R10, R10, R3, !P3 ;  /* 0x000000030a0a7207 */ /* 0x000fce0005800000 */
.L_x_351:
[----:B------:R-:W-:Y:S05]  /*1120*/  BSYNC.RECONVERGENT B2 ;  /* 0x0000000000027941 */ /* 0x000fea0003800200 */
.L_x_350:
        /* <DEDUP_REMOVED lines=29> */
[----:B------:R-:W-:Y:S02]  /*1300*/  @P4 SEL R39, R8, R39, P0 ;  /* 0x0000002708274207 */ /* 0x000fe40000000000 */
[C---:B------:R-:W-:Y:S01]  /*1310*/  @P4 SEL R10, R3.reuse, R10, P0 ;  /* 0x0000000a030a4207 */ /* 0x040fe20000000000 */
        /* <DEDUP_REMOVED lines=15> */
.L_x_353:
[----:B------:R-:W-:Y:S05]  /*1410*/  BSYNC.RECONVERGENT B2 ;  /* 0x0000000000027941 */ /* 0x000fea0003800200 */
.L_x_352:
        /* <DEDUP_REMOVED lines=10> */
[----:B--2---:R-:W-:Y:S02]  /*14c0*/  IADD3 R8, P0, PT, R11, UR10, RZ ;  /* 0x0000000a0b087c10 */ /* 0x004fe4000ff1e0ff */
[----:B------:R-:W-:Y:S01]  /*14d0*/  LOP3.LUT P2, RZ, R40, 0xff, RZ, 0xc0, !PT ;  /* 0x000000ff28ff7812 */ /* 0x000fe2000784c0ff */
[----:B----4-:R-:W-:-:S06]  /*14e0*/  FADD R6, R2, -R5 ;  /* 0x8000000502067221 */ /* 0x010fcc0000000000 */
[----:B------:R-:W0:Y:S02]  /*14f0*/  F2F.F64.F32 R6, |R6| ;  /* 0x4000000600067310 */ /* 0x000e240000201800 */
[----:B0-----:R-:W-:Y:S01]  /*1500*/  DSETP.GEU.AND P1, PT, R6, UR12, PT ;  /* 0x0000000c06007e2a */ /* 0x001fe2000bf2e000 */
[----:B------:R-:W-:Y:S01]  /*1510*/  IMAD.X R7, RZ, RZ, UR11, P0 ;  /* 0x0000000bff077e24 */ /* 0x000fe200080e06ff */
[----:B------:R-:W-:-:S04]  /*1520*/  ISETP.LT.U32.AND P0, PT, R8, R39, PT ;  /* 0x000000270800720c */ /* 0x000fc80003f01070 */
[----:B------:R-:W-:Y:S02]  /*1530*/  ISETP.LT.AND.EX P0, PT, R7, R10, PT, P0 ;  /* 0x0000000a0700720c */ /* 0x000fe40003f01300 */
[----:B------:R-:W-:Y:S02]  /*1540*/  SEL R2, RZ, 0x1, !P1 ;  /* 0x00000001ff027807 */ /* 0x000fe40004800000 */
[----:B------:R-:W-:-:S04]  /*1550*/  @P2 SEL R2, R40, 0x1, !P1 ;  /* 0x0000000128022807 */ /* 0x000fc80004800000 */
[C---:B------:R-:W-:Y:S02]  /*1560*/  @P1 SEL R39, R8.reuse, R39, P0 ;  /* 0x0000002708271207 */ /* 0x040fe40000000000 */
[C---:B------:R-:W-:Y:S02]  /*1570*/  @P1 SEL R10, R7.reuse, R10, P0 ;  /* 0x0000000a070a1207 */ /* 0x040fe40000000000 */
[----:B------:R-:W-:Y:S02]  /*1580*/  SEL R39, R8, R39, !P2 ;  /* 0x0000002708277207 */ /* 0x000fe40005000000 */
[----:B------:R-:W-:Y:S02]  /*1590*/  SEL R10, R7, R10, !P2 ;  /* 0x0000000a070a7207 */ /* 0x000fe40005000000 */
[----:B------:R-:W-:-:S07]  /*15a0*/  PRMT R40, R2, 0x7610, R40 ;  /* 0x0000761002287816 */ /* 0x000fce0000000028 */
.L_x_346:
[----:B------:R-:W-:Y:S05]  /*15b0*/  BSYNC.RECONVERGENT B1 ;  /* 0x0000000000017941 */ /* 0x000fea0003800200 */
.L_x_345:
[----:B------:R-:W-:-:S09]  /*15c0*/  UISETP.GE.U32.AND UP0, UPT, UR4, 0x100, UPT ;  /* 0x000001000400788c */ /* 0x000fd2000bf06070 */
        /* <DEDUP_REMOVED lines=15> */
[-C--:B------:R-:W-:Y:S02]  /*16c0*/  @!P0 ISETP.LT.U32.AND P1, PT, R4, R39.reuse, PT ;  /* 0x000000270400820c */ /* 0x080fe40003f21070 */
[----:B------:R-:W-:Y:S02]  /*16d0*/  @P0 ISETP.NE.AND P4, PT, R2, RZ, PT ;  /* 0x000000ff0200020c */ /* 0x000fe40003f85270 */
[----:B------:R-:W-:Y:S02]  /*16e0*/  @!P0 PRMT R40, R7, 0x7610, R40 ;  /* 0x0000761007288816 */ /* 0x000fe40000000028 */
[----:B------:R-:W-:Y:S02]  /*16f0*/  @!P0 ISETP.LT.AND.EX P1, PT, R5, R10, PT, P1 ;  /* 0x0000000a0500820c */ /* 0x000fe40003f21310 */
[----:B------:R-:W-:Y:S02]  /*1700*/  @P0 SEL R2, R3, R40, !P4 ;  /* 0x0000002803020207 */ /* 0x000fe40006000000 */
[----:B------:R-:W-:-:S02]  /*1710*/  @!P0 SEL R39, R4, R39, P1 ;  /* 0x0000002704278207 */ /* 0x000fc40000800000 */
[C---:B------:R-:W-:Y:S02]  /*1720*/  @!P0 SEL R10, R5.reuse, R10, P1 ;  /* 0x0000000a050a8207 */ /* 0x040fe40000800000 */
[----:B------:R-:W-:Y:S02]  /*1730*/  @P0 PRMT R40, R2, 0x7610, R40 ;  /* 0x0000761002280816 */ /* 0x000fe40000000028 */
[----:B------:R-:W-:Y:S02]  /*1740*/  @P0 SEL R39, R4, R39, !P4 ;  /* 0x0000002704270207 */ /* 0x000fe40006000000 */
[----:B------:R-:W-:-:S07]  /*1750*/  @P0 SEL R10, R5, R10, !P4 ;  /* 0x0000000a050a0207 */ /* 0x000fce0006000000 */
.L_x_356:
[----:B------:R-:W-:Y:S05]  /*1760*/  BSYNC.RECONVERGENT B1 ;  /* 0x0000000000017941 */ /* 0x000fea0003800200 */
.L_x_355:
        /* <DEDUP_REMOVED lines=13> */
[-C--:B-1----:R-:W-:Y:S02]  /*1840*/  @!P0 ISETP.LT.U32.AND P3, PT, R4, R39.reuse, PT ;  /* 0x000000270400820c */ /* 0x082fe40003f61070 */
[----:B------:R-:W-:Y:S02]  /*1850*/  @P0 ISETP.NE.AND P6, PT, R2, RZ, PT ;  /* 0x000000ff0200020c */ /* 0x000fe40003fc5270 */
[----:B------:R-:W-:Y:S02]  /*1860*/  @!P0 PRMT R40, R6, 0x7610, R40 ;  /* 0x0000761006288816 */ /* 0x000fe40000000028 */
[----:B--2---:R-:W-:Y:S02]  /*1870*/  @!P0 ISETP.LT.AND.EX P3, PT, R5, R10, PT, P3 ;  /* 0x0000000a0500820c */ /* 0x004fe40003f61330 */
[----:B------:R-:W-:Y:S02]  /*1880*/  @P0 SEL R2, R3, R40, !P6 ;  /* 0x0000002803020207 */ /* 0x000fe40007000000 */
[----:B0-----:R-:W-:-:S02]  /*1890*/  @!P0 SEL R39, R4, R39, P3 ;  /* 0x0000002704278207 */ /* 0x001fc40001800000 */
[C---:B------:R-:W-:Y:S02]  /*18a0*/  @!P0 SEL R10, R5.reuse, R10, P3 ;  /* 0x0000000a050a8207 */ /* 0x040fe40001800000 */
[----:B------:R-:W-:Y:S02]  /*18b0*/  @P0 PRMT R40, R2, 0x7610, R40 ;  /* 0x0000761002280816 */ /* 0x000fe40000000028 */
[----:B------:R-:W-:Y:S02]  /*18c0*/  @P0 SEL R39, R4, R39, !P6 ;  /* 0x0000002704270207 */ /* 0x000fe40007000000 */
[----:B------:R-:W-:-:S07]  /*18d0*/  @P0 SEL R10, R5, R10, !P6 ;  /* 0x0000000a050a0207 */ /* 0x000fce0007000000 */
.L_x_358:
[----:B------:R-:W-:Y:S05]  /*18e0*/  BSYNC.RECONVERGENT B1 ;  /* 0x0000000000017941 */ /* 0x000fea0003800200 */
.L_x_357:
        /* <DEDUP_REMOVED lines=10> */
[-C--:B---3--:R-:W-:Y:S02]  /*1990*/  @!P0 ISETP.LT.U32.AND P2, PT, R4, R39.reuse, PT ;  /* 0x000000270400820c */ /* 0x088fe40003f41070 */
[----:B------:R-:W-:Y:S02]  /*19a0*/  @P0 ISETP.NE.AND P3, PT, R2, RZ, PT ;  /* 0x000000ff0200020c */ /* 0x000fe40003f65270 */
[----:B------:R-:W-:Y:S02]  /*19b0*/  @!P0 PRMT R40, R6, 0x7610, R40 ;  /* 0x0000761006288816 */ /* 0x000fe40000000028 */
[----:B--2---:R-:W-:Y:S02]  /*19c0*/  @!P0 ISETP.LT.AND.EX P2, PT, R5, R10, PT, P2 ;  /* 0x0000000a0500820c */ /* 0x004fe40003f41320 */
[----:B------:R-:W-:Y:S02]  /*19d0*/  @P0 SEL R2, R3, R40, !P3 ;  /* 0x0000002803020207 */ /* 0x000fe40005800000 */
[----:B01----:R-:W-:-:S02]  /*19e0*/  @!P0 SEL R39, R4, R39, P2 ;  /* 0x0000002704278207 */ /* 0x003fc40001000000 */
[C---:B------:R-:W-:Y:S02]  /*19f0*/  @!P0 SEL R10, R5.reuse, R10, P2 ;  /* 0x0000000a050a8207 */ /* 0x040fe40001000000 */
[----:B------:R-:W-:Y:S02]  /*1a00*/  @P0 PRMT R40, R2, 0x7610, R40 ;  /* 0x0000761002280816 */ /* 0x000fe40000000028 */
[----:B------:R-:W-:Y:S02]  /*1a10*/  @P0 SEL R39, R4, R39, !P3 ;  /* 0x0000002704270207 */ /* 0x000fe40005800000 */
[----:B------:R-:W-:-:S07]  /*1a20*/  @P0 SEL R10, R5, R10, !P3 ;  /* 0x0000000a050a0207 */ /* 0x000fce0005800000 */
.L_x_360:
[----:B------:R-:W-:Y:S05]  /*1a30*/  BSYNC.RECONVERGENT B1 ;  /* 0x0000000000017941 */ /* 0x000fea0003800200 */
.L_x_359:
        /* <DEDUP_REMOVED lines=10> */
[-C--:B----4-:R-:W-:Y:S02]  /*1ae0*/  @!P0 ISETP.LT.U32.AND P2, PT, R4, R39.reuse, PT ;  /* 0x000000270400820c */ /* 0x090fe40003f41070 */
[----:B------:R-:W-:Y:S02]  /*1af0*/  @P0 ISETP.NE.AND P3, PT, R2, RZ, PT ;  /* 0x000000ff0200020c */ /* 0x000fe40003f65270 */
[----:B------:R-:W-:Y:S02]  /*1b00*/  @!P0 PRMT R40, R6, 0x7610, R40 ;  /* 0x0000761006288816 */ /* 0x000fe40000000028 */
[----:B--2---:R-:W-:Y:S02]  /*1b10*/  @!P0 ISETP.LT.AND.EX P2, PT, R5, R10, PT, P2 ;  /* 0x0000000a0500820c */ /* 0x004fe40003f41320 */
[----:B------:R-:W-:Y:S02]  /*1b20*/  @P0 SEL R2, R3, R40, !P3 ;  /* 0x0000002803020207 */ /* 0x000fe40005800000 */
[----:B-1-3--:R-:W-:-:S02]  /*1b30*/  @!P0 SEL R39, R4, R39, P2 ;  /* 0x0000002704278207 */ /* 0x00afc40001000000 */
[C---:B------:R-:W-:Y:S02]  /*1b40*/  @!P0 SEL R10, R5.reuse, R10, P2 ;  /* 0x0000000a050a8207 */ /* 0x040fe40001000000 */
[----:B------:R-:W-:Y:S02]  /*1b50*/  @P0 PRMT R40, R2, 0x7610, R40 ;  /* 0x0000761002280816 */ /* 0x000fe40000000028 */
[----:B------:R-:W-:Y:S02]  /*1b60*/  @P0 SEL R39, R4, R39, !P3 ;  /* 0x0000002704270207 */ /* 0x000fe40005800000 */
[----:B------:R-:W-:-:S07]  /*1b70*/  @P0 SEL R10, R5, R10, !P3 ;  /* 0x0000000a050a0207 */ /* 0x000fce0005800000 */
.L_x_362:
[----:B------:R-:W-:Y:S05]  /*1b80*/  BSYNC.RECONVERGENT B1 ;  /* 0x0000000000017941 */ /* 0x000fea0003800200 */
.L_x_361:
        /* <DEDUP_REMOVED lines=20> */
.L_x_364:
[----:B------:R-:W-:Y:S05]  /*1cd0*/  BSYNC.RECONVERGENT B1 ;  /* 0x0000000000017941 */ /* 0x000fea0003800200 */
.L_x_363:
[----:B------:R-:W-:Y:S04]  /*1ce0*/  BSSY.RECONVERGENT B1, `(.L_x_365) ;  /* 0x000000c000017945 */ /* 0x000fe80003800200 */
[----:B------:R-:W-:Y:S05]  /*1cf0*/  @P1 BRA `(.L_x_366) ;  /* 0x0000000000281947 */ /* 0x000fea0003800000 */
[----:B----4-:R-:W4:Y:S01]  /*1d00*/  S2R R4, SR_CgaCtaId ;  /* 0x0000000000047919 */ /* 0x010f220000008800 */
[----:B0-----:R-:W-:Y:S02]  /*1d10*/  MOV R3, 0x400 ;  /* 0x0000040000037802 */ /* 0x001fe40000000f00 */
[----:B------:R-:W-:-:S04]  /*1d20*/  SHF.R.U32.HI R2, RZ, 0x1, R9 ;  /* 0x00000001ff027819 */ /* 0x000fc80000011609 */
[----:B------:R-:W-:Y:S02]  /*1d30*/  LOP3.LUT R2, R2, 0x1f0, RZ, 0xc0, !PT ;  /* 0x000001f002027812 */ /* 0x000fe400078ec0ff */
[----:B----4-:R-:W-:-:S05]  /*1d40*/  LEA R3, R4, R3, 0x18 ;  /* 0x0000000304037211 */ /* 0x010fca00078ec0ff */
[----:B--2---:R-:W-:Y:S02]  /*1d50*/  IMAD.IADD R5, R2, 0x1, R3 ;  /* 0x0000000102057824 */ /* 0x004fe400078e0203 */
[----:B------:R-:W-:Y:S02]  /*1d60*/  IMAD.MOV.U32 R2, RZ, RZ, R39 ;  /* 0x000000ffff027224 */ /* 0x000fe400078e0027 */
[----:B------:R-:W-:Y:S01]  /*1d70*/  IMAD.MOV.U32 R3, RZ, RZ, R10 ;  /* 0x000000ffff037224 */ /* 0x000fe200078e000a */
[----:B------:R0:W-:Y:S04]  /*1d80*/  STS.U8 [R5+0x8], R40 ;  /* 0x0000082805007388 */ /* 0x0001e80000000000 */
[----:B------:R0:W-:Y:S02]  /*1d90*/  STS.64 [R5+0x10], R2 ;  /* 0x0000100205007388 */ /* 0x0001e40000000a00 */
.L_x_366:
[----:B------:R-:W-:Y:S05]  /*1da0*/  BSYNC.RECONVERGENT B1 ;  /* 0x0000000000017941 */ /* 0x000fea0003800200 */
.L_x_365:
        /* <DEDUP_REMOVED lines=15> */
[----:B-----5:R-:W-:-:S04]  /*1ea0*/  ISETP.NE.AND P2, PT, R12, RZ, PT ;  /* 0x000000ff0c00720c */ /* 0x020fc80003f45270 */
[----:B------:R-:W-:Y:S02]  /*1eb0*/  @P4 SEL R12, R40, 0x1, !P2 ;  /* 0x00000001280c4807 */ /* 0x000fe40005000000 */
[-C--:B0-----:R-:W-:Y:S01]  /*1ec0*/  ISETP.LT.U32.AND P0, PT, R4, R39.reuse, PT ;  /* 0x000000270400720c */ /* 0x081fe20003f01070 */
[----:B------:R-:W-:Y:S01]  /*1ed0*/  LDS.U8 R40, [UR5+0x78] ;  /* 0x00007805ff287984 */ /* 0x000fe20008000000 */
[----:B------:R-:W-:Y:S02]  /*1ee0*/  LOP3.LUT P3, RZ, R12, 0xff, RZ, 0xc0, !PT ;  /* 0x000000ff0cff7812 */ /* 0x000fe4000786c0ff */
[----:B------:R-:W-:Y:S02]  /*1ef0*/  ISETP.LT.AND.EX P0, PT, R5, R10, PT, P0 ;  /* 0x0000000a0500720c */ /* 0x000fe40003f01300 */
[----:B--2---:R-:W-:Y:S02]  /*1f00*/  ISETP.NE.AND P5, PT, R13, RZ, PT ;  /* 0x000000ff0d00720c */ /* 0x004fe40003fa5270 */
[----:B-1-3--:R-:W-:-:S02]  /*1f10*/  @P2 SEL R39, R4, R39, P0 ;  /* 0x0000002704272207 */ /* 0x00afc40000000000 */
[C---:B------:R-:W-:Y:S02]  /*1f20*/  @P2 SEL R10, R5.reuse, R10, P0 ;  /* 0x0000000a050a2207 */ /* 0x040fe40000000000 */
[----:B------:R-:W-:Y:S02]  /*1f30*/  SEL R39, R4, R39, !P4 ;  /* 0x0000002704277207 */ /* 0x000fe40006000000 */
[----:B------:R-:W-:Y:S02]  /*1f40*/  SEL R11, R5, R10, !P4 ;  /* 0x0000000a050b7207 */ /* 0x000fe40006000000 */
[----:B----4-:R-:W-:Y:S01]  /*1f50*/  ISETP.LT.U32.AND P0, PT, R6, R39, PT ;  /* 0x000000270600720c */ /* 0x010fe20003f01070 */
[----:B------:R-:W-:Y:S01]  /*1f60*/  LDS.64 R4, [UR5+0x60] ;  /* 0x00006005ff047984 */ /* 0x000fe20008000a00 */
[----:B------:R-:W-:Y:S02]  /*1f70*/  @P3 SEL R13, R12, 0x1, !P5 ;  /* 0x000000010c0d3807 */ /* 0x000fe40006800000 */
[----:B------:R-:W-:Y:S01]  /*1f80*/  ISETP.LT.AND.EX P0, PT, R7, R11, PT, P0 ;  /* 0x0000000b0700720c */ /* 0x000fe20003f01300 */
[----:B------:R-:W0:Y:S01]  /*1f90*/  LDS.U8 R12, [UR5+0x58] ;  /* 0x00005805ff0c7984 */ /* 0x000e220008000000 */
[----:B------:R-:W-:-:S02]  /*1fa0*/  LOP3.LUT P2, RZ, R13, 0xff, RZ, 0xc0, !PT ;  /* 0x000000ff0dff7812 */ /* 0x000fc4000784c0ff */
[----:B------:R-:W-:Y:S02]  /*1fb0*/  @P5 SEL R39, R6, R39, P0 ;  /* 0x0000002706275207 */ /* 0x000fe40000000000 */
[----:B------:R-:W-:Y:S02]  /*1fc0*/  ISETP.NE.AND P4, PT, R14, RZ, PT ;  /* 0x000000ff0e00720c */ /* 0x000fe40003f85270 */
[C---:B------:R-:W-:Y:S02]  /*1fd0*/  @P5 SEL R11, R7.reuse, R11, P0 ;  /* 0x0000000b070b5207 */ /* 0x040fe40000000000 */
[----:B------:R-:W-:Y:S02]  /*1fe0*/  SEL R39, R6, R39, !P3 ;  /* 0x0000002706277207 */ /* 0x000fe40005800000 */
[----:B------:R-:W-:Y:S02]  /*1ff0*/  SEL R11, R7, R11, !P3 ;  /* 0x0000000b070b7207 */ /* 0x000fe40005800000 */
[----:B------:R-:W-:Y:S01]  /*2000*/  ISETP.LT.U32.AND P0, PT, R8, R39, PT ;  /* 0x000000270800720c */ /* 0x000fe20003f01070 */
[----:B------:R-:W-:Y:S01]  /*2010*/  LDS.64 R6, [UR5+0x70] ;  /* 0x00007005ff067984 */ /* 0x000fe20008000a00 */
[----:B------:R-:W-:-:S02]  /*2020*/  @P2 SEL R14, R13, 0x1, !P4 ;  /* 0x000000010d0e2807 */ /* 0x000fc40006000000 */
[----:B------:R-:W-:Y:S01]  /*2030*/  ISETP.LT.AND.EX P0, PT, R9, R11, PT, P0 ;  /* 0x0000000b0900720c */ /* 0x000fe20003f01300 */
[----:B------:R-:W1:Y:S01]  /*2040*/  LDS.U8 R13, [UR5+0x68] ;  /* 0x00006805ff0d7984 */ /* 0x000e620008000000 */
[----:B------:R-:W-:Y:S02]  /*2050*/  ISETP.NE.AND P3, PT, R15, RZ, PT ;  /* 0x000000ff0f00720c */ /* 0x000fe40003f65270 */
[C---:B------:R-:W-:Y:S02]  /*2060*/  @P4 SEL R39, R8.reuse, R39, P0 ;  /* 0x0000002708274207 */ /* 0x040fe40000000000 */
[----:B------:R-:W-:Y:S02]  /*2070*/  @P4 SEL R11, R9, R11, P0 ;  /* 0x0000000b090b4207 */ /* 0x000fe40000000000 */
[----:B------:R-:W-:Y:S02]  /*2080*/  SEL R39, R8, R39, !P2 ;  /* 0x0000002708277207 */ /* 0x000fe40005000000 */
[----:B------:R-:W-:-:S02]  /*2090*/  LOP3.LUT P5, RZ, R14, 0xff, RZ, 0xc0, !PT ;  /* 0x000000ff0eff7812 */ /* 0x000fc400078ac0ff */
[----:B------:R-:W-:Y:S02]  /*20a0*/  SEL R9, R9, R11, !P2 ;  /* 0x0000000b09097207 */ /* 0x000fe40005000000 */
[----:B------:R-:W-:Y:S01]  /*20b0*/  ISETP.LT.U32.AND P0, PT, R2, R39, PT ;  /* 0x000000270200720c */ /* 0x000fe20003f01070 */
[----:B------:R-:W2:Y:S03]  /*20c0*/  LDS.64 R10, [UR5+0x80] ;  /* 0x00008005ff0a7984 */ /* 0x000ea60008000a00 */
[----:B------:R-:W-:-:S04]  /*20d0*/  ISETP.LT.AND.EX P0, PT, R3, R9, PT, P0 ;  /* 0x000000090300720c */ /* 0x000fc80003f01300 */
[----:B------:R-:W-:Y:S02]  /*20e0*/  @P3 SEL R39, R2, R39, P0 ;  /* 0x0000002702273207 */ /* 0x000fe40000000000 */
[----:B------:R-:W-:Y:S02]  /*20f0*/  @P5 SEL R15, R14, 0x1, !P3 ;  /* 0x000000010e0f5807 */ /* 0x000fe40005800000 */
[----:B0-----:R-:W-:Y:S02]  /*2100*/  ISETP.NE.AND P2, PT, R12, RZ, PT ;  /* 0x000000ff0c00720c */ /* 0x001fe40003f45270 */
[----:B------:R-:W-:Y:S02]  /*2110*/  @P3 SEL R9, R3, R9, P0 ;  /* 0x0000000903093207 */ /* 0x000fe40000000000 */
[----:B------:R-:W-:Y:S02]  /*2120*/  SEL R39, R2, R39, !P5 ;  /* 0x0000002702277207 */ /* 0x000fe40006800000 */
[----:B------:R-:W-:-:S02]  /*2130*/  LOP3.LUT P4, RZ, R15, 0xff, RZ, 0xc0, !PT ;  /* 0x000000ff0fff7812 */ /* 0x000fc4000788c0ff */
[----:B------:R-:W-:Y:S02]  /*2140*/  SEL R3, R3, R9, !P5 ;  /* 0x0000000903037207 */ /* 0x000fe40006800000 */
[----:B------:R-:W-:-:S04]  /*2150*/  ISETP.LT.U32.AND P0, PT, R4, R39, PT ;  /* 0x000000270400720c */ /* 0x000fc80003f01070 */
[----:B------:R-:W-:Y:S02]  /*2160*/  ISETP.LT.AND.EX P0, PT, R5, R3, PT, P0 ;  /* 0x000000030500720c */ /* 0x000fe40003f01300 */
[----:B-1----:R-:W-:Y:S02]  /*2170*/  ISETP.NE.AND P3, PT, R13, RZ, PT ;  /* 0x000000ff0d00720c */ /* 0x002fe40003f65270 */
[C---:B------:R-:W-:Y:S02]  /*2180*/  @P2 SEL R39, R4.reuse, R39, P0 ;  /* 0x0000002704272207 */ /* 0x040fe40000000000 */
        /* <DEDUP_REMOVED lines=10> */
[----:B------:R-:W-:Y:S02]  /*2230*/  @P3 SEL R5, R7, R5, P0 ;  /* 0x0000000507053207 */ /* 0x000fe40000000000 */
[----:B------:R-:W-:Y:S02]  /*2240*/  SEL R39, R6, R39, !P5 ;  /* 0x0000002706277207 */ /* 0x000fe40006800000 */
[----:B------:R-:W-:Y:S02]  /*2250*/  LOP3.LUT P2, RZ, R13, 0xff, RZ, 0xc0, !PT ;  /* 0x000000ff0dff7812 */ /* 0x000fe4000784c0ff */
[----:B------:R-:W-:-:S02]  /*2260*/  SEL R7, R7, R5, !P5 ;  /* 0x0000000507077207 */ /* 0x000fc40006800000 */
[----:B--2---:R-:W-:-:S04]  /*2270*/  ISETP.LT.U32.AND P0, PT, R10, R39, PT ;  /* 0x000000270a00720c */ /* 0x004fc80003f01070 */
[----:B------:R-:W-:-:S04]  /*2280*/  ISETP.LT.AND.EX P0, PT, R11, R7, PT, P0 ;  /* 0x000000070b00720c */ /* 0x000fc80003f01300 */
[C---:B------:R-:W-:Y:S02]  /*2290*/  @P4 SEL R39, R10.reuse, R39, P0 ;  /* 0x000000270a274207 */ /* 0x040fe40000000000 */
[----:B------:R-:W-:Y:S02]  /*22a0*/  @P4 SEL R7, R11, R7, P0 ;  /* 0x000000070b074207 */ /* 0x000fe40000000000 */
[----:B------:R-:W-:Y:S02]  /*22b0*/  SEL R39, R10, R39, !P2 ;  /* 0x000000270a277207 */ /* 0x000fe40005000000 */
[----:B------:R-:W-:Y:S02]  /*22c0*/  @P2 SEL R40, R13, 0x1, !P4 ;  /* 0x000000010d282807 */ /* 0x000fe40006000000 */
[----:B------:R-:W-:Y:S01]  /*22d0*/  SEL R10, R11, R7, !P2 ;  /* 0x000000070b0a7207 */ /* 0x000fe20005000000 */
[----:B------:R-:W-:Y:S06]  /*22e0*/  BRA `(.L_x_367) ;  /* 0x0000003800b87947 */ /* 0x000fec0003800000 */
.L_x_354:
        /* <DEDUP_REMOVED lines=26> */
[-C--:B------:R-:W-:Y:S02]  /*2490*/  @!P0 ISETP.LT.U32.AND P4, PT, R4, R39.reuse, PT ;  /* 0x000000270400820c */ /* 0x080fe40003f81070 */
[----:B------:R-:W-:Y:S02]  /*24a0*/  @P0 ISETP.NE.AND P6, PT, R6, RZ, PT ;  /* 0x000000ff0600020c */ /* 0x000fe40003fc5270 */
[----:B------:R-:W-:Y:S02]  /*24b0*/  @!P0 PRMT R40, R8, 0x7610, R40 ;  /* 0x0000761008288816 */ /* 0x000fe40000000028 */
[----:B0-----:R-:W-:Y:S02]  /*24c0*/  @!P0 ISETP.LT.AND.EX P4, PT, R7, R10, PT, P4 ;  /* 0x0000000a0700820c */ /* 0x001fe40003f81340 */
[----:B------:R-:W-:Y:S02]  /*24d0*/  @P0 SEL R3, R3, R40, !P6 ;  /* 0x0000002803030207 */ /* 0x000fe40007000000 */
[----:B--2---:R-:W-:-:S02]  /*24e0*/  @!P0 SEL R39, R4, R39, P4 ;  /* 0x0000002704278207 */ /* 0x004fc40002000000 */
[----:B------:R-:W-:Y:S02]  /*24f0*/  @!P0 SEL R10, R7, R10, P4 ;  /* 0x0000000a070a8207 */ /* 0x000fe40002000000 */
[----:B------:R-:W-:Y:S02]  /*2500*/  @P0 PRMT R40, R3, 0x7610, R40 ;  /* 0x0000761003280816 */ /* 0x000fe40000000028 */
[----:B------:R-:W-:Y:S02]  /*2510*/  @P0 SEL R39, R4, R39, !P6 ;  /* 0x0000002704270207 */ /* 0x000fe40007000000 */
[----:B------:R-:W-:-:S07]  /*2520*/  @P0 SEL R10, R7, R10, !P6 ;  /* 0x0000000a070a0207 */ /* 0x000fce0007000000 */
.L_x_369:
[----:B------:R-:W-:Y:S05]  /*2530*/  BSYNC.RECONVERGENT B1 ;  /* 0x0000000000017941 */ /* 0x000fea0003800200 */
.L_x_368:
        /* <DEDUP_REMOVED lines=14> */
[----:B------:R-:W-:Y:S02]  /*2620*/  @!P0 ISETP.LT.AND.EX P5, PT, R5, R10, PT, P5 ;  /* 0x0000000a0500820c */ /* 0x000fe40003fa1350 */
[----:B------:R-:W-:Y:S02]  /*2630*/  @P0 SEL R3, R3, R40, !P6 ;  /* 0x0000002803030207 */ /* 0x000fe40007000000 */
[----:B--23--:R-:W-:-:S02]  /*2640*/  @!P0 SEL R39, R4, R39, P5 ;  /* 0x0000002704278207 */ /* 0x00cfc40002800000 */
[----:B------:R-:W-:Y:S02]  /*2650*/  @!P0 SEL R10, R5, R10, P5 ;  /* 0x0000000a050a8207 */ /* 0x000fe40002800000 */
[----:B------:R-:W-:Y:S02]  /*2660*/  @P0 PRMT R40, R3, 0x7610, R40 ;  /* 0x0000761003280816 */ /* 0x000fe40000000028 */
[----:B------:R-:W-:Y:S02]  /*2670*/  @P0 SEL R39, R4, R39, !P6 ;  /* 0x0000002704270207 */ /* 0x000fe40007000000 */
[----:B------:R-:W-:-:S07]  /*2680*/  @P0 SEL R10, R5, R10, !P6 ;  /* 0x0000000a050a0207 */ /* 0x000fce0007000000 */
.L_x_371:
[----:B------:R-:W-:Y:S05]  /*2690*/  BSYNC.RECONVERGENT B1 ;  /* 0x0000000000017941 */ /* 0x000fea0003800200 */
.L_x_370:
[----:B0-----:R-:W-:Y:S01]  /*26a0*/  LOP3.LUT R3, R40, 0xff, RZ, 0xc0, !PT ;  /* 0x000000ff28037812 */ /* 0x001fe200078ec0ff */
[----:B----4-:R0:W4:Y:S01]  /*26b0*/  SHFL.DOWN PT, R4, R39, 0x4, R2 ;  /* 0x0880000027047989 */ /* 0x01012200000e0002 */
        /* <DEDUP_REMOVED lines=18> */
.L_x_373:
[----:B------:R-:W-:Y:S05]  /*27e0*/  BSYNC.RECONVERGENT B1 ;  /* 0x0000000000017941 */ /* 0x000fea0003800200 */
.L_x_372:
        /* <DEDUP_REMOVED lines=20> */
.L_x_375:
[----:B------:R-:W-:Y:S05]  /*2930*/  BSYNC.RECONVERGENT B1 ;  /* 0x0000000000017941 */ /* 0x000fea0003800200 */
.L_x_374:
        /* <DEDUP_REMOVED lines=8> */
[----:B--23--:R-:W-:-:S04]  /*29c0*/  LOP3.LUT P2, R2, R40, 0xff, RZ, 0xc0, !PT ;  /* 0x000000ff28027812 */ /* 0x00cfc8000784c0ff */
[----:B------:R-:W-:-:S13]  /*29d0*/  PLOP3.LUT P0, PT, P2, P0, PT, 0x2f, 0xf2 ;  /* 0x0000000000f2781c */ /* 0x000fda0001700577 */
[-C--:B----4-:R-:W-:Y:S02]  /*29e0*/  @!P0 ISETP.LT.U32.AND P2, PT, R4, R39.reuse, PT ;  /* 0x000000270400820c */ /* 0x090fe40003f41070 */
        /* <DEDUP_REMOVED lines=9> */
.L_x_377:
[----:B------:R-:W-:Y:S05]  /*2a80*/  BSYNC.RECONVERGENT B1 ;  /* 0x0000000000017941 */ /* 0x000fea0003800200 */
.L_x_376:
[----:B------:R-:W-:Y:S04]  /*2a90*/  BSSY.RECONVERGENT B1, `(.L_x_378) ;  /* 0x000000c000017945 */ /* 0x000fe80003800200 */
[----:B------:R-:W-:Y:S05]  /*2aa0*/  @P1 BRA `(.L_x_379) ;  /* 0x0000000000281947 */ /* 0x000fea0003800000 */
[----:B----4-:R-:W4:Y:S01]  /*2ab0*/  S2R R4, SR_CgaCtaId ;  /* 0x0000000000047919 */ /* 0x010f220000008800 */
[----:B0-----:R-:W-:Y:S02]  /*2ac0*/  MOV R3, 0x400 ;  /* 0x0000040000037802 */ /* 0x001fe40000000f00 */
[----:B--23--:R-:W-:-:S04]  /*2ad0*/  SHF.R.U32.HI R2, RZ, 0x1, R9 ;  /* 0x00000001ff027819 */ /* 0x00cfc80000011609 */
[----:B------:R-:W-:Y:S02]  /*2ae0*/  LOP3.LUT R2, R2, 0x1f0, RZ, 0xc0, !PT ;  /* 0x000001f002027812 */ /* 0x000fe400078ec0ff */
[----:B----4-:R-:W-:-:S05]  /*2af0*/  LEA R3, R4, R3, 0x18 ;  /* 0x0000000304037211 */ /* 0x010fca00078ec0ff */
[----:B------:R-:W-:Y:S02]  /*2b00*/  IMAD.IADD R5, R2, 0x1, R3 ;  /* 0x0000000102057824 */ /* 0x000fe400078e0203 */
[----:B------:R-:W-:Y:S02]  /*2b10*/  IMAD.MOV.U32 R2, RZ, RZ, R39 ;  /* 0x000000ffff027224 */ /* 0x000fe400078e0027 */
[----:B------:R-:W-:Y:S01]  /*2b20*/  IMAD.MOV.U32 R3, RZ, RZ, R10 ;  /* 0x000000ffff037224 */ /* 0x000fe200078e000a */
[----:B------:R0:W-:Y:S04]  /*2b30*/  STS.U8 [R5+0x8], R40 ;  /* 0x0000082805007388 */ /* 0x0001e80000000000 */
[----:B------:R0:W-:Y:S02]  /*2b40*/  STS.64 [R5+0x10], R2 ;  /* 0x0000100205007388 */ /* 0x0001e40000000a00 */
.L_x_379:
[----:B------:R-:W-:Y:S05]  /*2b50*/  BSYNC.RECONVERGENT B1 ;  /* 0x0000000000017941 */ /* 0x000fea0003800200 */
.L_x_378:
[----:B------:R-:W-:Y:S01]  /*2b60*/  BAR.SYNC.DEFER_BLOCKING 0x0 ;  /* 0x0000000000007b1d */ /* 0x000fe20000010000 */
[----:B------:R-:W-:-:S13]  /*2b70*/  ISETP.NE.AND P1, PT, R9, RZ, PT ;  /* 0x000000ff0900720c */ /* 0x000fda0003f25270 */
[----:B------:R-:W-:Y:S05]  /*2b80*/  @P1 BRA `(.L_x_367) ;  /* 0x0000003000901947 */ /* 0x000fea0003800000 */
[----:B------:R-:W-:Y:S02]  /*2b90*/  UISETP.GE.U32.AND UP0, UPT, UR4, 0x21, UPT ;  /* 0x000000210400788c */ /* 0x000fe4000bf06070 */
[----:B------:R-:W-:Y:S02]  /*2ba0*/  UISETP.GE.U32.AND UP1, UPT, UR4, 0x41, UPT ;  /* 0x000000410400788c */ /* 0x000fe4000bf26070 */
[----:B------:R-:W-:Y:S02]  /*2bb0*/  UISETP.GE.U32.AND UP2, UPT, UR4, 0x61, UPT ;  /* 0x000000610400788c */ /* 0x000fe4000bf46070 */
[----:B------:R-:W-:Y:S02]  /*2bc0*/  UISETP.GE.U32.AND UP3, UPT, UR4, 0x81, UPT ;  /* 0x000000810400788c */ /* 0x000fe4000bf66070 */
[----:B------:R-:W-:Y:S02]  /*2bd0*/  UISETP.GE.U32.AND UP4, UPT, UR4, 0xa1, UPT ;  /* 0x000000a10400788c */ /* 0x000fe4000bf86070 */
[----:B------:R-:W-:-:S02]  /*2be0*/  UISETP.GE.U32.AND UP5, UPT, UR4, 0xc1, UPT ;  /* 0x000000c10400788c */ /* 0x000fc4000bfa6070 */
[----:B------:R-:W-:Y:S01]  /*2bf0*/  UISETP.GE.U32.AND UP6, UPT, UR4, 0xe1, UPT ;  /* 0x000000e10400788c */ /* 0x000fe2000bfc6070 */
[----:B------:R-:W-:Y:S10]  /*2c00*/  BRA.U !UP0, `(.L_x_380) ;  /* 0x00000001083c7547 */ /* 0x000ff4000b800000 */
[----:B------:R-:W5:Y:S01]  /*2c10*/  S2UR UR6, SR_CgaCtaId ;  /* 0x00000000000679c3 */ /* 0x000f620000008800 */
[----:B------:R-:W-:Y:S01]  /*2c20*/  UMOV UR5, 0x400 ;  /* 0x0000040000057882 */ /* 0x000fe20000000000 */
[----:B------:R-:W-:Y:S01]  /*2c30*/  LOP3.LUT P3, RZ, R40, 0xff, RZ, 0xc0, !PT ;  /* 0x000000ff28ff7812 */ /* 0x000fe2000786c0ff */
[----:B-----5:R-:W-:-:S09]  /*2c40*/  ULEA UR5, UR6, UR5, 0x18 ;  /* 0x0000000506057291 */ /* 0x020fd2000f8ec0ff */
[----:B----4-:R-:W4:Y:S04]  /*2c50*/  LDS.U8 R4, [UR5+0x18] ;  /* 0x00001805ff047984 */ /* 0x010f280008000000 */
[----:B0-23--:R-:W0:Y:S01]  /*2c60*/  LDS.64 R2, [UR5+0x20] ;  /* 0x00002005ff027984 */ /* 0x00de220008000a00 */
[----:B----4-:R-:W-:Y:S02]  /*2c70*/  ISETP.NE.AND P2, PT, R4, RZ, PT ;  /* 0x000000ff0400720c */ /* 0x010fe40003f45270 */
        /* <DEDUP_REMOVED lines=8> */
.L_x_380:
[----:B------:R-:W-:Y:S05]  /*2d00*/  BRA.U !UP1, `(.L_x_381) ;  /* 0x00000001093c7547 */ /* 0x000fea000b800000 */
        /* <DEDUP_REMOVED lines=15> */
.L_x_381:
        /* <DEDUP_REMOVED lines=16> */
.L_x_382:
        /* <DEDUP_REMOVED lines=16> */
.L_x_383:
        /* <DEDUP_REMOVED lines=16> */
.L_x_384:
        /* <DEDUP_REMOVED lines=16> */
.L_x_385:
        /* <DEDUP_REMOVED lines=17> */
.L_x_344:
        /* <DEDUP_REMOVED lines=17> */
[----:B------:R-:W-:-:S04]  /*3420*/  UIADD3 UR5, UPT, UPT, UR4, -0x400, URZ ;  /* 0xfffffc0004057890 */ /* 0x000fc8000fffe0ff */
[----:B------:R-:W-:Y:S01]  /*3430*/  UISETP.GE.U32.AND UP0, UPT, UR5, 0x400, UPT ;  /* 0x000004000500788c */ /* 0x000fe2000bf06070 */
        /* <DEDUP_REMOVED lines=17> */
[----:B0-----:R-:W-:-:S04]  /*3550*/  DSETP.LT.AND P0, PT, R10, UR10, !P0 ;  /* 0x0000000a0a007e2a */ /* 0x001fc8000c701000 */
[----:B------:R-:W-:-:S04]  /*3560*/  ISETP.LT.AND.EX P1, PT, R18, R5, PT, P1 ;  /* 0x000000051200720c */ /* 0x000fc80003f21310 */
[----:B------:R-:W-:Y:S02]  /*3570*/  @P3 SEL R39, R16, R39, P1 ;  /* 0x0000002710273207 */ /* 0x000fe40000800000 */
[----:B------:R-:W-:Y:S01]  /*3580*/  @P3 SEL R5, R18, R5, P1 ;  /* 0x0000000512053207 */ /* 0x000fe20000800000 */
        /* <DEDUP_REMOVED lines=10> */
[C---:B------:R-:W-:Y:S02]  /*3630*/  @P2 SEL R10, R5.reuse, R10, P0 ;  /* 0x0000000a050a2207 */ /* 0x040fe40000000000 */
[C---:B------:R-:W-:Y:S02]  /*3640*/  @P2 SEL R39, R14.reuse, R39, P0 ;  /* 0x000000270e272207 */ /* 0x040fe40000000000 */
[----:B------:R-:W-:Y:S01]  /*3650*/  SEL R10, R5, R10, P1 ;  /* 0x0000000a050a7207 */ /* 0x000fe20000800000 */
[----:B------:R-:W-:Y:S01]  /*3660*/  IMAD.MOV.U32 R5, RZ, RZ, 0x400 ;  /* 0x00000400ff057424 */ /* 0x000fe200078e00ff */
[----:B------:R-:W-:Y:S01]  /*3670*/  SEL R39, R14, R39, P1 ;  /* 0x000000270e277207 */ /* 0x000fe20000800000 */
[----:B------:R-:W-:Y:S06]  /*3680*/  BRA.U !UP0, `(.L_x_386) ;  /* 0x00000005084c7547 */ /* 0x000fec000b800000 */
[----:B------:R-:W-:Y:S01]  /*3690*/  IMAD.MOV.U32 R5, RZ, RZ, 0x400 ;  /* 0x00000400ff057424 */ /* 0x000fe200078e00ff */
[----:B------:R-:W0:Y:S01]  /*36a0*/  LDCU UR4, c[0x0][0x3b0] ;  /* 0x00007600ff0477ac */ /* 0x000e220008000800 */
[----:B------:R-:W2:Y:S05]  /*36b0*/  LDCU.64 UR6, c[0x0][0x3a0] ;  /* 0x00007400ff0677ac */ /* 0x000eaa0008000a00 */
.L_x_391:
[----:B------:R-:W-:-:S04]  /*36c0*/  IMAD.WIDE.U32 R8, R5, 0x4, R2 ;  /* 0x0000000405087825 */ /* 0x000fc800078e0002 */
[----:B------:R-:W-:Y:S01]  /*36d0*/  IMAD.WIDE.U32 R12, R5, 0x4, R6 ;  /* 0x00000004050c7825 */ /* 0x000fe200078e0006 */
[----:B------:R-:W3:Y:S04]  /*36e0*/  LDG.E R11, desc[UR8][R8.64] ;  /* 0x00000008080b7981 */ /* 0x000ee8000c1e1900 */
[----:B------:R-:W3:Y:S04]  /*36f0*/  LDG.E R14, desc[UR8][R12.64] ;  /* 0x000000080c0e7981 */ /* 0x000ee8000c1e1900 */
[----:B------:R-:W4:Y:S04]  /*3700*/  LDG.E R16, desc[UR8][R8.64+0x400] ;  /* 0x0004000808107981 */ /* 0x000f28000c1e1900 */
[----:B------:R-:W4:Y:S04]  /*3710*/  LDG.E R17, desc[UR8][R12.64+0x400] ;  /* 0x000400080c117981 */ /* 0x000f28000c1e1900 */
[----:B------:R-:W5:Y:S04]  /*3720*/  LDG.E R18, desc[UR8][R8.64+0x800] ;  /* 0x0008000808127981 */ /* 0x000f68000c1e1900 */
[----:B------:R-:W5:Y:S04]  /*3730*/  LDG.E R19, desc[UR8][R12.64+0x800] ;  /* 0x000800080c137981 */ /* 0x000f68000c1e1900 */
[----:B------:R-:W5:Y:S04]  /*3740*/  LDG.E R20, desc[UR8][R8.64+0xc00] ;  /* 0x000c000808147981 */ /* 0x000f68000c1e1900 */
[----:B------:R-:W5:Y:S01]  /*3750*/  LDG.E R21, desc[UR8][R12.64+0xc00] ;  /* 0x000c00080c157981 */ /* 0x000f62000c1e1900 */
[----:B------:R-:W-:Y:S01]  /*3760*/  LOP3.LUT P2, RZ, R40, 0xff, RZ, 0xc0, !PT ;  /* 0x000000ff28ff7812 */ /* 0x000fe2000784c0ff */
[----:B------:R-:W-:Y:S01]  /*3770*/  BSSY.RECONVERGENT B1, `(.L_x_387) ;  /* 0x0000015000017945 */ /* 0x000fe20003800200 */
[----:B--2---:R-:W-:Y:S01]  /*3780*/  IADD3 R22, P0, P1, R4, UR6, R5 ;  /* 0x0000000604167c10 */ /* 0x004fe2000f91e005 */
[----:B---3--:R-:W-:-:S06]  /*3790*/  FADD R14, R11, -R14 ;  /* 0x8000000e0b0e7221 */ /* 0x008fcc0000000000 */
[----:B------:R-:W2:Y:S01]  /*37a0*/  F2F.F64.F32 R14, |R14| ;  /* 0x4000000e000e7310 */ /* 0x000ea20000201800 */
[----:B----4-:R-:W-:Y:S01]  /*37b0*/  FADD R16, R16, -R17 ;  /* 0x8000001110107221 */ /* 0x010fe20000000000 */
[----:B------:R-:W-:Y:S01]  /*37c0*/  IADD3.X R17, PT, PT, RZ, UR7, RZ, P0, P1 ;  /* 0x00000007ff117c10 */ /* 0x000fe200087e24ff */
[----:B-----5:R-:W-:Y:S01]  /*37d0*/  FADD R18, R18, -R19 ;  /* 0x8000001312127221 */ /* 0x020fe20000000000 */
[----:B------:R-:W-:Y:S01]  /*37e0*/  FADD R20, R20, -R21 ;  /* 0x8000001514147221 */ /* 0x000fe20000000000 */
[----:B--2---:R-:W-:Y:S06]  /*37f0*/  @!P2 BRA `(.L_x_388) ;  /* 0x000000000020a947 */ /* 0x004fec0003800000 */
        /* <DEDUP_REMOVED lines=8> */
.L_x_388:
[----:B------:R-:W-:Y:S01]  /*3880*/  DSETP.GEU.AND P0, PT, R14, UR10, PT ;  /* 0x0000000a0e007e2a */ /* 0x000fe2000bf0e000 */
[----:B------:R-:W-:Y:S02]  /*3890*/  IMAD.MOV.U32 R39, RZ, RZ, R22 ;  /* 0x000000ffff277224 */ /* 0x000fe400078e0016 */
[----:B------:R-:W-:-:S03]  /*38a0*/  IMAD.MOV.U32 R10, RZ, RZ, R17 ;  /* 0x000000ffff0a7224 */ /* 0x000fc600078e0011 */
[----:B------:R-:W-:-:S08]  /*38b0*/  SEL R40, RZ, 0x1, !P0 ;  /* 0x00000001ff287807 */ /* 0x000fd00004000000 */
.L_x_389:
[----:B0-----:R-:W-:Y:S05]  /*38c0*/  BSYNC.RECONVERGENT B1 ;  /* 0x0000000000017941 */ /* 0x001fea0003800200 */
.L_x_387:
[----:B------:R-:W0:Y:S01]  /*38d0*/  F2F.F64.F32 R8, |R16| ;  /* 0x4000001000087310 */ /* 0x000e220000201800 */
[----:B------:R-:W-:Y:S01]  /*38e0*/  IMAD.MOV.U32 R14, RZ, RZ, R39 ;  /* 0x000000ffff0e7224 */ /* 0x000fe200078e0027 */
[----:B------:R-:W-:Y:S01]  /*38f0*/  IADD3 R39, P1, PT, R22, 0x100, RZ ;  /* 0x0000010016277810 */ /* 0x000fe20007f3e0ff */
[----:B------:R-:W-:Y:S01]  /*3900*/  IMAD.MOV.U32 R11, RZ, RZ, R10 ;  /* 0x000000ffff0b7224 */ /* 0x000fe200078e000a */
[----:B------:R-:W-:Y:S02]  /*3910*/  LOP3.LUT P2, RZ, R40, 0xff, RZ, 0xc0, !PT ;  /* 0x000000ff28ff7812 */ /* 0x000fe4000784c0ff */
[----:B------:R-:W-:Y:S01]  /*3920*/  ISETP.LT.U32.AND P0, PT, R39, R14, PT ;  /* 0x0000000e2700720c */ /* 0x000fe20003f01070 */
[----:B------:R-:W-:Y:S01]  /*3930*/  IMAD.X R10, RZ, RZ, R17, P1 ;  /* 0x000000ffff0a7224 */ /* 0x000fe200008e0611 */
[----:B------:R-:W2:Y:S04]  /*3940*/  F2F.F64.F32 R12, |R18| ;  /* 0x40000012000c7310 */ /* 0x000ea80000201800 */
[----:B------:R-:W-:Y:S01]  /*3950*/  ISETP.LT.AND.EX P0, PT, R10, R11, PT, P0 ;  /* 0x0000000b0a00720c */ /* 0x000fe20003f01300 */
[----:B0-----:R-:W-:-:S03]  /*3960*/  DSETP.GEU.AND P3, PT, R8, UR10, PT ;  /* 0x0000000a08007e2a */ /* 0x001fc6000bf6e000 */
[----:B------:R-:W0:Y:S03]  /*3970*/  F2F.F64.F32 R8, |R20| ;  /* 0x4000001400087310 */ /* 0x000e260000201800 */
[----:B------:R-:W-:Y:S01]  /*3980*/  SEL R40, R40, 0x1, !P3 ;  /* 0x0000000128287807 */ /* 0x000fe20005800000 */
[----:B--2---:R-:W-:Y:S01]  /*3990*/  DSETP.GEU.AND P1, PT, R12, UR10, PT ;  /* 0x0000000a0c007e2a */ /* 0x004fe2000bf2e000 */
[----:B------:R-:W-:-:S06]  /*39a0*/  @!P2 SEL R40, RZ, 0x1, !P3 ;  /* 0x00000001ff28a807 */ /* 0x000fcc0005800000 */
[C---:B------:R-:W-:Y:S02]  /*39b0*/  @P3 SEL R14, R39.reuse, R14, P0 ;  /* 0x0000000e270e3207 */ /* 0x040fe40000000000 */
        /* <DEDUP_REMOVED lines=9> */
[----:B------:R-:W-:Y:S02]  /*3a50*/  SEL R40, R40, 0x1, !P1 ;  /* 0x0000000128287807 */ /* 0x000fe40004800000 */
[C---:B------:R-:W-:Y:S02]  /*3a60*/  @P1 SEL R10, R11.reuse, R10, P0 ;  /* 0x0000000a0b0a1207 */ /* 0x040fe40000000000 */
[----:B------:R-:W-:Y:S02]  /*3a70*/  @P1 SEL R39, R12, R39, P0 ;  /* 0x000000270c271207 */ /* 0x000fe40000000000 */
[----:B------:R-:W-:Y:S02]  /*3a80*/  SEL R10, R11, R10, !P3 ;  /* 0x0000000a0b0a7207 */ /* 0x000fe40005800000 */
[----:B------:R-:W-:-:S02]  /*3a90*/  IADD3 R11, PT, PT, -R5, UR4, RZ ;  /* 0x00000004050b7c10 */ /* 0x000fc4000fffe1ff */
[----:B------:R-:W-:Y:S02]  /*3aa0*/  IADD3 R8, P0, PT, R22, 0x300, RZ ;  /* 0x0000030016087810 */ /* 0x000fe40007f1e0ff */
[----:B------:R-:W-:Y:S02]  /*3ab0*/  @!P3 SEL R40, RZ, 0x1, !P1 ;  /* 0x00000001ff28b807 */ /* 0x000fe40004800000 */
[----:B------:R-:W-:Y:S01]  /*3ac0*/  SEL R39, R12, R39, !P3 ;  /* 0x000000270c277207 */ /* 0x000fe20005800000 */
[----:B------:R-:W-:Y:S01]  /*3ad0*/  IMAD.X R9, RZ, RZ, R17, P0 ;  /* 0x000000ffff097224 */ /* 0x000fe200000e0611 */
[----:B------:R-:W-:Y:S02]  /*3ae0*/  ISETP.GE.U32.AND P3, PT, R11, 0x400, PT ;  /* 0x000004000b00780c */ /* 0x000fe40003f66070 */
[----:B------:R-:W-:Y:S02]  /*3af0*/  LOP3.LUT P1, RZ, R40, 0xff, RZ, 0xc0, !PT ;  /* 0x000000ff28ff7812 */ /* 0x000fe4000782c0ff */
        /* <DEDUP_REMOVED lines=9> */
[----:B------:R-:W-:-:S05]  /*3b90*/  VIADD R5, R5, 0x400 ;  /* 0x0000040005057836 */ /* 0x000fca0000000000 */
[----:B------:R-:W-:-:S13]  /*3ba0*/  ISETP.GT.U32.AND P0, PT, R5, UR5, PT ;  /* 0x0000000505007c0c */ /* 0x000fda000bf04070 */
[----:B------:R-:W-:Y:S05]  /*3bb0*/  @!P0 BRA `(.L_x_391) ;  /* 0xfffffff800c08947 */ /* 0x000fea000383ffff */
.L_x_386:
[----:B------:R-:W-:Y:S01]  /*3bc0*/  IADD3 R3, PT, PT, -R5, UR4, RZ ;  /* 0x0000000405037c10 */ /* 0x000fe2000fffe1ff */
[----:B------:R-:W-:Y:S03]  /*3bd0*/  BSSY.RECONVERGENT B1, `(.L_x_390) ;  /* 0x000014f000017945 */ /* 0x000fe60003800200 */
[----:B------:R-:W-:-:S04]  /*3be0*/  ISETP.GE.AND P0, PT, R4, R3, PT ;  /* 0x000000030400720c */ /* 0x000fc80003f06270 */
[----:B------:R-:W-:-:S13]  /*3bf0*/  ISETP.GE.U32.OR P0, PT, R5, UR4, P0 ;  /* 0x0000000405007c0c */ /* 0x000fda0008706470 */
[----:B------:R-:W-:Y:S05]  /*3c00*/  @P0 BRA `(.L_x_392) ;  /* 0x00000014002c0947 */ /* 0x000fea0003800000 */
[----:B------:R-:W-:Y:S01]  /*3c10*/  LOP3.LUT R6, RZ, R4, RZ, 0x33, !PT ;  /* 0x00000004ff067212 */ /* 0x000fe200078e33ff */
[----:B------:R-:W-:Y:S01]  /*3c20*/  BSSY.RECONVERGENT B2, `(.L_x_393) ;  /* 0x00000ad000027945 */ /* 0x000fe20003800200 */
[----:B------:R-:W-:Y:S02]  /*3c30*/  IMAD.MOV.U32 R2, RZ, RZ, R4 ;  /* 0x000000ffff027224 */ /* 0x000fe400078e0004 */
[----:B------:R-:W-:-:S04]  /*3c40*/  IADD3 R6, PT, PT, -R5, UR4, R6 ;  /* 0x0000000405067c10 */ /* 0x000fc8000fffe106 */
[C---:B------:R-:W-:Y:S02]  /*3c50*/  ISETP.GE.U32.AND P0, PT, R6.reuse, 0x700, PT ;  /* 0x000007000600780c */ /* 0x040fe40003f06070 */
[----:B------:R-:W-:-:S04]  /*3c60*/  LEA.HI R7, R6, 0x1, RZ, 0x18 ;  /* 0x0000000106077811 */ /* 0x000fc800078fc0ff */
[----:B------:R-:W-:-:S07]  /*3c70*/  LOP3.LUT R8, R7, 0x7, RZ, 0xc0, !PT ;  /* 0x0000000707087812 */ /* 0x000fce00078ec0ff */
[----:B------:R-:W-:Y:S05]  /*3c80*/  @!P0 BRA `(.L_x_394) ;  /* 0x0000000800988947 */ /* 0x000fea0003800000 */
[----:B------:R-:W0:Y:S01]  /*3c90*/  LDC.64 R20, c[0x0][0x380] ;  /* 0x0000e000ff147b82 */ /* 0x000e220000000a00 */
[----:B------:R-:W-:Y:S01]  /*3ca0*/  LOP3.LUT R11, R7, 0x1fffff8, RZ, 0xc0, !PT ;  /* 0x01fffff8070b7812 */ /* 0x000fe200078ec0ff */
[----:B------:R-:W-:Y:S01]  /*3cb0*/  BSSY.RECONVERGENT B3, `(.L_x_395) ;  /* 0x00000a2000037945 */ /* 0x000fe20003800200 */
[C---:B------:R-:W-:Y:S01]  /*3cc0*/  LOP3.LUT R3, R4.reuse, 0x400, RZ, 0xfc, !PT ;  /* 0x0000040004037812 */ /* 0x040fe200078efcff */
[----:B------:R-:W-:Y:S02]  /*3cd0*/  IMAD.IADD R9, R4, 0x1, R5 ;  /* 0x0000000104097824 */ /* 0x000fe400078e0205 */
[----:B------:R-:W-:Y:S02]  /*3ce0*/  IMAD.MOV R11, RZ, RZ, -R11 ;  /* 0x000000ffff0b7224 */ /* 0x000fe400078e0a0b */
[----:B------:R-:W2:Y:S05]  /*3cf0*/  LDC.64 R22, c[0x0][0x388] ;  /* 0x0000e200ff167b82 */ /* 0x000eaa0000000a00 */
.L_x_396:
[----:B0-----:R-:W-:-:S04]  /*3d00*/  IMAD.WIDE.U32 R14, R9, 0x4, R20 ;  /* 0x00000004090e7825 */ /* 0x001fc800078e0014 */
[C---:B--2---:R-:W-:Y:S01]  /*3d10*/  IMAD.WIDE.U32 R26, R9.reuse, 0x4, R22 ;  /* 0x00000004091a7825 */ /* 0x044fe200078e0016 */
[----:B------:R0:W2:Y:S04]  /*3d20*/  LDG.E R43, desc[UR8][R14.64] ;  /* 0x000000080e2b7981 */ /* 0x0000a8000c1e1900 */
[----:B------:R-:W2:Y:S01]  /*3d30*/  LDG.E R42, desc[UR8][R26.64] ;  /* 0x000000081a2a7981 */ /* 0x000ea2000c1e1900 */
[----:B------:R-:W-:-:S04]  /*3d40*/  VIADD R12, R9, 0x100 ;  /* 0x00000100090c7836 */ /* 0x000fc80000000000 */
[----:B------:R-:W-:-:S04]  /*3d50*/  IMAD.WIDE.U32 R16, R12, 0x4, R22 ;  /* 0x000000040c107825 */ /* 0x000fc800078e0016 */
[----:B------:R-:W-:Y:S02]  /*3d60*/  IMAD.WIDE.U32 R32, R12, 0x4, R20 ;  /* 0x000000040c207825 */ /* 0x000fe400078e0014 */
[----:B------:R-:W3:Y:S04]  /*3d70*/  LDG.E R17, desc[UR8][R16.64] ;  /* 0x0000000810117981 */ /* 0x000ee8000c1e1900 */
[----:B------:R4:W3:Y:S01]  /*3d80*/  LDG.E R2, desc[UR8][R32.64] ;  /* 0x0000000820027981 */ /* 0x0008e2000c1e1900 */
[----:B------:R-:W-:-:S04]  /*3d90*/  VIADD R19, R9, 0x200 ;  /* 0x0000020009137836 */ /* 0x000fc80000000000 */
[----:B------:R-:W-:-:S04]  /*3da0*/  IMAD.WIDE.U32 R44, R19, 0x4, R20 ;  /* 0x00000004132c7825 */ /* 0x000fc800078e0014 */
[----:B------:R-:W-:Y:S01]  /*3db0*/  IMAD.WIDE.U32 R24, R19, 0x4, R22 ;  /* 0x0000000413187825 */ /* 0x000fe200078e0016 */
[----:B------:R-:W5:Y:S04]  /*3dc0*/  LDG.E R13, desc[UR8][R44.64] ;  /* 0x000000082c0d7981 */ /* 0x000f68000c1e1900 */
[----:B------:R1:W5:Y:S01]  /*3dd0*/  LDG.E R38, desc[UR8][R24.64] ;  /* 0x0000000818267981 */ /* 0x000362000c1e1900 */
[----:B------:R-:W-:-:S04]  /*3de0*/  VIADD R37, R9, 0x300 ;  /* 0x0000030009257836 */ /* 0x000fc80000000000 */
[----:B------:R-:W-:-:S04]  /*3df0*/  IMAD.WIDE.U32 R30, R37, 0x4, R20 ;  /* 0x00000004251e7825 */ /* 0x000fc800078e0014 */
[----:B------:R-:W-:Y:S01]  /*3e00*/  IMAD.WIDE.U32 R28, R37, 0x4, R22 ;  /* 0x00000004251c7825 */ /* 0x000fe200078e0016 */
[----:B------:R-:W5:Y:S04]  /*3e10*/  LDG.E R15, desc[UR8][R30.64] ;  /* 0x000000081e0f7981 */ /* 0x000f68000c1e1900 */
[----:B------:R1:W5:Y:S01]  /*3e20*/  LDG.E R36, desc[UR8][R28.64] ;  /* 0x000000081c247981 */ /* 0x000362000c1e1900 */
[----:B0-----:R-:W-:-:S04]  /*3e30*/  VIADD R14, R9, 0x400 ;  /* 0x00000400090e7836 */ /* 0x001fc80000000000 */
[----:B------:R-:W-:-:S04]  /*3e40*/  IMAD.WIDE.U32 R34, R14, 0x4, R20 ;  /* 0x000000040e227825 */ /* 0x000fc800078e0014 */
[----:B----4-:R-:W-:Y:S01]  /*3e50*/  IMAD.WIDE.U32 R32, R14, 0x4, R22 ;  /* 0x000000040e207825 */ /* 0x010fe200078e0016 */
[----:B------:R-:W4:Y:S04]  /*3e60*/  LDG.E R41, desc[UR8][R34.64] ;  /* 0x0000000822297981 */ /* 0x000f28000c1e1900 */
[----:B------:R-:W4:Y:S01]  /*3e70*/  LDG.E R16, desc[UR8][R32.64] ;  /* 0x0000000820107981 */ /* 0x000f22000c1e1900 */
[----:B------:R-:W-:-:S04]  /*3e80*/  VIADD R18, R9, 0x500 ;  /* 0x0000050009127836 */ /* 0x000fc80000000000 */
[----:B------:R-:W-:-:S04]  /*3e90*/  IMAD.WIDE.U32 R26, R18, 0x4, R22 ;  /* 0x00000004121a7825 */ /* 0x000fc800078e0016 */
[----:B-1----:R-:W-:Y:S02]  /*3ea0*/  IMAD.WIDE.U32 R24, R18, 0x4, R20 ;  /* 0x0000000412187825 */ /* 0x002fe400078e0014 */
[----:B------:R-:W4:Y:S04]  /*3eb0*/  LDG.E R27, desc[UR8][R26.64] ;  /* 0x000000081a1b7981 */ /* 0x000f28000c1e1900 */
[----:B------:R-:W4:Y:S01]  /*3ec0*/  LDG.E R44, desc[UR8][R24.64] ;  /* 0x00000008182c7981 */ /* 0x000f22000c1e1900 */
[----:B------:R-:W-:-:S04]  /*3ed0*/  VIADD R45, R9, 0x600 ;  /* 0x00000600092d7836 */ /* 0x000fc80000000000 */
[----:B------:R-:W-:-:S04]  /*3ee0*/  IMAD.WIDE.U32 R28, R45, 0x4, R20 ;  /* 0x000000042d1c7825 */ /* 0x000fc800078e0014 */
[----:B------:R-:W-:Y:S02]  /*3ef0*/  IMAD.WIDE.U32 R30, R45, 0x4, R22 ;  /* 0x000000042d1e7825 */ /* 0x000fe400078e0016 */
[----:B------:R0:W4:Y:S04]  /*3f00*/  LDG.E R28, desc[UR8][R28.64] ;  /* 0x000000081c1c7981 */ /* 0x000128000c1e1900 */
[----:B------:R-:W4:Y:S01]  /*3f10*/  LDG.E R31, desc[UR8][R30.64] ;  /* 0x000000081e1f7981 */ /* 0x000f22000c1e1900 */
[----:B0-----:R-:W-:-:S04]  /*3f20*/  VIADD R29, R9, 0x700 ;  /* 0x00000700091d7836 */ /* 0x001fc80000000000 */
[----:B------:R-:W-:-:S04]  /*3f30*/  IMAD.WIDE.U32 R32, R29, 0x4, R20 ;  /* 0x000000041d207825 */ /* 0x000fc800078e0014 */
[----:B------:R-:W-:Y:S02]  /*3f40*/  IMAD.WIDE.U32 R34, R29, 0x4, R22 ;  /* 0x000000041d227825 */ /* 0x000fe400078e0016 */
[----:B------:R0:W4:Y:S04]  /*3f50*/  LDG.E R32, desc[UR8][R32.64] ;  /* 0x0000000820207981 */ /* 0x000128000c1e1900 */
[----:B------:R-:W4:Y:S01]  /*3f60*/  LDG.E R35, desc[UR8][R34.64] ;  /* 0x0000000822237981 */ /* 0x000f22000c1e1900 */
[----:B------:R-:W-:Y:S02]  /*3f70*/  LOP3.LUT P3, RZ, R40, 0xff, RZ, 0xc0, !PT ;  /* 0x000000ff28ff7812 */ /* 0x000fe4000786c0ff */
[----:B------:R-:W-:Y:S01]  /*3f80*/  IADD3 R26, P1, PT, R9, UR6, RZ ;  /* 0x00000006091a7c10 */ /* 0x000fe2000ff3e0ff */
[----:B0-----:R-:W-:-:S03]  /*3f90*/  IMAD.MOV.U32 R33, RZ, RZ, R10 ;  /* 0x000000ffff217224 */ /* 0x001fc600078e000a */
[----:B------:R-:W-:Y:S01]  /*3fa0*/  ISETP.LT.U32.AND P0, PT, R26, R39, PT ;  /* 0x000000271a00720c */ /* 0x000fe20003f01070 */
[----:B------:R-:W-:-:S05]  /*3fb0*/  IMAD.X R10, RZ, RZ, UR7, P1 ;  /* 0x00000007ff0a7e24 */ /* 0x000fca00088e06ff */
[----:B------:R-:W-:Y:S02]  /*3fc0*/  ISETP.LT.AND.EX P0, PT, R10, R33, PT, P0 ;  /* 0x000000210a00720c */ /* 0x000fe40003f01300 */
[----:B------:R-:W-:Y:S01]  /*3fd0*/  IADD3 R45, P5, PT, R45, UR6, RZ ;  /* 0x000000062d2d7c10 */ /* 0x000fe2000ffbe0ff */
[----:B------:R-:W-:Y:S02]  /*3fe0*/  VIADD R11, R11, 0x8 ;  /* 0x000000080b0b7836 */ /* 0x000fe40000000000 */
[----:B------:R-:W-:Y:S02]  /*3ff0*/  VIADD R3, R3, 0x800 ;  /* 0x0000080003037836 */ /* 0x000fe40000000000 */
[----:B------:R-:W-:Y:S02]  /*4000*/  VIADD R9, R9, 0x800 ;  /* 0x0000080009097836 */ /* 0x000fe40000000000 */
[----:B--2---:R-:W-:-:S04]  /*4010*/  FADD R42, R43, -R42 ;  /* 0x8000002a2b2a7221 */ /* 0x004fc80000000000 */
[----:B------:R-:W0:Y:S01]  /*4020*/  F2F.F64.F32 R24, |R42| ;  /* 0x4000002a00187310 */ /* 0x000e220000201800 */
[----:B---3--:R-:W-:Y:S01]  /*4030*/  FADD R2, R2, -R17 ;  /* 0x8000001102027221 */ /* 0x008fe20000000000 */
[----:B0-----:R-:W-:-:S06]  /*4040*/  DSETP.GEU.AND P4, PT, R24, UR10, PT ;  /* 0x0000000a18007e2a */ /* 0x001fcc000bf8e000 */
[----:B------:R-:W0:Y:S01]  /*4050*/  F2F.F64.F32 R24, |R2| ;  /* 0x4000000200187310 */ /* 0x000e220000201800 */
[----:B------:R-:W-:Y:S02]  /*4060*/  SEL R17, RZ, 0x1, !P4 ;  /* 0x00000001ff117807 */ /* 0x000fe40006000000 */
[----:B------:R-:W-:-:S04]  /*4070*/  @P3 SEL R17, R40, 0x1, !P4 ;  /* 0x0000000128113807 */ /* 0x000fc80006000000 */
[----:B------:R-:W-:Y:S01]  /*4080*/  LOP3.LUT P1, RZ, R17, 0xff, RZ, 0xc0, !PT ;  /* 0x000000ff11ff7812 */ /* 0x000fe2000782c0ff */
[----:B-----5:R-:W-:Y:S01]  /*4090*/  FADD R13, R13, -R38 ;  /* 0x800000260d0d7221 */ /* 0x020fe20000000000 */
[----:B------:R-:W-:Y:S02]  /*40a0*/  @P4 SEL R39, R26, R39, P0 ;  /* 0x000000271a274207 */ /* 0x000fe40000000000 */
[----:B------:R-:W-:Y:S01]  /*40b0*/  @P4 SEL R33, R10, R33, P0 ;  /* 0x000000210a214207 */ /* 0x000fe20000000000 */
[----:B0-----:R-:W-:Y:S01]  /*40c0*/  DSETP.GEU.AND P2, PT, R24, UR10, PT ;  /* 0x0000000a18007e2a */ /* 0x001fe2000bf4e000 */
[----:B------:R-:W-:Y:S01]  /*40d0*/  IADD3 R30, P0, PT, R12, UR6, RZ ;  /* 0x000000060c1e7c10 */ /* 0x000fe2000ff1e0ff */
[----:B------:R-:W0:Y:S01]  /*40e0*/  F2F.F64.F32 R24, |R13| ;  /* 0x4000000d00187310 */ /* 0x000e220000201800 */
[----:B------:R-:W-:-:S03]  /*40f0*/  SEL R39, R26, R39, !P3 ;  /* 0x000000271a277207 */ /* 0x000fc60005800000 */
[----:B------:R-:W-:Y:S01]  /*4100*/  SEL R2, RZ, 0x1, !P2 ;  /* 0x00000001ff027807 */ /* 0x000fe20005000000 */
[----:B------:R-:W-:Y:S01]  /*4110*/  IMAD.X R26, RZ, RZ, UR7, P0 ;  /* 0x00000007ff1a7e24 */ /* 0x000fe200080e06ff */
[----:B------:R-:W-:Y:S02]  /*4120*/  @P1 SEL R2, R17, 0x1, !P2 ;  /* 0x0000000111021807 */ /* 0x000fe40005000000 */
[----:B------:R-:W-:Y:S02]  /*4130*/  SEL R17, R10, R33, !P3 ;  /* 0x000000210a117207 */ /* 0x000fe40005800000 */
[----:B------:R-:W-:Y:S01]  /*4140*/  ISETP.LT.U32.AND P0, PT, R30, R39, PT ;  /* 0x000000271e00720c */ /* 0x000fe20003f01070 */
[----:B------:R-:W-:-:S03]  /*4150*/  FADD R12, R15, -R36 ;  /* 0x800000240f0c7221 */ /* 0x000fc60000000000 */
[----:B------:R-:W-:Y:S01]  /*4160*/  ISETP.LT.AND.EX P0, PT, R26, R17, PT, P0 ;  /* 0x000000111a00720c */ /* 0x000fe20003f01300 */
[----:B0-----:R-:W-:-:S03]  /*4170*/  DSETP.GEU.AND P3, PT, R24, UR10, PT ;  /* 0x0000000a18007e2a */ /* 0x001fc6000bf6e000 */
[----:B------:R-:W-:Y:S02]  /*4180*/  @P2 SEL R39, R30, R39, P0 ;  /* 0x000000271e272207 */ /* 0x000fe40000000000 */
[----:B------:R-:W-:Y:S01]  /*4190*/  @P2 SEL R17, R26, R17, P0 ;  /* 0x000000111a112207 */ /* 0x000fe20000000000 */
[----:B------:R-:W0:Y:S01]  /*41a0*/  F2F.F64.F32 R12, |R12| ;  /* 0x4000000c000c7310 */ /* 0x000e220000201800 */
[----:B------:R-:W-:Y:S02]  /*41b0*/  IADD3 R15, P0, PT, R19, UR6, RZ ;  /* 0x00000006130f7c10 */ /* 0x000fe4000ff1e0ff */
[----:B------:R-:W-:Y:S02]  /*41c0*/  SEL R30, R30, R39, !P1 ;  /* 0x000000271e1e7207 */ /* 0x000fe40004800000 */
[----:B------:R-:W-:Y:S02]  /*41d0*/  LOP3.LUT P4, RZ, R2, 0xff, RZ, 0xc0, !PT ;  /* 0x000000ff02ff7812 */ /* 0x000fe4000788c0ff */
[----:B------:R-:W-:Y:S01]  /*41e0*/  SEL R26, R26, R17, !P1 ;  /* 0x000000111a1a7207 */ /* 0x000fe20004800000 */
[----:B------:R-:W-:Y:S01]  /*41f0*/  IMAD.X R17, RZ, RZ, UR7, P0 ;  /* 0x00000007ff117e24 */ /* 0x000fe200080e06ff */
[----:B------:R-:W-:Y:S01]  /*4200*/  ISETP.LT.U32.AND P0, PT, R15, R30, PT ;  /* 0x0000001e0f00720c */ /* 0x000fe20003f01070 */
[----:B----4-:R-:W-:-:S03]  /*4210*/  FADD R16, R41, -R16 ;  /* 0x8000001029107221 */ /* 0x010fc60000000000 */
[----:B------:R-:W-:Y:S02]  /*4220*/  ISETP.LT.AND.EX P0, PT, R17, R26, PT, P0 ;  /* 0x0000001a1100720c */ /* 0x000fe40003f01300 */
[----:B------:R-:W-:Y:S02]  /*4230*/  SEL R10, RZ, 0x1, !P3 ;  /* 0x00000001ff0a7807 */ /* 0x000fe40005800000 */
[----:B------:R-:W-:Y:S01]  /*4240*/  @P3 SEL R30, R15, R30, P0 ;  /* 0x0000001e0f1e3207 */ /* 0x000fe20000000000 */
[----:B0-----:R-:W-:Y:S01]  /*4250*/  DSETP.GEU.AND P2, PT, R12, UR10, PT ;  /* 0x0000000a0c007e2a */ /* 0x001fe2000bf4e000 */
[----:B------:R-:W-:Y:S01]  /*4260*/  @P3 SEL R26, R17, R26, P0 ;  /* 0x0000001a111a3207 */ /* 0x000fe20000000000 */
[----:B------:R-:W0:Y:S01]  /*4270*/  F2F.F64.F32 R12, |R16| ;  /* 0x40000010000c7310 */ /* 0x000e220000201800 */
[----:B------:R-:W-:Y:S02]  /*4280*/  @P4 SEL R10, R2, 0x1, !P3 ;  /* 0x00000001020a4807 */ /* 0x000fe40005800000 */
[----:B------:R-:W-:-:S02]  /*4290*/  IADD3 R24, P0, PT, R37, UR6, RZ ;  /* 0x0000000625187c10 */ /* 0x000fc4000ff1e0ff */
[----:B------:R-:W-:Y:S02]  /*42a0*/  SEL R15, R15, R30, !P4 ;  /* 0x0000001e0f0f7207 */ /* 0x000fe40006000000 */
[----:B------:R-:W-:Y:S02]  /*42b0*/  LOP3.LUT P1, RZ, R10, 0xff, RZ, 0xc0, !PT ;  /* 0x000000ff0aff7812 */ /* 0x000fe4000782c0ff */
[----:B------:R-:W-:Y:S01]  /*42c0*/  SEL R17, R17, R26, !P4 ;  /* 0x0000001a11117207 */ /* 0x000fe20006000000 */
[----:B------:R-:W-:Y:S01]  /*42d0*/  IMAD.X R26, RZ, RZ, UR7, P0 ;  /* 0x00000007ff1a7e24 */ /* 0x000fe200080e06ff */
[----:B------:R-:W-:Y:S01]  /*42e0*/  ISETP.LT.U32.AND P0, PT, R24, R15, PT ;  /* 0x0000000f1800720c */ /* 0x000fe20003f01070 */
[----:B------:R-:W-:-:S03]  /*42f0*/  FADD R27, R44, -R27 ;  /* 0x8000001b2c1b7221 */ /* 0x000fc60000000000 */
[----:B------:R-:W-:Y:S01]  /*4300*/  ISETP.LT.AND.EX P0, PT, R26, R17, PT, P0 ;  /* 0x000000111a00720c */ /* 0x000fe20003f01300 */
[----:B0-----:R-:W-:Y:S01]  /*4310*/  DSETP.GEU.AND P3, PT, R12, UR10, PT ;  /* 0x0000000a0c007e2a */ /* 0x001fe2000bf6e000 */
[----:B------:R-:W-:Y:S02]  /*4320*/  SEL R2, RZ, 0x1, !P2 ;  /* 0x00000001ff027807 */ /* 0x000fe40005000000 */
[----:B------:R-:W-:Y:S02]  /*4330*/  @P2 SEL R15, R24, R15, P0 ;  /* 0x0000000f180f2207 */ /* 0x000fe40000000000 */
[----:B------:R-:W-:Y:S01]  /*4340*/  @P2 SEL R17, R26, R17, P0 ;  /* 0x000000111a112207 */ /* 0x000fe20000000000 */
[----:B------:R-:W0:Y:S01]  /*4350*/  F2F.F64.F32 R12, |R27| ;  /* 0x4000001b000c7310 */ /* 0x000e220000201800 */
[----:B------:R-:W-:Y:S02]  /*4360*/  IADD3 R19, P0, PT, R14, UR6, RZ ;  /* 0x000000060e137c10 */ /* 0x000fe4000ff1e0ff */
[----:B------:R-:W-:-:S02]  /*4370*/  @P1 SEL R2, R10, 0x1, !P2 ;  /* 0x000000010a021807 */ /* 0x000fc40005000000 */
[----:B------:R-:W-:Y:S02]  /*4380*/  SEL R24, R24, R15, !P1 ;  /* 0x0000000f18187207 */ /* 0x000fe40004800000 */
[----:B------:R-:W-:Y:S01]  /*4390*/  SEL R26, R26, R17, !P1 ;  /* 0x000000111a1a7207 */ /* 0x000fe20004800000 */
[----:B------:R-:W-:Y:S01]  /*43a0*/  IMAD.X R17, RZ, RZ, UR7, P0 ;  /* 0x00000007ff117e24 */ /* 0x000fe200080e06ff */
[----:B------:R-:W-:Y:S02]  /*43b0*/  LOP3.LUT P4, RZ, R2, 0xff, RZ, 0xc0, !PT ;  /* 0x000000ff02ff7812 */ /* 0x000fe4000788c0ff */
        /* <DEDUP_REMOVED lines=8> */
[----:B------:R-:W-:Y:S02]  /*4440*/  SEL R10, RZ, 0x1, !P3 ;  /* 0x00000001ff0a7807 */ /* 0x000fe40005800000 */
[----:B------:R-:W-:Y:S02]  /*4450*/  @P4 SEL R10, R2, 0x1, !P3 ;  /* 0x00000001020a4807 */ /* 0x000fe40005800000 */
[----:B------:R-:W-:-:S02]  /*4460*/  SEL R19, R19, R24, !P4 ;  /* 0x0000001813137207 */ /* 0x000fc40006000000 */
[----:B------:R-:W-:Y:S01]  /*4470*/  SEL R18, R17, R26, !P4 ;  /* 0x0000001a11127207 */ /* 0x000fe20006000000 */
[----:B------:R-:W-:Y:S01]  /*4480*/  IMAD.X R17, RZ, RZ, UR7, P0 ;  /* 0x00000007ff117e24 */ /* 0x000fe200080e06ff */
[----:B------:R-:W-:Y:S02]  /*4490*/  LOP3.LUT P1, RZ, R10, 0xff, RZ, 0xc0, !PT ;  /* 0x000000ff0aff7812 */ /* 0x000fe4000782c0ff */
[----:B------:R-:W-:Y:S01]  /*44a0*/  ISETP.LT.U32.AND P0, PT, R16, R19, PT ;  /* 0x000000131000720c */ /* 0x000fe20003f01070 */
[----:B------:R-:W-:-:S03]  /*44b0*/  FADD R12, R32, -R35 ;  /* 0x80000023200c7221 */ /* 0x000fc60000000000 */
[----:B------:R-:W-:Y:S01]  /*44c0*/  ISETP.LT.AND.EX P0, PT, R17, R18, PT, P0 ;  /* 0x000000121100720c */ /* 0x000fe20003f01300 */
[----:B0-----:R-:W-:-:S03]  /*44d0*/  DSETP.GEU.AND P4, PT, R14, UR10, PT ;  /* 0x0000000a0e007e2a */ /* 0x001fc6000bf8e000 */
[C---:B------:R-:W-:Y:S01]  /*44e0*/  @P2 SEL R19, R16.reuse, R19, P0 ;  /* 0x0000001310132207 */ /* 0x040fe20000000000 */
[----:B------:R-:W0:Y:S01]  /*44f0*/  F2F.F64.F32 R12, |R12| ;  /* 0x4000000c000c7310 */ /* 0x000e220000201800 */
[----:B------:R-:W-:Y:S02]  /*4500*/  SEL R2, RZ, 0x1, !P2 ;  /* 0x00000001ff027807 */ /* 0x000fe40005000000 */
[C---:B------:R-:W-:Y:S02]  /*4510*/  @P2 SEL R18, R17.reuse, R18, P0 ;  /* 0x0000001211122207 */ /* 0x040fe40000000000 */
[----:B------:R-:W-:Y:S02]  /*4520*/  SEL R16, R16, R19, !P1 ;  /* 0x0000001310107207 */ /* 0x000fe40004800000 */
[----:B------:R-:W-:Y:S01]  /*4530*/  @P1 SEL R2, R10, 0x1, !P2 ;  /* 0x000000010a021807 */ /* 0x000fe20005000000 */
[----:B------:R-:W-:Y:S01]  /*4540*/  IMAD.X R14, RZ, RZ, UR7, P5 ;  /* 0x00000007ff0e7e24 */ /* 0x000fe2000a8e06ff */
[----:B------:R-:W-:-:S02]  /*4550*/  SEL R15, R17, R18, !P1 ;  /* 0x00000012110f7207 */ /* 0x000fc40004800000 */
[----:B------:R-:W-:Y:S02]  /*4560*/  ISETP.LT.U32.AND P0, PT, R45, R16, PT ;  /* 0x000000102d00720c */ /* 0x000fe40003f01070 */
[----:B------:R-:W-:Y:S02]  /*4570*/  LOP3.LUT P3, RZ, R2, 0xff, RZ, 0xc0, !PT ;  /* 0x000000ff02ff7812 */ /* 0x000fe4000786c0ff */
[----:B------:R-:W-:Y:S01]  /*4580*/  ISETP.LT.AND.EX P0, PT, R14, R15, PT, P0 ;  /* 0x0000000f0e00720c */ /* 0x000fe20003f01300 */
[----:B0-----:R-:W-:-:S03]  /*4590*/  DSETP.GEU.AND P1, PT, R12, UR10, PT ;  /* 0x0000000a0c007e2a */ /* 0x001fc6000bf2e000 */
[----:B------:R-:W-:Y:S02]  /*45a0*/  @P4 SEL R16, R45, R16, P0 ;  /* 0x000000102d104207 */ /* 0x000fe40000000000 */
[----:B------:R-:W-:Y:S02]  /*45b0*/  @P4 SEL R15, R14, R15, P0 ;  /* 0x0000000f0e0f4207 */ /* 0x000fe40000000000 */
[----:B------:R-:W-:Y:S02]  /*45c0*/  IADD3 R29, P0, PT, R29, UR6, RZ ;  /* 0x000000061d1d7c10 */ /* 0x000fe4000ff1e0ff */
[----:B------:R-:W-:Y:S02]  /*45d0*/  SEL R12, R45, R16, !P3 ;  /* 0x000000102d0c7207 */ /* 0x000fe40005800000 */
[----:B------:R-:W-:Y:S02]  /*45e0*/  SEL R10, RZ, 0x1, !P4 ;  /* 0x00000001ff0a7807 */ /* 0x000fe40006000000 */
[----:B------:R-:W-:Y:S01]  /*45f0*/  @P3 SEL R10, R2, 0x1, !P4 ;  /* 0x00000001020a3807 */ /* 0x000fe20006000000 */
[----:B------:R-:W-:Y:S01]  /*4600*/  IMAD.X R2, RZ, RZ, UR7, P0 ;  /* 0x00000007ff027e24 */ /* 0x000fe200080e06ff */
[----:B------:R-:W-:-:S02]  /*4610*/  SEL R13, R14, R15, !P3 ;  /* 0x0000000f0e0d7207 */ /* 0x000fc40005800000 */
[----:B------:R-:W-:-:S04]  /*4620*/  ISETP.LT.U32.AND P0, PT, R29, R12, PT ;  /* 0x0000000c1d00720c */ /* 0x000fc80003f01070 */
[-C--:B------:R-:W-:Y:S02]  /*4630*/  ISETP.LT.AND.EX P0, PT, R2, R13.reuse, PT, P0 ;  /* 0x0000000d0200720c */ /* 0x080fe40003f01300 */
[----:B------:R-:W-:Y:S02]  /*4640*/  LOP3.LUT P2, RZ, R10, 0xff, RZ, 0xc0, !PT ;  /* 0x000000ff0aff7812 */ /* 0x000fe4000784c0ff */
[----:B------:R-:W-:Y:S02]  /*4650*/  @P1 SEL R12, R29, R12, P0 ;  /* 0x0000000c1d0c1207 */ /* 0x000fe40000000000 */
[----:B------:R-:W-:Y:S02]  /*4660*/  @P1 SEL R13, R2, R13, P0 ;  /* 0x0000000d020d1207 */ /* 0x000fe40000000000 */
[----:B------:R-:W-:Y:S02]  /*4670*/  ISETP.NE.AND P0, PT, R11, RZ, PT ;  /* 0x000000ff0b00720c */ /* 0x000fe40003f05270 */
[----:B------:R-:W-:-:S02]  /*4680*/  SEL R40, RZ, 0x1, !P1 ;  /* 0x00000001ff287807 */ /* 0x000fc40004800000 */
[----:B------:R-:W-:-:S03]  /*4690*/  SEL R39, R29, R12, !P2 ;  /* 0x0000000c1d277207 */ /* 0x000fc60005000000 */
[----:B------:R-:W-:Y:S02]  /*46a0*/  @P2 SEL R40, R10, 0x1, !P1 ;  /* 0x000000010a282807 */ /* 0x000fe40004800000 */
[----:B------:R-:W-:-:S04]  /*46b0*/  SEL R10, R2, R13, !P2 ;  /* 0x0000000d020a7207 */ /* 0x000fc80005000000 */
[----:B------:R-:W-:Y:S05]  /*46c0*/  @P0 BRA `(.L_x_396) ;  /* 0xfffffff4008c0947 */ /* 0x000fea000383ffff */
[----:B------:R-:W-:Y:S05]  /*46d0*/  BSYNC.RECONVERGENT B3 ;  /* 0x0000000000037941 */ /* 0x000fea0003800200 */
.L_x_395:
[----:B------:R-:W-:-:S07]  /*46e0*/  VIADD R2, R3, 0xfffffc00 ;  /* 0xfffffc0003027836 */ /* 0x000fce0000000000 */
.L_x_394:
[----:B------:R-:W-:Y:S05]  /*46f0*/  BSYNC.RECONVERGENT B2 ;  /* 0x0000000000027941 */ /* 0x000fea0003800200 */
.L_x_393:
        /* <DEDUP_REMOVED lines=8> */
[----:B------:R-:W2:Y:S01]  /*4780*/  LDC.64 R8, c[0x0][0x388] ;  /* 0x0000e200ff087b82 */ /* 0x000ea20000000a00 */
[C---:B------:R-:W-:Y:S02]  /*4790*/  VIADD R11, R3.reuse, 0x100 ;  /* 0x00000100030b7836 */ /* 0x040fe40000000000 */
[----:B0-----:R-:W-:-:S06]  /*47a0*/  IMAD.WIDE.U32 R14, R3, 0x4, R12 ;  /* 0x00000004030e7825 */ /* 0x001fcc00078e000c */
[----:B------:R0:W3:Y:S01]  /*47b0*/  LDG.E R14, desc[UR8][R14.64] ;  /* 0x000000080e0e7981 */ /* 0x0000e2000c1e1900 */
[----:B--2---:R-:W-:-:S05]  /*47c0*/  IMAD.WIDE.U32 R18, R3, 0x4, R8 ;  /* 0x0000000403127825 */ /* 0x004fca00078e0008 */
[----:B------:R2:W3:Y:S01]  /*47d0*/  LDG.E R29, desc[UR8][R18.64] ;  /* 0x00000008121d7981 */ /* 0x0004e2000c1e1900 */
[----:B------:R-:W-:-:S04]  /*47e0*/  IMAD.WIDE.U32 R20, R11, 0x4, R12 ;  /* 0x000000040b147825 */ /* 0x000fc800078e000c */
[----:B------:R-:W-:Y:S02]  /*47f0*/  IMAD.WIDE.U32 R22, R11, 0x4, R8 ;  /* 0x000000040b167825 */ /* 0x000fe400078e0008 */
[----:B------:R-:W4:Y:S04]  /*4800*/  LDG.E R20, desc[UR8][R20.64] ;  /* 0x0000000814147981 */ /* 0x000f28000c1e1900 */
[----:B------:R5:W4:Y:S01]  /*4810*/  LDG.E R23, desc[UR8][R22.64] ;  /* 0x0000000816177981 */ /* 0x000b22000c1e1900 */
[----:B------:R-:W-:-:S04]  /*4820*/  VIADD R17, R3, 0x200 ;  /* 0x0000020003117836 */ /* 0x000fc80000000000 */
[----:B------:R-:W-:-:S04]  /*4830*/  IMAD.WIDE.U32 R24, R17, 0x4, R12 ;  /* 0x0000000411187825 */ /* 0x000fc800078e000c */
[----:B------:R-:W-:Y:S02]  /*4840*/  IMAD.WIDE.U32 R26, R17, 0x4, R8 ;  /* 0x00000004111a7825 */ /* 0x000fe400078e0008 */
[----:B------:R-:W4:Y:S04]  /*4850*/  LDG.E R24, desc[UR8][R24.64] ;  /* 0x0000000818187981 */ /* 0x000f28000c1e1900 */
[----:B------:R-:W4:Y:S01]  /*4860*/  LDG.E R27, desc[UR8][R26.64] ;  /* 0x000000081a1b7981 */ /* 0x000f22000c1e1900 */
[----:B0-----:R-:W-:-:S04]  /*4870*/  VIADD R15, R3, 0x300 ;  /* 0x00000300030f7836 */ /* 0x001fc80000000000 */
[----:B--2---:R-:W-:-:S04]  /*4880*/  IMAD.WIDE.U32 R18, R15, 0x4, R8 ;  /* 0x000000040f127825 */ /* 0x004fc800078e0008 */
[----:B------:R-:W-:Y:S02]  /*4890*/  IMAD.WIDE.U32 R12, R15, 0x4, R12 ;  /* 0x000000040f0c7825 */ /* 0x000fe400078e000c */
[----:B------:R-:W2:Y:S04]  /*48a0*/  LDG.E R19, desc[UR8][R18.64] ;  /* 0x0000000812137981 */ /* 0x000ea8000c1e1900 */
[----:B------:R0:W2:Y:S01]  /*48b0*/  LDG.E R16, desc[UR8][R12.64] ;  /* 0x000000080c107981 */ /* 0x0000a2000c1e1900 */
[----:B-----5:R-:W-:Y:S02]  /*48c0*/  IADD3 R22, P2, PT, R3, UR6, RZ ;  /* 0x0000000603167c10 */ /* 0x020fe4000ff5e0ff */
[----:B------:R-:W-:Y:S02]  /*48d0*/  LOP3.LUT P4, RZ, R40, 0xff, RZ, 0xc0, !PT ;  /* 0x000000ff28ff7812 */ /* 0x000fe4000788c0ff */
[----:B------:R-:W-:Y:S01]  /*48e0*/  ISETP.LT.U32.AND P0, PT, R22, R39, PT ;  /* 0x000000271600720c */ /* 0x000fe20003f01070 */
[----:B------:R-:W-:-:S05]  /*48f0*/  IMAD.X R21, RZ, RZ, UR7, P2 ;  /* 0x00000007ff157e24 */ /* 0x000fca00090e06ff */
[----:B------:R-:W-:Y:S01]  /*4900*/  ISETP.LT.AND.EX P0, PT, R21, R10, PT, P0 ;  /* 0x0000000a1500720c */ /* 0x000fe20003f01300 */
[----:B------:R-:W-:Y:S02]  /*4910*/  VIADD R2, R2, 0x400 ;  /* 0x0000040002027836 */ /* 0x000fe40000000000 */
[----:B---3--:R-:W-:-:S04]  /*4920*/  FADD R14, R14, -R29 ;  /* 0x8000001d0e0e7221 */ /* 0x008fc80000000000 */
[----:B------:R-:W3:Y:S01]  /*4930*/  F2F.F64.F32 R8, |R14| ;  /* 0x4000000e00087310 */ /* 0x000ee20000201800 */
[----:B----4-:R-:W-:Y:S01]  /*4940*/  FADD R20, R20, -R23 ;  /* 0x8000001714147221 */ /* 0x010fe20000000000 */
[----:B---3--:R-:W-:-:S06]  /*4950*/  DSETP.GEU.AND P5, PT, R8, UR10, PT ;  /* 0x0000000a08007e2a */ /* 0x008fcc000bfae000 */
[----:B------:R-:W3:Y:S01]  /*4960*/  F2F.F64.F32 R8, |R20| ;  /* 0x4000001400087310 */ /* 0x000ee20000201800 */
[----:B0-----:R-:W-:Y:S01]  /*4970*/  FADD R12, R24, -R27 ;  /* 0x8000001b180c7221 */ /* 0x001fe20000000000 */
[----:B------:R-:W-:Y:S02]  /*4980*/  SEL R3, RZ, 0x1, !P5 ;  /* 0x00000001ff037807 */ /* 0x000fe40006800000 */
[----:B------:R-:W-:-:S04]  /*4990*/  @P4 SEL R3, R40, 0x1, !P5 ;  /* 0x0000000128034807 */ /* 0x000fc80006800000 */
[C---:B------:R-:W-:Y:S02]  /*49a0*/  @P5 SEL R39, R22.reuse, R39, P0 ;  /* 0x0000002716275207 */ /* 0x040fe40000000000 */
[----:B------:R-:W-:Y:S01]  /*49b0*/  @P5 SEL R10, R21, R10, P0 ;  /* 0x0000000a150a5207 */ /* 0x000fe20000000000 */
[----:B---3--:R-:W-:Y:S01]  /*49c0*/  DSETP.GEU.AND P3, PT, R8, UR10, PT ;  /* 0x0000000a08007e2a */ /* 0x008fe2000bf6e000 */
[----:B------:R-:W-:Y:S01]  /*49d0*/  IADD3 R11, P0, PT, R11, UR6, RZ ;  /* 0x000000060b0b7c10 */ /* 0x000fe2000ff1e0ff */
[----:B------:R-:W0:Y:S01]  /*49e0*/  F2F.F64.F32 R12, |R12| ;  /* 0x4000000c000c7310 */ /* 0x000e220000201800 */
[----:B------:R-:W-:Y:S02]  /*49f0*/  SEL R18, R22, R39, !P4 ;  /* 0x0000002716127207 */ /* 0x000fe40006000000 */
[----:B------:R-:W-:Y:S01]  /*4a00*/  LOP3.LUT P2, RZ, R3, 0xff, RZ, 0xc0, !PT ;  /* 0x000000ff03ff7812 */ /* 0x000fe2000784c0ff */
[----:B------:R-:W-:Y:S01]  /*4a10*/  IMAD.X R14, RZ, RZ, UR7, P0 ;  /* 0x00000007ff0e7e24 */ /* 0x000fe200080e06ff */
[----:B------:R-:W-:-:S02]  /*4a20*/  SEL R21, R21, R10, !P4 ;  /* 0x0000000a15157207 */ /* 0x000fc40006000000 */
[----:B------:R-:W-:Y:S01]  /*4a30*/  ISETP.LT.U32.AND P0, PT, R11, R18, PT ;  /* 0x000000120b00720c */ /* 0x000fe20003f01070 */
[----:B--2---:R-:W-:-:S03]  /*4a40*/  FADD R8, R16, -R19 ;  /* 0x8000001310087221 */ /* 0x004fc60000000000 */
[CC--:B------:R-:W-:Y:S02]  /*4a50*/  ISETP.LT.AND.EX P0, PT, R14.reuse, R21.reuse, PT, P0 ;  /* 0x000000150e00720c */ /* 0x0c0fe40003f01300 */
[----:B------:R-:W-:Y:S02]  /*4a60*/  SEL R10, RZ, 0x1, !P3 ;  /* 0x00000001ff0a7807 */ /* 0x000fe40005800000 */
[----:B------:R-:W-:Y:S01]  /*4a70*/  @P3 SEL R18, R11, R18, P0 ;  /* 0x000000120b123207 */ /* 0x000fe20000000000 */
[----:B0-----:R-:W-:Y:S01]  /*4a80*/  DSETP.GEU.AND P4, PT, R12, UR10, PT ;  /* 0x0000000a0c007e2a */ /* 0x001fe2000bf8e000 */
[----:B------:R-:W-:Y:S01]  /*4a90*/  @P2 SEL R10, R3, 0x1, !P3 ;  /* 0x00000001030a2807 */ /* 0x000fe20005800000 */
[----:B------:R-:W0:Y:S01]  /*4aa0*/  F2F.F64.F32 R8, |R8| ;  /* 0x4000000800087310 */ /* 0x000e220000201800 */
        /* <DEDUP_REMOVED lines=25> */
[----:B------:R-:W-:-:S07]  /*4c40*/  SEL R10, R10, R9, !P3 ;  /* 0x000000090a0a7207 */ /* 0x000fce0005800000 */
.L_x_398:
[----:B------:R-:W-:Y:S05]  /*4c50*/  BSYNC.RECONVERGENT B2 ;  /* 0x0000000000027941 */ /* 0x000fea0003800200 */
.L_x_397:
[----:B------:R-:W-:Y:S05]  /*4c60*/  @!P1 BRA `(.L_x_392) ;  /* 0x0000000400149947 */ /* 0x000fea0003800000 */
[----:B------:R-:W-:Y:S01]  /*4c70*/  ISETP.NE.AND P0, PT, R7, 0x1, PT ;  /* 0x000000010700780c */ /* 0x000fe20003f05270 */
[----:B------:R-:W-:Y:S01]  /*4c80*/  BSSY.RECONVERGENT B2, `(.L_x_399) ;  /* 0x000002c000027945 */ /* 0x000fe20003800200 */
[----:B------:R-:W-:-:S11]  /*4c90*/  LOP3.LUT P1, RZ, R6, 0x100, RZ, 0xc0, !PT ;  /* 0x0000010006ff7812 */ /* 0x000fd6000782c0ff */
[----:B------:R-:W-:Y:S05]  /*4ca0*/  @!P0 BRA `(.L_x_400) ;  /* 0x0000000000a48947 */ /* 0x000fea0003800000 */
[----:B------:R-:W0:Y:S01]  /*4cb0*/  LDC.64 R6, c[0x0][0x380] ;  /* 0x0000e000ff067b82 */ /* 0x000e220000000a00 */
[----:B------:R-:W-:-:S07]  /*4cc0*/  IMAD.IADD R3, R2, 0x1, R5 ;  /* 0x0000000102037824 */ /* 0x000fce00078e0205 */
[----:B------:R-:W2:Y:S01]  /*4cd0*/  LDC.64 R12, c[0x0][0x388] ;  /* 0x0000e200ff0c7b82 */ /* 0x000ea20000000a00 */
[C---:B------:R-:W-:Y:S02]  /*4ce0*/  VIADD R19, R3.reuse, 0x100 ;  /* 0x0000010003137836 */ /* 0x040fe40000000000 */
[----:B0-----:R-:W-:-:S06]  /*4cf0*/  IMAD.WIDE.U32 R8, R3, 0x4, R6 ;  /* 0x0000000403087825 */ /* 0x001fcc00078e0006 */
[----:B------:R-:W3:Y:S01]  /*4d00*/  LDG.E R8, desc[UR8][R8.64] ;  /* 0x0000000808087981 */ /* 0x000ee2000c1e1900 */
[----:B--2---:R-:W-:-:S06]  /*4d10*/  IMAD.WIDE.U32 R14, R3, 0x4, R12 ;  /* 0x00000004030e7825 */ /* 0x004fcc00078e000c */
[----:B------:R-:W3:Y:S01]  /*4d20*/  LDG.E R15, desc[UR8][R14.64] ;  /* 0x000000080e0f7981 */ /* 0x000ee2000c1e1900 */
[----:B------:R-:W-:-:S04]  /*4d30*/  IMAD.WIDE.U32 R16, R19, 0x4, R6 ;  /* 0x0000000413107825 */ /* 0x000fc800078e0006 */
[----:B------:R-:W-:Y:S02]  /*4d40*/  IMAD.WIDE.U32 R12, R19, 0x4, R12 ;  /* 0x00000004130c7825 */ /* 0x000fe400078e000c */
[----:B------:R-:W2:Y:S04]  /*4d50*/  LDG.E R16, desc[UR8][R16.64] ;  /* 0x0000000810107981 */ /* 0x000ea8000c1e1900 */
[----:B------:R-:W2:Y:S01]  /*4d60*/  LDG.E R13, desc[UR8][R12.64] ;  /* 0x000000080c0d7981 */ /* 0x000ea2000c1e1900 */
[----:B------:R-:W-:Y:S01]  /*4d70*/  LOP3.LUT P2, RZ, R40, 0xff, RZ, 0xc0, !PT ;  /* 0x000000ff28ff7812 */ /* 0x000fe2000784c0ff */
[----:B------:R-:W-:Y:S02]  /*4d80*/  VIADD R2, R2, 0x200 ;  /* 0x0000020002027836 */ /* 0x000fe40000000000 */
[----:B---3--:R-:W-:-:S04]  /*4d90*/  FADD R11, R8, -R15 ;  /* 0x8000000f080b7221 */ /* 0x008fc80000000000 */
[----:B------:R-:W0:Y:S01]  /*4da0*/  F2F.F64.F32 R6, |R11| ;  /* 0x4000000b00067310 */ /* 0x000e220000201800 */
[----:B------:R-:W-:Y:S01]  /*4db0*/  IADD3 R8, P3, PT, R3, UR6, RZ ;  /* 0x0000000603087c10 */ /* 0x000fe2000ff7e0ff */
[----:B--2---:R-:W-:-:S04]  /*4dc0*/  FADD R18, R16, -R13 ;  /* 0x8000000d10127221 */ /* 0x004fc80000000000 */
[----:B------:R-:W-:Y:S01]  /*4dd0*/  IMAD.X R3, RZ, RZ, UR7, P3 ;  /* 0x00000007ff037e24 */ /* 0x000fe200098e06ff */
[----:B0-----:R-:W-:Y:S01]  /*4de0*/  DSETP.GEU.AND P4, PT, R6, UR10, PT ;  /* 0x0000000a06007e2a */ /* 0x001fe2000bf8e000 */
[----:B------:R-:W0:Y:S01]  /*4df0*/  F2F.F64.F32 R6, |R18| ;  /* 0x4000001200067310 */ /* 0x000e220000201800 */
[----:B------:R-:W-:-:S04]  /*4e00*/  ISETP.LT.U32.AND P0, PT, R8, R39, PT ;  /* 0x000000270800720c */ /* 0x000fc80003f01070 */
[----:B------:R-:W-:Y:S02]  /*4e10*/  ISETP.LT.AND.EX P0, PT, R3, R10, PT, P0 ;  /* 0x0000000a0300720c */ /* 0x000fe40003f01300 */
[----:B------:R-:W-:Y:S02]  /*4e20*/  SEL R9, RZ, 0x1, !P4 ;  /* 0x00000001ff097807 */ /* 0x000fe40006000000 */
[----:B------:R-:W-:-:S04]  /*4e30*/  @P2 SEL R9, R40, 0x1, !P4 ;  /* 0x0000000128092807 */ /* 0x000fc80006000000 */
        /* <DEDUP_REMOVED lines=10> */
[C---:B------:R-:W-:Y:S02]  /*4ee0*/  @P3 SEL R39, R6.reuse, R39, P0 ;  /* 0x0000002706273207 */ /* 0x040fe40000000000 */
[----:B------:R-:W-:Y:S02]  /*4ef0*/  @P3 SEL R10, R3, R10, P0 ;  /* 0x0000000a030a3207 */ /* 0x000fe40000000000 */
[----:B------:R-:W-:Y:S02]  /*4f00*/  SEL R40, RZ, 0x1, !P3 ;  /* 0x00000001ff287807 */ /* 0x000fe40005800000 */
[----:B------:R-:W-:Y:S02]  /*4f10*/  @P2 SEL R40, R9, 0x1, !P3 ;  /* 0x0000000109282807 */ /* 0x000fe40005800000 */
[----:B------:R-:W-:Y:S02]  /*4f20*/  SEL R39, R6, R39, !P2 ;  /* 0x0000002706277207 */ /* 0x000fe40005000000 */
[----:B------:R-:W-:-:S07]  /*4f30*/  SEL R10, R3, R10, !P2 ;  /* 0x0000000a030a7207 */ /* 0x000fce0005000000 */
.L_x_400:
[----:B------:R-:W-:Y:S05]  /*4f40*/  BSYNC.RECONVERGENT B2 ;  /* 0x0000000000027941 */ /* 0x000fea0003800200 */
.L_x_399:
[----:B------:R-:W-:Y:S05]  /*4f50*/  @P1 BRA `(.L_x_392) ;  /* 0x0000000000581947 */ /* 0x000fea0003800000 */
[----:B------:R-:W0:Y:S01]  /*4f60*/  LDC.64 R6, c[0x0][0x380] ;  /* 0x0000e000ff067b82 */ /* 0x000e220000000a00 */
[----:B------:R-:W-:-:S07]  /*4f70*/  IMAD.IADD R5, R2, 0x1, R5 ;  /* 0x0000000102057824 */ /* 0x000fce00078e0205 */
[----:B------:R-:W2:Y:S01]  /*4f80*/  LDC.64 R8, c[0x0][0x388] ;  /* 0x0000e200ff087b82 */ /* 0x000ea20000000a00 */
[----:B0-----:R-:W-:-:S06]  /*4f90*/  IMAD.WIDE.U32 R2, R5, 0x4, R6 ;  /* 0x0000000405027825 */ /* 0x001fcc00078e0006 */
[----:B------:R-:W3:Y:S01]  /*4fa0*/  LDG.E R2, desc[UR8][R2.64] ;  /* 0x0000000802027981 */ /* 0x000ee2000c1e1900 */
[----:B--2---:R-:W-:-:S06]  /*4fb0*/  IMAD.WIDE.U32 R6, R5, 0x4, R8 ;  /* 0x0000000405067825 */ /* 0x004fcc00078e0008 */
[----:B------:R-:W3:Y:S01]  /*4fc0*/  LDG.E R7, desc[UR8][R6.64] ;  /* 0x0000000806077981 */ /* 0x000ee2000c1e1900 */
[----:B------:R-:W-:Y:S02]  /*4fd0*/  IADD3 R12, P2, PT, R5, UR6, RZ ;  /* 0x00000006050c7c10 */ /* 0x000fe4000ff5e0ff */
[----:B------:R-:W-:Y:S02]  /*4fe0*/  LOP3.LUT P3, RZ, R40, 0xff, RZ, 0xc0, !PT ;  /* 0x000000ff28ff7812 */ /* 0x000fe4000786c0ff */
[----:B------:R-:W-:Y:S01]  /*4ff0*/  ISETP.LT.U32.AND P0, PT, R12, R39, PT ;  /* 0x000000270c00720c */ /* 0x000fe20003f01070 */
[----:B---3--:R-:W-:-:S06]  /*5000*/  FADD R8, R2, -R7 ;  /* 0x8000000702087221 */ /* 0x008fcc0000000000 */
[----:B------:R-:W0:Y:S02]  /*5010*/  F2F.F64.F32 R8, |R8| ;  /* 0x4000000800087310 */ /* 0x000e240000201800 */
[----:B0-----:R-:W-:Y:S01]  /*5020*/  DSETP.GEU.AND P1, PT, R8, UR10, PT ;  /* 0x0000000a08007e2a */ /* 0x001fe2000bf2e000 */
[----:B------:R-:W-:-:S05]  /*5030*/  IMAD.X R9, RZ, RZ, UR7, P2 ;  /* 0x00000007ff097e24 */ /* 0x000fca00090e06ff */
        /* <DEDUP_REMOVED lines=8> */
.L_x_392:
[----:B------:R-:W-:Y:S05]  /*50c0*/  BSYNC.RECONVERGENT B1 ;  /* 0x0000000000017941 */ /* 0x000fea0003800200 */
.L_x_390:
        /* <DEDUP_REMOVED lines=24> */
.L_x_402:
[----:B------:R-:W-:Y:S05]  /*5250*/  BSYNC.RECONVERGENT B1 ;  /* 0x0000000000017941 */ /* 0x000fea0003800200 */
.L_x_401:
        /* <DEDUP_REMOVED lines=23> */
.L_x_404:
[----:B------:R-:W-:Y:S05]  /*53d0*/  BSYNC.RECONVERGENT B1 ;  /* 0x0000000000017941 */ /* 0x000fea0003800200 */
.L_x_403:
        /* <DEDUP_REMOVED lines=20> */
.L_x_406:
[----:B------:R-:W-:Y:S05]  /*5520*/  BSYNC.RECONVERGENT B1 ;  /* 0x0000000000017941 */ /* 0x000fea0003800200 */
.L_x_405:
        /* <DEDUP_REMOVED lines=20> */
.L_x_408:
[----:B------:R-:W-:Y:S05]  /*5670*/  BSYNC.RECONVERGENT B1 ;  /* 0x0000000000017941 */ /* 0x000fea0003800200 */
.L_x_407:
        /* <DEDUP_REMOVED lines=20> */
.L_x_410:
[----:B------:R-:W-:Y:S05]  /*57c0*/  BSYNC.RECONVERGENT B1 ;  /* 0x0000000000017941 */ /* 0x000fea0003800200 */
.L_x_409:
        /* <DEDUP_REMOVED lines=12> */
.L_x_412:
[----:B------:R-:W-:Y:S05]  /*5890*/  BSYNC.RECONVERGENT B1 ;  /* 0x0000000000017941 */ /* 0x000fea0003800200 */
.L_x_411:
        /* <DEDUP_REMOVED lines=8> */
[----:B0-2---:R-:W0:Y:S04]  /*5920*/  LDS.64 R4, [UR5+0x20] ;  /* 0x00002005ff047984 */ /* 0x005e280008000a00 */
[----:B------:R-:W2:Y:S04]  /*5930*/  LDS.U8 R13, [UR5+0x28] ;  /* 0x00002805ff0d7984 */ /* 0x000ea80008000000 */
[----:B----4-:R-:W4:Y:S04]  /*5940*/  LDS.64 R6, [UR5+0x30] ;  /* 0x00003005ff067984 */ /* 0x010f280008000a00 */
        /* <DEDUP_REMOVED lines=71> */
[----:B------:R-:W-:-:S07]  /*5dc0*/  SEL R10, R11, R7, !P2 ;  /* 0x000000070b0a7207 */ /* 0x000fce0005000000 */
.L_x_367:
[----:B------:R-:W-:Y:S05]  /*5dd0*/  BSYNC.RECONVERGENT B0 ;  /* 0x0000000000007941 */ /* 0x000fea0003800200 */
.L_x_343:
[----:B------:R-:W-:Y:S05]  /*5de0*/  @P1 EXIT ;  /* 0x000000000000194d */ /* 0x000fea0003800000 */
[----:B0-23--:R-:W0:Y:S01]  /*5df0*/  LDC.64 R2, c[0x0][0x3c0] ;  /* 0x0000f000ff027b82 */ /* 0x00de220000000a00 */
[----:B------:R-:W-:Y:S02]  /*5e00*/  PRMT R7, R40, 0x7610, R7 ;  /* 0x0000761028077816 */ /* 0x000fe40000000007 */
[----:B-1----:R-:W-:Y:S02]  /*5e10*/  ISETP.NE.AND P1, PT, R0, RZ, PT ;  /* 0x000000ff0000720c */ /* 0x002fe40003f25270 */
[----:B------:R-:W-:-:S03]  /*5e20*/  LOP3.LUT P2, RZ, R7, 0xff, RZ, 0xc0, !PT ;  /* 0x000000ff07ff7812 */ /* 0x000fc6000784c0ff */
[----:B----4-:R-:W1:Y:S08]  /*5e30*/  LDC.64 R4, c[0x0][0x3a8] ;  /* 0x0000ea00ff047b82 */ /* 0x010e700000000a00 */
        /* <DEDUP_REMOVED lines=10> */
.L_x_413:
        /* <DEDUP_REMOVED lines=10> */
.L_x_482:


//--------------------- .text._ZN3cub18CUB_300001_SM_10006detail9transform16transform_kernelINS2_10policy_hubILb0EN4cuda3std3__45tupleIJN6thrust24THRUST_300001_SM_1000_NS10device_ptrIfEESC_EEEE10policy1000ElNS7_5minusIfEESC_JPfSI_EEEvT0_iT1_T2_DpNS2_10kernel_argIT3_EE --------------------------
	.section	.text._ZN3cub18CUB_300001_SM_10006detail9transform16transform_kernelINS2_10policy_hubILb0EN4cuda3std3__45tupleIJN6thrust24THRUST_300001_SM_1000_NS10device_ptrIfEESC_EEEE10policy1000ElNS7_5minusIfEESC_JPfSI_EEEvT0_iT1_T2_DpNS2_10kernel_argIT3_EE,"ax",@progbits
	.align	128
        .global         _ZN3cub18CUB_300001_SM_10006detail9transform16transform_kernelINS2_10policy_hubILb0EN4cuda3std3__45tupleIJN6thrust24THRUST_300001_SM_1000_NS10device_ptrIfEESC_EEEE10policy1000ElNS7_5minusIfEESC_JPfSI_EEEvT0_iT1_T2_DpNS2_10kernel_argIT3_EE
        .type           _ZN3cub18CUB_300001_SM_10006detail9transform16transform_kernelINS2_10policy_hubILb0EN4cuda3std3__45tupleIJN6thrust24THRUST_300001_SM_1000_NS10device_ptrIfEESC_EEEE10policy1000ElNS7_5minusIfEESC_JPfSI_EEEvT0_iT1_T2_DpNS2_10kernel_argIT3_EE,@function
        .size           _ZN3cub18CUB_300001_SM_10006detail9transform16transform_kernelINS2_10policy_hubILb0EN4cuda3std3__45tupleIJN6thrust24THRUST_300001_SM_1000_NS10device_ptrIfEESC_EEEE10policy1000ElNS7_5minusIfEESC_JPfSI_EEEvT0_iT1_T2_DpNS2_10kernel_argIT3_EE,(.L_x_475 - _ZN3cub18CUB_300001_SM_10006detail9transform16transform_kernelINS2_10policy_hubILb0EN4cuda3std3__45tupleIJN6thrust24THRUST_300001_SM_1000_NS10device_ptrIfEESC_EEEE10policy1000ElNS7_5minusIfEESC_JPfSI_EEEvT0_iT1_T2_DpNS2_10kernel_argIT3_EE)
        .other          _ZN3cub18CUB_300001_SM_10006detail9transform16transform_kernelINS2_10policy_hubILb0EN4cuda3std3__45tupleIJN6thrust24THRUST_300001_SM_1000_NS10device_ptrIfEESC_EEEE10policy1000ElNS7_5minusIfEESC_JPfSI_EEEvT0_iT1_T2_DpNS2_10kernel_argIT3_EE,@"STO_CUDA_ENTRY STV_DEFAULT"
_ZN3cub18CUB_300001_SM_10006detail9transform16transform_kernelINS2_10policy_hubILb0EN4cuda3std3__45tupleIJN6thrust24THRUST_300001_SM_1000_NS10device_ptrIfEESC_EEEE10policy1000ElNS7_5minusIfEESC_JPfSI_EEEvT0_iT1_T2_DpNS2_10kernel_argIT3_EE:
.text._ZN3cub18CUB_300001_SM_10006detail9transform16transform_kernelINS2_10policy_hubILb0EN4cuda3std3__45tupleIJN6thrust24THRUST_300001_SM_1000_NS10device_ptrIfEESC_EEEE10policy1000ElNS7_5minusIfEESC_JPfSI_EEEvT0_iT1_T2_DpNS2_10kernel_argIT3_EE:
[----:B------:R-:W-:Y:S01]  /*0000*/  LDC R1, c[0x0][0x37c] ;  /* 0x0000df00ff017b82 */ /* 0x000fe20000000800 */
[----:B------:R-:W1:Y:S07]  /*0010*/  LDCU UR24, c[0x0][0x388] ;  /* 0x00007100ff1877ac */ /* 0x000e6e0008000800 */
[----:B------:R-:W2:Y:S01]  /*0020*/  S2UR UR5, SR_CTAID.X ;  /* 0x00000000000579c3 */ /* 0x000ea20000002500 */
[----:B------:R-:W3:Y:S01]  /*0030*/  LDCU UR7, c[0x0][0x370] ;  /* 0x00006e00ff0777ac */ /* 0x000ee20008000800 */
[----:B------:R-:W4:Y:S06]  /*0040*/  LDCU.64 UR22, c[0x0][0x358] ;  /* 0x00006b00ff1677ac */ /* 0x000f2c0008000a00 */
[----:B------:R-:W5:Y:S01]  /*0050*/  LDC.64 R2, c[0x0][0x380] ;  /* 0x0000e000ff027b82 */ /* 0x000f620000000a00 */
[----:B-1----:R-:W-:-:S04]  /*0060*/  USHF.L.U32 UR19, UR24, 0x7, URZ ;  /* 0x0000000718137899 */ /* 0x002fc800080006ff */
[----:B------:R-:W-:Y:S02]  /*0070*/  USHF.R.S32.HI UR8, URZ, 0x1f, UR19 ;  /* 0x0000001fff087899 */ /* 0x000fe40008011413 */
[----:B--2---:R-:W-:Y:S02]  /*0080*/  UIMAD.WIDE.U32 UR20, UR19, UR5, URZ ;  /* 0x00000005131472a5 */ /* 0x004fe4000f8e00ff */
[----:B------:R-:W-:Y:S02]  /*0090*/  UIMAD UR6, UR8, UR5, URZ ;  /* 0x00000005080672a4 */ /* 0x000fe4000f8e02ff */
[----:B------:R-:W-:Y:S02]  /*00a0*/  UIADD3 UR4, UPT, UPT, UR5, 0x2, URZ ;  /* 0x0000000205047890 */ /* 0x000fe4000fffe0ff */
[----:B------:R-:W-:Y:S02]  /*00b0*/  UIADD3 UR6, UPT, UPT, UR21, UR6, URZ ;  /* 0x0000000615067290 */ /* 0x000fe4000fffe0ff */
[----:B---3--:R-:W-:Y:S01]  /*00c0*/  UISETP.GE.U32.AND UP0, UPT, UR4, UR7, UPT ;  /* 0x000000070400728c */ /* 0x008fe2000bf06070 */
[----:B-----5:R-:W-:-:S03]  /*00d0*/  IADD3 R0, P0, PT, R2, -UR20, RZ ;  /* 0x8000001402007c10 */ /* 0x020fc6000ff1e0ff */
[----:B------:R-:W-:Y:S01]  /*00e0*/  UISETP.EQ.OR UP0, UPT, UR5, URZ, UP0 ;  /* 0x000000ff0500728c */ /* 0x000fe20008702670 */
[----:B------:R-:W-:Y:S02]  /*00f0*/  IADD3.X R2, PT, PT, R3, ~UR6, RZ, P0, !PT ;  /* 0x8000000603027c10 */ /* 0x000fe400087fe4ff */
[----:B------:R-:W-:-:S04]  /*0100*/  ISETP.LT.U32.AND P0, PT, R0, UR19, PT ;  /* 0x0000001300007c0c */ /* 0x000fc8000bf01070 */
[----:B------:R-:W-:-:S04]  /*0110*/  ISETP.LT.AND.EX P0, PT, R2, UR8, PT, P0 ;  /* 0x0000000802007c0c */ /* 0x000fc8000bf01300 */
[----:B------:R-:W-:Y:S01]  /*0120*/  SEL R0, R0, UR19, P0 ;  /* 0x0000001300007c07 */ /* 0x000fe20008000000 */
[----:B----4-:R-:W-:Y:S08]  /*0130*/  BRA.U UP0, `(.L_x_414) ;  /* 0x0000000100e47547 */ /* 0x010ff0000b800000 */
[----:B------:R-:W1:Y:S01]  /*0140*/  S2R R2, SR_TID.X ;  /* 0x0000000000027919 */ /* 0x000e620000002100 */
[----:B------:R-:W-:Y:S01]  /*0150*/  ELECT P0, URZ, PT ;  /* 0x0000000000ff782f */ /* 0x000fe20003800000 */
[----:B------:R-:W-:Y:S03]  /*0160*/  BSSY.RECONVERGENT B0, `(.L_x_415) ;  /* 0x000002e000007945 */ /* 0x000fe60003800200 */
[----:B-1----:R-:W-:-:S13]  /*0170*/  ISETP.GT.U32.OR P0, PT, R2, 0x1f, !P0 ;  /* 0x0000001f0200780c */ /* 0x002fda0004704470 */
[----:B------:R-:W-:Y:S05]  /*0180*/  @P0 BRA `(.L_x_416) ;  /* 0x0000000000ac0947 */ /* 0x000fea0003800000 */
[----:B------:R-:W1:Y:S01]  /*0190*/  S2UR UR18, SR_CgaCtaId ;  /* 0x00000000001279c3 */ /* 0x000e620000008800 */
[----:B------:R-:W2:Y:S01]  /*01a0*/  LDCU UR15, c[0x0][0x3a0] ;  /* 0x00007400ff0f77ac */ /* 0x000ea20008000800 */
[----:B------:R-:W3:Y:S01]  /*01b0*/  LDCU UR17, c[0x0][0x3b0] ;  /* 0x00007600ff1177ac */ /* 0x000ee20008000800 */
[----:B------:R-:W-:Y:S01]  /*01c0*/  ULEA UR14, UR24, 0xf, 0x9 ;  /* 0x0000000f180e7891 */ /* 0x000fe2000f8e48ff */
[----:B------:R-:W-:Y:S01]  /*01d0*/  UMOV UR7, 0x400 ;  /* 0x0000040000077882 */ /* 0x000fe20000000000 */
[----:B------:R-:W-:Y:S01]  /*01e0*/  UMOV UR10, 0x1 ;  /* 0x00000001000a7882 */ /* 0x000fe20000000000 */
[----:B------:R-:W4:Y:S01]  /*01f0*/  LDCU.64 UR4, c[0x0][0x398] ;  /* 0x00007300ff0477ac */ /* 0x000f220008000a00 */
[----:B------:R-:W-:-:S04]  /*0200*/  UIADD3 UR10, UPT, UPT, -UR10, 0x100000, URZ ;  /* 0x001000000a0a7890 */ /* 0x000fc8000fffe1ff */
[----:B------:R-:W-:Y:S02]  /*0210*/  USHF.L.U32 UR11, UR10, 0xb, URZ ;  /* 0x0000000b0a0b7899 */ /* 0x000fe400080006ff */
[----:B------:R-:W-:Y:S02]  /*0220*/  USHF.L.U32 UR10, UR10, 0x1, URZ ;  /* 0x000000010a0a7899 */ /* 0x000fe400080006ff */
[----:B--2---:R-:W-:Y:S01]  /*0230*/  UIADD3 UR15, UPT, UPT, UR14, UR15, URZ ;  /* 0x0000000f0e0f7290 */ /* 0x004fe2000fffe0ff */
[----:B------:R-:W2:Y:S01]  /*0240*/  LDCU.64 UR12, c[0x0][0x3a8] ;  /* 0x00007500ff0c77ac */ /* 0x000ea20008000a00 */
[----:B---3--:R-:W-:Y:S02]  /*0250*/  UIADD3 UR14, UPT, UPT, UR14, UR17, URZ ;  /* 0x000000110e0e7290 */ /* 0x008fe4000fffe0ff */
[----:B-1----:R-:W-:Y:S02]  /*0260*/  ULEA UR17, UR18, UR7, 0x18 ;  /* 0x0000000712117291 */ /* 0x002fe4000f8ec0ff */
[----:B------:R-:W-:-:S02]  /*0270*/  UIADD3 UR16, UPT, UPT, UR7, 0x80, URZ ;  /* 0x0000008007107890 */ /* 0x000fc4000fffe0ff */
[----:B------:R-:W-:Y:S02]  /*0280*/  USHF.L.U64.HI UR9, UR20, 0x2, UR6 ;  /* 0x0000000214097899 */ /* 0x000fe40008010206 */
[----:B------:R-:W-:Y:S02]  /*0290*/  USHF.L.U32 UR8, UR20, 0x2, URZ ;  /* 0x0000000214087899 */ /* 0x000fe400080006ff */
[----:B------:R-:W-:Y:S02]  /*02a0*/  ULOP3.LUT UR15, UR15, 0xfffffff0, URZ, 0xc0, !UPT ;  /* 0xfffffff00f0f7892 */ /* 0x000fe4000f8ec0ff */
[----:B------:R-:W-:Y:S01]  /*02b0*/  ULOP3.LUT UR14, UR14, 0xfffffff0, URZ, 0xc0, !UPT ;  /* 0xfffffff00e0e7892 */ /* 0x000fe2000f8ec0ff */
[----:B------:R-:W1:Y:S02]  /*02c0*/  FENCE.VIEW.ASYNC.S ;  /* 0x00000000000073c6 */ /* 0x000e640000000000 */
[----:B-1----:R1:W3:Y:S02]  /*02d0*/  SYNCS.EXCH.64 URZ, [UR17], UR10 ;  /* 0x0000000a11ff75b2 */ /* 0x0022e40008000100 */
[----:B------:R-:W-:Y:S01]  /*02e0*/  @!PT LDS RZ, [RZ] ;  /* 0x00000000fffff984 */ /* 0x000fe20000000800 */
[----:B------:R-:W-:Y:S01]  /*02f0*/  @!PT LDS RZ, [RZ] ;  /* 0x00000000fffff984 */ /* 0x000fe20000000800 */
[----:B------:R-:W-:Y:S01]  /*0300*/  @!PT LDS RZ, [RZ] ;  /* 0x00000000fffff984 */ /* 0x000fe20000000800 */
[----:B------:R-:W-:Y:S01]  /*0310*/  @!PT LDS RZ, [RZ] ;  /* 0x00000000fffff984 */ /* 0x000fe20000000800 */
[----:B---3--:R3:W-:Y:S06]  /*0320*/  MEMBAR.ALL.CTA ;  /* 0x0000000000007992 */ /* 0x0087ec0000008000 */
[----:B---3--:R-:W3:Y:S01]  /*0330*/  FENCE.VIEW.ASYNC.S ;  /* 0x00000000000073c6 */ /* 0x008ee20000000000 */
[----:B------:R-:W-:-:S02]  /*0340*/  ULEA UR16, UR18, UR16, 0x18 ;  /* 0x0000001012107291 */ /* 0x000fc4000f8ec0ff */
[----:B----4-:R-:W-:Y:S02]  /*0350*/  UIADD3.64 UR4, UPT, UPT, UR8, UR4, URZ ;  /* 0x0000000408047297 */ /* 0x010fe4000fffe0ff */
[----:B------:R-:W-:Y:S02]  /*0360*/  USHF.R.U32.HI UR7, URZ, 0x4, UR15 ;  /* 0x00000004ff077899 */ /* 0x000fe4000801160f */
[----:B--2---:R-:W-:Y:S02]  /*0370*/  UIADD3.64 UR8, UPT, UPT, UR8, UR12, URZ ;  /* 0x0000000c08087297 */ /* 0x004fe4000fffe0ff */
[----:B------:R-:W-:Y:S02]  /*0380*/  UIADD3 UR15, UPT, UPT, UR15, UR14, URZ ;  /* 0x0000000e0f0f7290 */ /* 0x000fe4000fffe0ff */
[----:B------:R-:W-:Y:S02]  /*0390*/  ULEA UR12, UR24, UR16, 0x9 ;  /* 0x00000010180c7291 */ /* 0x000fe4000f8e48ff */
[----:B------:R-:W-:-:S02]  /*03a0*/  USHF.R.U32.HI UR14, URZ, 0x4, UR14 ;  /* 0x00000004ff0e7899 */ /* 0x000fc4000801160e */
[----:B------:R-:W-:Y:S01]  /*03b0*/  UPRMT UR7, UR7, 0x5410, URZ ;  /* 0x0000541007077896 */ /* 0x000fe200080000ff */
[----:B------:R-:W-:Y:S01]  /*03c0*/  IMAD.U32 R2, RZ, RZ, UR15 ;  /* 0x0000000fff027e24 */ /* 0x000fe2000f8e00ff */
[----:B------:R-:W-:Y:S02]  /*03d0*/  UIADD3 UR12, UPT, UPT, UR12, 0x80, URZ ;  /* 0x000000800c0c7890 */ /* 0x000fe4000fffe0ff */
[----:B------:R-:W-:Y:S01]  /*03e0*/  UPRMT UR14, UR14, 0x5410, URZ ;  /* 0x000054100e0e7896 */ /* 0x000fe200080000ff */
[----:B------:R-:W-:-:S04]  /*03f0*/  UMOV UR13, UR17 ;  /* 0x00000011000d7c82 */ /* 0x000fc80008000000 */
[----:B---3--:R1:W-:Y:S04]  /*0400*/  UBLKCP.S.G [UR16], [UR4], UR7 ;  /* 0x00000010040073ba */ /* 0x0083e80008000207 */
[----:B------:R1:W-:Y:S01]  /*0410*/  UBLKCP.S.G [UR12], [UR8], UR14 ;  /* 0x0000000c080073ba */ /* 0x0003e2000800020e */
[----:B------:R1:W-:Y:S01]  /*0420*/  SYNCS.ARRIVE.TRANS64 RZ, [UR17], R2 ;  /* 0x00000002ffff79a7 */ /* 0x0003e20008000011 */
[----:B------:R-:W-:Y:S01]  /*0430*/  NOP ;  /* 0x0000000000007918 */ /* 0x000fe20000000000 */
.L_x_416:
[----:B-1----:R-:W-:Y:S05]  /*0440*/  BSYNC.RECONVERGENT B0 ;  /* 0x0000000000007941 */ /* 0x002fea0003800200 */
.L_x_415:
[----:B------:R-:W1:Y:S08]  /*0450*/  S2UR UR5, SR_CgaCtaId ;  /* 0x00000000000579c3 */ /* 0x000e700000008800 */
[----:B------:R-:W-:Y:S01]  /*0460*/  BAR.SYNC.DEFER_BLOCKING 0x0 ;  /* 0x0000000000007b1d */ /* 0x000fe20000010000 */
[----:B------:R-:W-:-:S05]  /*0470*/  SHF.L.U32 R2, RZ, 0x1f, RZ ;  /* 0x0000001fff027819 */ /* 0x000fca00000006ff */
[----:B------:R-:W-:Y:S02]  /*0480*/  UMOV UR4, 0x400 ;  /* 0x0000040000047882 */ /* 0x000fe40000000000 */
[----:B-1----:R-:W-:-:S12]  /*0490*/  ULEA UR4, UR5, UR4, 0x18 ;  /* 0x0000000405047291 */ /* 0x002fd8000f8ec0ff */
.L_x_417:
[----:B------:R-:W1:Y:S02]  /*04a0*/  SYNCS.PHASECHK.TRANS64.TRYWAIT P0, [UR4], R2 ;  /* 0x00000002ff0075a7 */ /* 0x000e640008001104 */
[----:B-1----:R-:W-:Y:S05]  /*04b0*/  @!P0 BRA `(.L_x_417) ;  /* 0xfffffffc00f88947 */ /* 0x002fea000383ffff */
[----:B------:R-:W-:Y:S05]  /*04c0*/  BRA `(.L_x_418) ;  /* 0x0000001400407947 */ /* 0x000fea0003800000 */
.L_x_414:
[----:B------:R-:W1:Y:S01]  /*04d0*/  S2R R3, SR_TID.Y ;  /* 0x0000000000037919 */ /* 0x000e620000002200 */
[----:B------:R-:W2:Y:S01]  /*04e0*/  LDCU UR9, c[0x0][0x360] ;  /* 0x00006c00ff0977ac */ /* 0x000ea20008000800 */
[----:B------:R-:W-:Y:S01]  /*04f0*/  IMAD.SHL.U32 R4, R0, 0x4, RZ ;  /* 0x0000000400047824 */ /* 0x000fe200078e00ff */
[----:B------:R-:W-:Y:S01]  /*0500*/  BSSY.RECONVERGENT B0, `(.L_x_419) ;  /* 0x00000aa000007945 */ /* 0x000fe20003800200 */
[----:B------:R-:W1:Y:S01]  /*0510*/  S2R R6, SR_TID.Z ;  /* 0x0000000000067919 */ /* 0x000e620000002300 */
[----:B------:R-:W2:Y:S01]  /*0520*/  LDCU UR10, c[0x0][0x364] ;  /* 0x00006c80ff0a77ac */ /* 0x000ea20008000800 */
[----:B------:R-:W3:Y:S01]  /*0530*/  LDC R2, c[0x0][0x368] ;  /* 0x0000da00ff027b82 */ /* 0x000ee20000000800 */
[----:B------:R-:W-:Y:S01]  /*0540*/  SHF.R.S32.HI R5, RZ, 0x1f, R4 ;  /* 0x0000001fff057819 */ /* 0x000fe20000011404 */
[----:B------:R-:W4:Y:S03]  /*0550*/  S2R R8, SR_TID.X ;  /* 0x0000000000087919 */ /* 0x000f260000002100 */
[----:B------:R-:W-:-:S02]  /*0560*/  SHF.R.U64 R4, R4, 0x2, R5 ;  /* 0x0000000204047819 */ /* 0x000fc40000001205 */
[----:B------:R-:W-:Y:S01]  /*0570*/  SHF.R.U32.HI R5, RZ, 0x2, R5 ;  /* 0x00000002ff057819 */ /* 0x000fe20000011605 */
[----:B--2---:R-:W-:Y:S02]  /*0580*/  UIMAD UR4, UR9, UR10, URZ ;  /* 0x0000000a090472a4 */ /* 0x004fe4000f8e02ff */
[----:B-1----:R-:W-:Y:S02]  /*0590*/  IMAD R3, R6, UR10, R3 ;  /* 0x0000000a06037c24 */ /* 0x002fe4000f8e0203 */
[----:B------:R-:W-:Y:S02]  /*05a0*/  IMAD.MOV.U32 R6, RZ, RZ, RZ ;  /* 0x000000ffff067224 */ /* 0x000fe400078e00ff */
[----:B----4-:R-:W-:Y:S02]  /*05b0*/  IMAD R3, R3, UR9, R8 ;  /* 0x0000000903037c24 */ /* 0x010fe4000f8e0208 */
[----:B---3--:R-:W-:Y:S01]  /*05c0*/  IMAD R8, R2, UR4, RZ ;  /* 0x0000000402087c24 */ /* 0x008fe2000f8e02ff */
[----:B------:R-:W-:-:S02]  /*05d0*/  UMOV UR4, URZ ;  /* 0x000000ff00047c82 */ /* 0x000fc40008000000 */
[----:B------:R-:W-:-:S04]  /*05e0*/  ISETP.GT.U32.AND P0, PT, R4, R3, PT ;  /* 0x000000030400720c */ /* 0x000fc80003f04070 */
[----:B------:R-:W-:-:S13]  /*05f0*/  ISETP.GT.U32.AND.EX P0, PT, R5, RZ, PT, P0 ;  /* 0x000000ff0500720c */ /* 0x000fda0003f04100 */
[----:B------:R-:W-:Y:S05]  /*0600*/  @!P0 BRA `(.L_x_420) ;  /* 0x0000000800648947 */ /* 0x000fea0003800000 */
[----:B------:R-:W-:Y:S01]  /*0610*/  IMAD.IADD R9, R8, 0x1, R3 ;  /* 0x0000000108097824 */ /* 0x000fe200078e0203 */
[----:B------:R-:W-:Y:S01]  /*0620*/  BSSY.RECONVERGENT B1, `(.L_x_421) ;  /* 0x0000024000017945 */ /* 0x000fe20003800200 */
[----:B------:R-:W-:-:S03]  /*0630*/  IMAD.MOV.U32 R12, RZ, RZ, -0x1 ;  /* 0xffffffffff0c7424 */ /* 0x000fc600078e00ff */
[CC--:B------:R-:W-:Y:S02]  /*0640*/  ISETP.GT.U32.AND P1, PT, R4.reuse, R9.reuse, PT ;  /* 0x000000090400720c */ /* 0x0c0fe40003f24070 */
[CC--:B------:R-:W-:Y:S02]  /*0650*/  ISETP.GT.U32.AND P0, PT, R4.reuse, R9.reuse, PT ;  /* 0x000000090400720c */ /* 0x0c0fe40003f04070 */
[C---:B------:R-:W-:Y:S02]  /*0660*/  ISETP.GT.U32.AND.EX P1, PT, R5.reuse, RZ, PT, P1 ;  /* 0x000000ff0500720c */ /* 0x040fe40003f24110 */
[----:B------:R-:W-:Y:S02]  /*0670*/  ISETP.GT.U32.AND.EX P0, PT, R5, RZ, PT, P0 ;  /* 0x000000ff0500720c */ /* 0x000fe40003f04100 */
[----:B------:R-:W-:Y:S02]  /*0680*/  SEL R10, R4, R9, P1 ;  /* 0x00000009040a7207 */ /* 0x000fe40000800000 */
[----:B------:R-:W-:-:S02]  /*0690*/  SEL R7, RZ, 0x1, !P0 ;  /* 0x00000001ff077807 */ /* 0x000fc40004000000 */
[----:B------:R-:W-:Y:S02]  /*06a0*/  SEL R11, R5, RZ, P1 ;  /* 0x000000ff050b7207 */ /* 0x000fe40000800000 */
[----:B------:R-:W-:-:S04]  /*06b0*/  IADD3 R14, P0, P1, R10, -R7, -R9 ;  /* 0x800000070a0e7210 */ /* 0x000fc8000791e809 */
[----:B------:R-:W-:-:S04]  /*06c0*/  IADD3.X R15, PT, PT, R11, -0x1, R12, P0, P1 ;  /* 0xffffffff0b0f7810 */ /* 0x000fc800007e240c */
[----:B------:R-:W-:-:S13]  /*06d0*/  ISETP.NE.U32.AND P0, PT, R15, RZ, PT ;  /* 0x000000ff0f00720c */ /* 0x000fda0003f05070 */
[----:B------:R-:W-:Y:S05]  /*06e0*/  @P0 BRA `(.L_x_422) ;  /* 0x0000000000500947 */ /* 0x000fea0003800000 */
[----:B------:R-:W1:Y:S01]  /*06f0*/  I2F.U32.RP R9, R8 ;  /* 0x0000000800097306 */ /* 0x000e620000209000 */
[----:B------:R-:W-:Y:S01]  /*0700*/  IMAD.MOV R13, RZ, RZ, -R8 ;  /* 0x000000ffff0d7224 */ /* 0x000fe200078e0a08 */
[----:B------:R-:W-:-:S06]  /*0710*/  ISETP.NE.U32.AND P2, PT, R8, RZ, PT ;  /* 0x000000ff0800720c */ /* 0x000fcc0003f45070 */
[----:B-1----:R-:W1:Y:S02]  /*0720*/  MUFU.RCP R9, R9 ;  /* 0x0000000900097308 */ /* 0x002e640000001000 */
[----:B-1----:R-:W-:-:S06]  /*0730*/  VIADD R10, R9, 0xffffffe ;  /* 0x0ffffffe090a7836 */ /* 0x002fcc0000000000 */
[----:B------:R1:W2:Y:S02]  /*0740*/  F2I.FTZ.U32.TRUNC.NTZ R11, R10 ;  /* 0x0000000a000b7305 */ /* 0x0002a4000021f000 */
[----:B-1----:R-:W-:Y:S02]  /*0750*/  IMAD.MOV.U32 R10, RZ, RZ, RZ ;  /* 0x000000ffff0a7224 */ /* 0x002fe400078e00ff */
[----:B--2---:R-:W-:-:S04]  /*0760*/  IMAD R13, R13, R11, RZ ;  /* 0x0000000b0d0d7224 */ /* 0x004fc800078e02ff */
[----:B------:R-:W-:-:S06]  /*0770*/  IMAD.HI.U32 R11, R11, R13, R10 ;  /* 0x0000000d0b0b7227 */ /* 0x000fcc00078e000a */
[----:B------:R-:W-:-:S04]  /*0780*/  IMAD.HI.U32 R10, R11, R14, RZ ;  /* 0x0000000e0b0a7227 */ /* 0x000fc800078e00ff */
[----:B------:R-:W-:-:S04]  /*0790*/  IMAD.MOV R11, RZ, RZ, -R10 ;  /* 0x000000ffff0b7224 */ /* 0x000fc800078e0a0a */
[----:B------:R-:W-:-:S05]  /*07a0*/  IMAD R11, R8, R11, R14 ;  /* 0x0000000b080b7224 */ /* 0x000fca00078e020e */
[----:B------:R-:W-:-:S13]  /*07b0*/  ISETP.GE.U32.AND P0, PT, R11, R8, PT ;  /* 0x000000080b00720c */ /* 0x000fda0003f06070 */
[----:B------:R-:W-:Y:S02]  /*07c0*/  @P0 IMAD.IADD R11, R11, 0x1, -R8 ;  /* 0x000000010b0b0824 */ /* 0x000fe400078e0a08 */
[----:B------:R-:W-:-:S03]  /*07d0*/  @P0 VIADD R10, R10, 0x1 ;  /* 0x000000010a0a0836 */ /* 0x000fc60000000000 */
[----:B------:R-:W-:Y:S01]  /*07e0*/  ISETP.GE.U32.AND P1, PT, R11, R8, PT ;  /* 0x000000080b00720c */ /* 0x000fe20003f26070 */
[----:B------:R-:W-:-:S12]  /*07f0*/  IMAD.MOV.U32 R11, RZ, RZ, RZ ;  /* 0x000000ffff0b7224 */ /* 0x000fd800078e00ff */
[----:B------:R-:W-:Y:S02]  /*0800*/  @P1 IADD3 R10, PT, PT, R10, 0x1, RZ ;  /* 0x000000010a0a1810 */ /* 0x000fe40007ffe0ff */
[----:B------:R-:W-:Y:S01]  /*0810*/  @!P2 LOP3.LUT R10, RZ, R8, RZ, 0x33, !PT ;  /* 0x00000008ff0aa212 */ /* 0x000fe200078e33ff */
[----:B------:R-:W-:Y:S06]  /*0820*/  BRA `(.L_x_423) ;  /* 0x00000000000c7947 */ /* 0x000fec0003800000 */
.L_x_422:
[----:B------:R-:W-:Y:S01]  /*0830*/  IMAD.MOV.U32 R9, RZ, RZ, R14 ;  /* 0x000000ffff097224 */ /* 0x000fe200078e000e */
[----:B------:R-:W-:-:S07]  /*0840*/  MOV R14, 0x860 ;  /* 0x00000860000e7802 */ /* 0x000fce0000000f00 */
[----:B------:R-:W-:Y:S05]  /*0850*/  CALL.REL.NOINC `($__internal_0_$__cuda_sm20_div_u64) ;  /* 0x0000001400707944 */ /* 0x000fea0003c00000 */
.L_x_423:
[----:B------:R-:W-:Y:S05]  /*0860*/  BSYNC.RECONVERGENT B1 ;  /* 0x0000000000017941 */ /* 0x000fea0003800200 */
.L_x_421:
[----:B------:R-:W-:Y:S01]  /*0870*/  IADD3 R9, P0, PT, R10, R7, RZ ;  /* 0x000000070a097210 */ /* 0x000fe20007f1e0ff */
[----:B------:R-:W1:Y:S01]  /*0880*/  LDC R13, c[0x0][0x3a0] ;  /* 0x0000e800ff0d7b82 */ /* 0x000e620000000800 */
[----:B------:R-:W-:Y:S01]  /*0890*/  BSSY.RECONVERGENT B1, `(.L_x_424) ;  /* 0x0000033000017945 */ /* 0x000fe20003800200 */
[----:B------:R-:W-:Y:S01]  /*08a0*/  IMAD.MOV.U32 R29, RZ, RZ, R3 ;  /* 0x000000ffff1d7224 */ /* 0x000fe200078e0003 */
[C---:B------:R-:W-:Y:S01]  /*08b0*/  LOP3.LUT R7, R9.reuse, 0x3, RZ, 0xc0, !PT ;  /* 0x0000000309077812 */ /* 0x040fe200078ec0ff */
[----:B------:R-:W-:Y:S01]  /*08c0*/  IMAD.X R10, RZ, RZ, R11, P0 ;  /* 0x000000ffff0a7224 */ /* 0x000fe200000e060b */
[----:B------:R-:W-:Y:S02]  /*08d0*/  ISETP.GE.U32.AND P0, PT, R9, 0x3, PT ;  /* 0x000000030900780c */ /* 0x000fe40003f06070 */
[----:B------:R-:W-:Y:S02]  /*08e0*/  ISETP.NE.U32.AND P1, PT, R7, 0x3, PT ;  /* 0x000000030700780c */ /* 0x000fe40003f25070 */
[----:B------:R-:W-:Y:S01]  /*08f0*/  ISETP.GE.U32.AND.EX P0, PT, R10, RZ, PT, P0 ;  /* 0x000000ff0a00720c */ /* 0x000fe20003f06100 */
[----:B------:R-:W-:Y:S01]  /*0900*/  IMAD.MOV.U32 R10, RZ, RZ, R6 ;  /* 0x000000ffff0a7224 */ /* 0x000fe200078e0006 */
[----:B------:R-:W-:-:S02]  /*0910*/  ISETP.NE.AND.EX P1, PT, RZ, RZ, PT, P1 ;  /* 0x000000ffff00720c */ /* 0x000fc40003f25310 */
[----:B-1----:R-:W-:-:S11]  /*0920*/  SHF.R.S32.HI R11, RZ, 0x1f, R13 ;  /* 0x0000001fff0b7819 */ /* 0x002fd6000001140d */
[----:B------:R-:W-:Y:S05]  /*0930*/  @!P1 BRA `(.L_x_425) ;  /* 0x0000000000a09947 */ /* 0x000fea0003800000 */
[----:B------:R-:W1:Y:S01]  /*0940*/  S2UR UR7, SR_CgaCtaId ;  /* 0x00000000000779c3 */ /* 0x000e620000008800 */
[----:B------:R-:W2:Y:S01]  /*0950*/  LDCU.64 UR12, c[0x0][0x398] ;  /* 0x00007300ff0c77ac */ /* 0x000ea20008000a00 */
[C---:B------:R-:W-:Y:S01]  /*0960*/  IMAD.SHL.U32 R7, R3.reuse, 0x4, RZ ;  /* 0x0000000403077824 */ /* 0x040fe200078e00ff */
[----:B------:R-:W-:Y:S01]  /*0970*/  MOV R29, R3 ;  /* 0x00000003001d7202 */ /* 0x000fe20000000f00 */
[----:B------:R-:W-:Y:S01]  /*0980*/  IMAD.U32 R14, RZ, RZ, UR20 ;  /* 0x00000014ff0e7e24 */ /* 0x000fe2000f8e00ff */
[----:B------:R-:W-:Y:S01]  /*0990*/  UMOV UR5, 0x400 ;  /* 0x0000040000057882 */ /* 0x000fe20000000000 */
[----:B------:R-:W-:Y:S01]  /*09a0*/  IMAD.U32 R15, RZ, RZ, UR21 ;  /* 0x00000015ff0f7e24 */ /* 0x000fe2000f8e00ff */
[----:B------:R-:W-:Y:S01]  /*09b0*/  SHF.L.U64.HI R15, R3, 0x2, R6 ;  /* 0x00000002030f7819 */ /* 0x000fe20000010206 */
[----:B------:R-:W-:Y:S01]  /*09c0*/  IMAD.U32 R12, RZ, RZ, UR6 ;  /* 0x00000006ff0c7e24 */ /* 0x000fe2000f8e00ff */
[----:B------:R-:W-:Y:S01]  /*09d0*/  LEA R10, P1, R14, R7, 0x2 ;  /* 0x000000070e0a7211 */ /* 0x000fe200078210ff */
[----:B------:R-:W-:Y:S01]  /*09e0*/  VIADD R9, R9, 0x1 ;  /* 0x0000000109097836 */ /* 0x000fe20000000000 */
[----:B------:R-:W-:Y:S01]  /*09f0*/  UIADD3 UR5, UPT, UPT, UR5, 0x80, URZ ;  /* 0x0000008005057890 */ /* 0x000fe2000fffe0ff */
[----:B------:R-:W-:Y:S01]  /*0a00*/  IMAD R7, R2, UR10, RZ ;  /* 0x0000000a02077c24 */ /* 0x000fe2000f8e02ff */
[----:B------:R-:W-:-:S02]  /*0a10*/  LEA.HI.X R14, R14, R15, R12, 0x2, P1 ;  /* 0x0000000f0e0e7211 */ /* 0x000fc400008f140c */
[----:B------:R-:W-:Y:S01]  /*0a20*/  LOP3.LUT R9, R9, 0x3, RZ, 0xc0, !PT ;  /* 0x0000000309097812 */ /* 0x000fe200078ec0ff */
[----:B------:R-:W-:Y:S01]  /*0a30*/  IMAD R7, R7, UR9, RZ ;  /* 0x0000000907077c24 */ /* 0x000fe2000f8e02ff */
[----:B--2---:R-:W-:Y:S01]  /*0a40*/  IADD3 R17, P1, P2, R10, UR12, R13 ;  /* 0x0000000c0a117c10 */ /* 0x004fe2000fa3e00d */
[----:B------:R-:W-:-:S03]  /*0a50*/  IMAD.MOV.U32 R10, RZ, RZ, R6 ;  /* 0x000000ffff0a7224 */ /* 0x000fc600078e0006 */
[----:B------:R-:W-:Y:S01]  /*0a60*/  IADD3.X R18, PT, PT, R14, UR13, R11, P1, P2 ;  /* 0x0000000d0e127c10 */ /* 0x000fe20008fe440b */
[----:B-1----:R-:W-:Y:S01]  /*0a70*/  ULEA UR5, UR7, UR5, 0x18 ;  /* 0x0000000507057291 */ /* 0x002fe2000f8ec0ff */
[----:B------:R-:W-:-:S05]  /*0a80*/  IADD3 R9, P1, PT, RZ, -R9, RZ ;  /* 0x80000009ff097210 */ /* 0x000fca0007f3e0ff */
[----:B------:R-:W-:Y:S02]  /*0a90*/  VIADD R12, R13, UR5 ;  /* 0x000000050d0c7c36 */ /* 0x000fe40008000000 */
[----:B------:R-:W-:Y:S02]  /*0aa0*/  IMAD.X R16, RZ, RZ, -0x1, P1 ;  /* 0xffffffffff107424 */ /* 0x000fe400008e06ff */
[----:B------:R-:W-:-:S07]  /*0ab0*/  IMAD R12, R3, 0x4, R12 ;  /* 0x00000004030c7824 */ /* 0x000fce00078e020c */
.L_x_426:
[----:B------:R-:W-:Y:S01]  /*0ac0*/  IADD3 R9, P1, PT, R9, 0x1, RZ ;  /* 0x0000000109097810 */ /* 0x000fe20007f3e0ff */
[----:B------:R-:W-:Y:S01]  /*0ad0*/  IMAD.MOV.U32 R14, RZ, RZ, R17 ;  /* 0x000000ffff0e7224 */ /* 0x000fe200078e0011 */
[C---:B------:R-:W-:Y:S01]  /*0ae0*/  IADD3 R29, P2, PT, R8.reuse, R29, RZ ;  /* 0x0000001d081d7210 */ /* 0x040fe20007f5e0ff */
[----:B------:R-:W-:Y:S01]  /*0af0*/  IMAD.MOV.U32 R15, RZ, RZ, R18 ;  /* 0x000000ffff0f7224 */ /* 0x000fe200078e0012 */
[C---:B------:R-:W-:Y:S01]  /*0b00*/  LEA R17, P3, R8.reuse, R17, 0x2 ;  /* 0x0000001108117211 */ /* 0x040fe200078610ff */
[----:B------:R-:W-:Y:S01]  /*0b10*/  IMAD.X R16, RZ, RZ, R16, P1 ;  /* 0x000000ffff107224 */ /* 0x000fe200008e0610 */
[----:B------:R-:W-:Y:S01]  /*0b20*/  ISETP.NE.U32.AND P1, PT, R9, RZ, PT ;  /* 0x000000ff0900720c */ /* 0x000fe20003f25070 */
[----:B------:R-:W-:Y:S01]  /*0b30*/  IMAD.X R10, RZ, RZ, R10, P2 ;  /* 0x000000ffff0a7224 */ /* 0x000fe200010e060a */
[----:B------:R-:W-:Y:S01]  /*0b40*/  @!PT LDS RZ, [RZ] ;  /* 0x00000000fffff984 */ /* 0x000fe20000000800 */
[----:B------:R-:W-:Y:S01]  /*0b50*/  @!PT LDS RZ, [RZ] ;  /* 0x00000000fffff984 */ /* 0x000fe20000000800 */
[----:B------:R-:W-:Y:S01]  /*0b60*/  @!PT LDS RZ, [RZ] ;  /* 0x00000000fffff984 */ /* 0x000fe20000000800 */
[----:B------:R1:W-:Y:S01]  /*0b70*/  LDGSTS.E [R12], desc[UR22][R14.64] ;  /* 0x000000000e0c7fae */ /* 0x0003e2000b9a1016 */
[----:B------:R-:W-:Y:S02]  /*0b80*/  LEA.HI.X R18, R8, R18, RZ, 0x2, P3 ;  /* 0x0000001208127211 */ /* 0x000fe400018f14ff */
[----:B------:R-:W-:Y:S01]  /*0b90*/  ISETP.NE.AND.EX P1, PT, R16, RZ, PT, P1 ;  /* 0x000000ff1000720c */ /* 0x000fe20003f25310 */
[----:B-1----:R-:W-:-:S12]  /*0ba0*/  IMAD R12, R7, 0x4, R12 ;  /* 0x00000004070c7824 */ /* 0x002fd800078e020c */
[----:B------:R-:W-:Y:S05]  /*0bb0*/  @P1 BRA `(.L_x_426) ;  /* 0xfffffffc00c01947 */ /* 0x000fea000383ffff */
.L_x_425:
[----:B------:R-:W-:Y:S05]  /*0bc0*/  BSYNC.RECONVERGENT B1 ;  /* 0x0000000000017941 */ /* 0x000fea0003800200 */
.L_x_424:
[----:B------:R-:W-:Y:S05]  /*0bd0*/  @!P0 BRA `(.L_x_420) ;  /* 0x0000000000f08947 */ /* 0x000fea0003800000 */
[----:B------:R-:W1:Y:S01]  /*0be0*/  S2UR UR8, SR_CgaCtaId ;  /* 0x00000000000879c3 */ /* 0x000e620000008800 */
[----:B------:R-:W2:Y:S01]  /*0bf0*/  LDCU.64 UR12, c[0x0][0x398] ;  /* 0x00007300ff0c77ac */ /* 0x000ea20008000a00 */
[C---:B------:R-:W-:Y:S01]  /*0c00*/  IMAD.SHL.U32 R9, R29.reuse, 0x4, RZ ;  /* 0x000000041d097824 */ /* 0x040fe200078e00ff */
[----:B------:R-:W-:Y:S01]  /*0c10*/  MOV R14, UR20 ;  /* 0x00000014000e7c02 */ /* 0x000fe20008000f00 */
[----:B------:R-:W-:Y:S01]  /*0c20*/  IMAD.U32 R15, RZ, RZ, UR21 ;  /* 0x00000015ff0f7e24 */ /* 0x000fe2000f8e00ff */
[C---:B------:R-:W-:Y:S01]  /*0c30*/  SHF.L.U64.HI R15, R29.reuse, 0x2, R10 ;  /* 0x000000021d0f7819 */ /* 0x040fe2000001020a */
[----:B------:R-:W-:Y:S01]  /*0c40*/  IMAD.U32 R12, RZ, RZ, UR6 ;  /* 0x00000006ff0c7e24 */ /* 0x000fe2000f8e00ff */
[----:B------:R-:W-:Y:S01]  /*0c50*/  LEA R9, P0, R14, R9, 0x2 ;  /* 0x000000090e097211 */ /* 0x000fe200078010ff */
[----:B------:R-:W-:Y:S01]  /*0c60*/  UMOV UR7, 0x400 ;  /* 0x0000040000077882 */ /* 0x000fe20000000000 */
[----:B------:R-:W-:Y:S01]  /*0c70*/  IMAD.SHL.U32 R18, R8, 0x4, RZ ;  /* 0x0000000408127824 */ /* 0x000fe200078e00ff */
[----:B------:R-:W-:Y:S01]  /*0c80*/  UIADD3 UR7, UPT, UPT, UR7, 0x80, URZ ;  /* 0x0000008007077890 */ /* 0x000fe2000fffe0ff */
[----:B------:R-:W-:Y:S01]  /*0c90*/  LEA.HI.X R12, R14, R15, R12, 0x2, P0 ;  /* 0x0000000f0e0c7211 */ /* 0x000fe200000f140c */
[----:B------:R-:W-:Y:S01]  /*0ca0*/  IMAD R24, R2, UR10, RZ ;  /* 0x0000000a02187c24 */ /* 0x000fe2000f8e02ff */
[----:B------:R-:W-:Y:S01]  /*0cb0*/  IADD3 R14, P0, PT, R29, UR20, RZ ;  /* 0x000000141d0e7c10 */ /* 0x000fe2000ff1e0ff */
[----:B------:R-:W-:Y:S01]  /*0cc0*/  UMOV UR5, URZ ;  /* 0x000000ff00057c82 */ /* 0x000fe20008000000 */
[----:B------:R-:W-:Y:S01]  /*0cd0*/  SHF.R.U32.HI R19, RZ, 0x1e, R8 ;  /* 0x0000001eff137819 */ /* 0x000fe20000011608 */
[----:B------:R-:W-:Y:S01]  /*0ce0*/  IMAD R24, R24, UR9, RZ ;  /* 0x0000000918187c24 */ /* 0x000fe2000f8e02ff */
[----:B------:R-:W-:-:S02]  /*0cf0*/  IADD3.X R15, PT, PT, R10, UR6, RZ, P0, !PT ;  /* 0x000000060a0f7c10 */ /* 0x000fc400087fe4ff */
[----:B--2---:R-:W-:Y:S02]  /*0d00*/  IADD3 R7, P1, PT, R13, UR12, RZ ;  /* 0x0000000c0d077c10 */ /* 0x004fe4000ff3e0ff */
[C---:B------:R-:W-:Y:S01]  /*0d10*/  SHF.L.U64.HI R15, R14.reuse, 0x2, R15 ;  /* 0x000000020e0f7819 */ /* 0x040fe2000001020f */
[----:B------:R-:W-:Y:S01]  /*0d20*/  IMAD.SHL.U32 R14, R14, 0x4, RZ ;  /* 0x000000040e0e7824 */ /* 0x000fe200078e00ff */
[----:B------:R-:W-:Y:S01]  /*0d30*/  IADD3.X R11, PT, PT, R11, UR13, RZ, P1, !PT ;  /* 0x0000000d0b0b7c10 */ /* 0x000fe20008ffe4ff */
[----:B-1----:R-:W-:Y:S01]  /*0d40*/  ULEA UR7, UR8, UR7, 0x18 ;  /* 0x0000000708077291 */ /* 0x002fe2000f8ec0ff */
[-C--:B------:R-:W-:Y:S01]  /*0d50*/  IADD3 R22, P1, PT, R18, R9.reuse, RZ ;  /* 0x0000000912167210 */ /* 0x080fe20007f3e0ff */
[C---:B------:R-:W-:Y:S01]  /*0d60*/  IMAD.WIDE.U32 R14, R8.reuse, 0xc, R14 ;  /* 0x0000000c080e7825 */ /* 0x040fe200078e000e */
[----:B------:R-:W-:-:S03]  /*0d70*/  LEA R20, P0, R8, R9, 0x3 ;  /* 0x0000000908147211 */ /* 0x000fc600078018ff */
[----:B------:R-:W-:Y:S01]  /*0d80*/  VIADD R16, R13, UR7 ;  /* 0x000000070d107c36 */ /* 0x000fe20008000000 */
[----:B------:R-:W-:Y:S01]  /*0d90*/  LEA.HI.X R26, R8, R12, RZ, 0x3, P0 ;  /* 0x0000000c081a7211 */ /* 0x000fe200000f1cff */
[----:B------:R-:W-:Y:S02]  /*0da0*/  IMAD.X R28, R19, 0x1, R12, P1 ;  /* 0x00000001131c7824 */ /* 0x000fe400008e060c */
[----:B------:R-:W-:Y:S02]  /*0db0*/  IMAD R13, R29, 0x4, R16 ;  /* 0x000000041d0d7824 */ /* 0x000fe400078e0210 */
[----:B------:R-:W-:Y:S02]  /*0dc0*/  VIADD R23, R15, UR5 ;  /* 0x000000050f177c36 */ /* 0x000fe40008000000 */
[C-C-:B------:R-:W-:Y:S02]  /*0dd0*/  IMAD R21, R24.reuse, 0x4, R13.reuse ;  /* 0x0000000418157824 */ /* 0x140fe400078e020d */
[----:B------:R-:W-:-:S02]  /*0de0*/  IMAD R25, R24, 0x8, R13 ;  /* 0x0000000818197824 */ /* 0x000fc400078e020d */
[----:B------:R-:W-:-:S07]  /*0df0*/  IMAD R27, R24, 0xc, R13 ;  /* 0x0000000c181b7824 */ /* 0x000fce00078e020d */
.L_x_427:
[----:B------:R-:W-:-:S04]  /*0e00*/  IADD3 R16, P0, PT, R7, R9, RZ ;  /* 0x0000000907107210 */ /* 0x000fc80007f1e0ff */
[----:B------:R-:W-:-:S05]  /*0e10*/  IADD3.X R17, PT, PT, R11, R12, RZ, P0, !PT ;  /* 0x0000000c0b117210 */ /* 0x000fca00007fe4ff */
[----:B------:R-:W-:Y:S01]  /*0e20*/  @!PT LDS RZ, [RZ] ;  /* 0x00000000fffff984 */ /* 0x000fe20000000800 */
[----:B------:R-:W-:Y:S01]  /*0e30*/  @!PT LDS RZ, [RZ] ;  /* 0x00000000fffff984 */ /* 0x000fe20000000800 */
[----:B------:R-:W-:Y:S01]  /*0e40*/  @!PT LDS RZ, [RZ] ;  /* 0x00000000fffff984 */ /* 0x000fe20000000800 */
[----:B------:R1:W-:Y:S02]  /*0e50*/  LDGSTS.E [R13], desc[UR22][R16.64] ;  /* 0x00000000100d7fae */ /* 0x0003e4000b9a1016 */
[----:B-1----:R-:W-:Y:S01]  /*0e60*/  IADD3 R16, P0, PT, R7, R22, RZ ;  /* 0x0000001607107210 */ /* 0x002fe20007f1e0ff */
[----:B------:R-:W-:-:S04]  /*0e70*/  IMAD R13, R24, 0x10, R13 ;  /* 0x00000010180d7824 */ /* 0x000fc800078e020d */
[----:B------:R-:W-:-:S05]  /*0e80*/  IMAD.X R17, R11, 0x1, R28, P0 ;  /* 0x000000010b117824 */ /* 0x000fca00000e061c */
[----:B------:R1:W-:Y:S02]  /*0e90*/  LDGSTS.E [R21], desc[UR22][R16.64] ;  /* 0x0000000010157fae */ /* 0x0003e4000b9a1016 */
[----:B-1----:R-:W-:Y:S01]  /*0ea0*/  IADD3 R16, P0, PT, R7, R20, RZ ;  /* 0x0000001407107210 */ /* 0x002fe20007f1e0ff */
[----:B------:R-:W-:-:S04]  /*0eb0*/  IMAD R21, R24, 0x10, R21 ;  /* 0x0000001018157824 */ /* 0x000fc800078e0215 */
[----:B------:R-:W-:-:S05]  /*0ec0*/  IMAD.X R17, R11, 0x1, R26, P0 ;  /* 0x000000010b117824 */ /* 0x000fca00000e061a */
[----:B------:R1:W-:Y:S02]  /*0ed0*/  LDGSTS.E [R25], desc[UR22][R16.64] ;  /* 0x0000000010197fae */ /* 0x0003e4000b9a1016 */
[----:B-1----:R-:W-:Y:S01]  /*0ee0*/  IADD3 R16, P0, PT, R7, R14, RZ ;  /* 0x0000000e07107210 */ /* 0x002fe20007f1e0ff */
[----:B------:R-:W-:Y:S01]  /*0ef0*/  IMAD R25, R24, 0x10, R25 ;  /* 0x0000001018197824 */ /* 0x000fe200078e0219 */
[----:B------:R-:W-:-:S03]  /*0f00*/  LEA R7, P1, R8, R7, 0x4 ;  /* 0x0000000708077211 */ /* 0x000fc600078220ff */
[----:B------:R-:W-:Y:S01]  /*0f10*/  IMAD.X R17, R11, 0x1, R23, P0 ;  /* 0x000000010b117824 */ /* 0x000fe200000e0617 */
[----:B------:R-:W-:Y:S02]  /*0f20*/  IADD3 R29, P0, PT, R18, R29, RZ ;  /* 0x0000001d121d7210 */ /* 0x000fe40007f1e0ff */
[----:B------:R-:W-:Y:S02]  /*0f30*/  LEA.HI.X R11, R8, R11, RZ, 0x4, P1 ;  /* 0x0000000b080b7211 */ /* 0x000fe400008f24ff */
[----:B------:R1:W-:Y:S01]  /*0f40*/  LDGSTS.E [R27], desc[UR22][R16.64] ;  /* 0x00000000101b7fae */ /* 0x0003e2000b9a1016 */
[----:B------:R-:W-:Y:S01]  /*0f50*/  IMAD.X R10, R19, 0x1, R10, P0 ;  /* 0x00000001130a7824 */ /* 0x000fe200000e060a */
[----:B------:R-:W-:-:S04]  /*0f60*/  ISETP.GE.U32.AND P0, PT, R29, R4, PT ;  /* 0x000000041d00720c */ /* 0x000fc80003f06070 */
[----:B------:R-:W-:Y:S01]  /*0f70*/  ISETP.GE.U32.AND.EX P0, PT, R10, R5, PT, P0 ;  /* 0x000000050a00720c */ /* 0x000fe20003f06100 */
[----:B-1----:R-:W-:-:S12]  /*0f80*/  IMAD R27, R24, 0x10, R27 ;  /* 0x00000010181b7824 */ /* 0x002fd800078e021b */
[----:B------:R-:W-:Y:S05]  /*0f90*/  @!P0 BRA `(.L_x_427) ;  /* 0xfffffffc00988947 */ /* 0x000fea000383ffff */
.L_x_420:
[----:B------:R-:W-:Y:S05]  /*0fa0*/  BSYNC.RECONVERGENT B0 ;  /* 0x0000000000007941 */ /* 0x000fea0003800200 */
.L_x_419:
[----:B------:R-:W-:Y:S01]  /*0fb0*/  ISETP.GT.U32.AND P0, PT, R4, R3, PT ;  /* 0x000000030400720c */ /* 0x000fe20003f04070 */
[----:B------:R-:W0:Y:S01]  /*0fc0*/  LDGDEPBAR ;  /* 0x00000000000079af */ /* 0x000e220000000000 */
[----:B------:R-:W-:Y:S02]  /*0fd0*/  BSSY.RECONVERGENT B0, `(.L_x_428) ;  /* 0x000009c000007945 */ /* 0x000fe40003800200 */
[----:B------:R-:W-:-:S13]  /*0fe0*/  ISETP.GT.U32.AND.EX P0, PT, R5, R6, PT, P0 ;  /* 0x000000060500720c */ /* 0x000fda0003f04100 */
        /* <DEDUP_REMOVED lines=17> */
[----:B------:R-:W-:Y:S01]  /*1100*/  ISETP.NE.U32.AND P2, PT, R8, RZ, PT ;  /* 0x000000ff0800720c */ /* 0x000fe20003f45070 */
[----:B------:R-:W-:-:S05]  /*1110*/  IMAD.MOV.U32 R10, RZ, RZ, RZ ;  /* 0x000000ffff0a7224 */ /* 0x000fca00078e00ff */
[----:B-1----:R-:W1:Y:S02]  /*1120*/  MUFU.RCP R13, R13 ;  /* 0x0000000d000d7308 */ /* 0x002e640000001000 */
[----:B-1----:R-:W-:-:S06]  /*1130*/  IADD3 R11, PT, PT, R13, 0xffffffe, RZ ;  /* 0x0ffffffe0d0b7810 */ /* 0x002fcc0007ffe0ff */
[----:B------:R-:W1:Y:S02]  /*1140*/  F2I.FTZ.U32.TRUNC.NTZ R11, R11 ;  /* 0x0000000b000b7305 */ /* 0x000e64000021f000 */
[----:B-1----:R-:W-:-:S04]  /*1150*/  IMAD R9, R9, R11, RZ ;  /* 0x0000000b09097224 */ /* 0x002fc800078e02ff */
[----:B------:R-:W-:-:S04]  /*1160*/  IMAD.HI.U32 R9, R11, R9, R10 ;  /* 0x000000090b097227 */ /* 0x000fc800078e000a */
[----:B------:R-:W-:Y:S02]  /*1170*/  IMAD.MOV.U32 R11, RZ, RZ, RZ ;  /* 0x000000ffff0b7224 */ /* 0x000fe400078e00ff */
[----:B------:R-:W-:-:S04]  /*1180*/  IMAD.HI.U32 R10, R9, R12, RZ ;  /* 0x0000000c090a7227 */ /* 0x000fc800078e00ff */
[----:B------:R-:W-:-:S04]  /*1190*/  IMAD.MOV R9, RZ, RZ, -R10 ;  /* 0x000000ffff097224 */ /* 0x000fc800078e0a0a */
[----:B------:R-:W-:-:S05]  /*11a0*/  IMAD R9, R8, R9, R12 ;  /* 0x0000000908097224 */ /* 0x000fca00078e020c */
[----:B------:R-:W-:-:S13]  /*11b0*/  ISETP.GE.U32.AND P0, PT, R9, R8, PT ;  /* 0x000000080900720c */ /* 0x000fda0003f06070 */
[----:B------:R-:W-:Y:S02]  /*11c0*/  @P0 IMAD.IADD R9, R9, 0x1, -R8 ;  /* 0x0000000109090824 */ /* 0x000fe400078e0a08 */
[----:B------:R-:W-:-:S03]  /*11d0*/  @P0 VIADD R10, R10, 0x1 ;  /* 0x000000010a0a0836 */ /* 0x000fc60000000000 */
[----:B------:R-:W-:-:S13]  /*11e0*/  ISETP.GE.U32.AND P1, PT, R9, R8, PT ;  /* 0x000000080900720c */ /* 0x000fda0003f26070 */
[----:B------:R-:W-:Y:S01]  /*11f0*/  @P1 VIADD R10, R10, 0x1 ;  /* 0x000000010a0a1836 */ /* 0x000fe20000000000 */
[----:B------:R-:W-:Y:S01]  /*1200*/  @!P2 LOP3.LUT R10, RZ, R8, RZ, 0x33, !PT ;  /* 0x00000008ff0aa212 */ /* 0x000fe200078e33ff */
[----:B------:R-:W-:Y:S06]  /*1210*/  BRA `(.L_x_432) ;  /* 0x00000000000c7947 */ /* 0x000fec0003800000 */
.L_x_431:
[----:B------:R-:W-:Y:S01]  /*1220*/  IMAD.MOV.U32 R9, RZ, RZ, R12 ;  /* 0x000000ffff097224 */ /* 0x000fe200078e000c */
[----:B------:R-:W-:-:S07]  /*1230*/  MOV R14, 0x1250 ;  /* 0x00001250000e7802 */ /* 0x000fce0000000f00 */
[----:B------:R-:W-:Y:S05]  /*1240*/  CALL.REL.NOINC `($__internal_0_$__cuda_sm20_div_u64) ;  /* 0x0000000800f47944 */ /* 0x000fea0003c00000 */
.L_x_432:
[----:B------:R-:W-:Y:S05]  /*1250*/  BSYNC.RECONVERGENT B1 ;  /* 0x0000000000017941 */ /* 0x000fea0003800200 */
.L_x_430:
[----:B------:R-:W-:Y:S01]  /*1260*/  IADD3 R7, P0, PT, R10, R7, RZ ;  /* 0x000000070a077210 */ /* 0x000fe20007f1e0ff */
[----:B------:R-:W1:Y:S01]  /*1270*/  LDC R12, c[0x0][0x3b0] ;  /* 0x0000ec00ff0c7b82 */ /* 0x000e620000000800 */
[----:B------:R-:W-:Y:S02]  /*1280*/  BSSY.RECONVERGENT B1, `(.L_x_433) ;  /* 0x0000031000017945 */ /* 0x000fe40003800200 */
[C---:B------:R-:W-:Y:S01]  /*1290*/  LOP3.LUT R9, R7.reuse, 0x3, RZ, 0xc0, !PT ;  /* 0x0000000307097812 */ /* 0x040fe200078ec0ff */
[----:B------:R-:W-:Y:S01]  /*12a0*/  IMAD.X R10, RZ, RZ, R11, P0 ;  /* 0x000000ffff0a7224 */ /* 0x000fe200000e060b */
[----:B------:R-:W-:Y:S02]  /*12b0*/  ISETP.GE.U32.AND P0, PT, R7, 0x3, PT ;  /* 0x000000030700780c */ /* 0x000fe40003f06070 */
[----:B------:R-:W-:Y:S02]  /*12c0*/  ISETP.NE.U32.AND P1, PT, R9, 0x3, PT ;  /* 0x000000030900780c */ /* 0x000fe40003f25070 */
[----:B------:R-:W-:-:S02]  /*12d0*/  ISETP.GE.U32.AND.EX P0, PT, R10, RZ, PT, P0 ;  /* 0x000000ff0a00720c */ /* 0x000fc40003f06100 */
[----:B------:R-:W-:Y:S02]  /*12e0*/  ISETP.NE.AND.EX P1, PT, RZ, RZ, PT, P1 ;  /* 0x000000ffff00720c */ /* 0x000fe40003f25310 */
[----:B-1----:R-:W-:-:S11]  /*12f0*/  SHF.R.S32.HI R13, RZ, 0x1f, R12 ;  /* 0x0000001fff0d7819 */ /* 0x002fd6000001140c */
[----:B------:R-:W-:Y:S05]  /*1300*/  @!P1 BRA `(.L_x_434) ;  /* 0x0000000000a09947 */ /* 0x000fea0003800000 */
[----:B------:R-:W1:Y:S01]  /*1310*/  S2UR UR7, SR_CgaCtaId ;  /* 0x00000000000779c3 */ /* 0x000e620000008800 */
[----:B------:R-:W2:Y:S01]  /*1320*/  LDCU.64 UR12, c[0x0][0x3a8] ;  /* 0x00007500ff0c77ac */ /* 0x000ea20008000a00 */
[----:B------:R-:W-:Y:S01]  /*1330*/  IMAD.U32 R10, RZ, RZ, UR20 ;  /* 0x00000014ff0a7e24 */ /* 0x000fe2000f8e00ff */
[----:B------:R-:W-:Y:S01]  /*1340*/  SHF.L.U32 R15, R3, 0x2, RZ ;  /* 0x00000002030f7819 */ /* 0x000fe200000006ff */
[----:B------:R-:W-:Y:S01]  /*1350*/  VIADD R9, R7, 0x1 ;  /* 0x0000000107097836 */ /* 0x000fe20000000000 */
[----:B------:R-:W-:Y:S01]  /*1360*/  UMOV UR5, 0x400 ;  /* 0x0000040000057882 */ /* 0x000fe20000000000 */
[----:B------:R-:W-:Y:S01]  /*1370*/  IMAD.U32 R16, RZ, RZ, UR6 ;  /* 0x00000006ff107e24 */ /* 0x000fe2000f8e00ff */
[----:B------:R-:W-:Y:S01]  /*1380*/  UIADD3 UR5, UPT, UPT, UR5, 0x80, URZ ;  /* 0x0000008005057890 */ /* 0x000fe2000fffe0ff */
[----:B------:R-:W3:Y:S01]  /*1390*/  LDC R14, c[0x0][0x388] ;  /* 0x0000e200ff0e7b82 */ /* 0x000ee20000000800 */
[----:B------:R-:W-:Y:S01]  /*13a0*/  SHF.L.U64.HI R7, R3, 0x2, R6 ;  /* 0x0000000203077819 */ /* 0x000fe20000010206 */
[----:B------:R-:W-:Y:S01]  /*13b0*/  IMAD.U32 R11, RZ, RZ, UR21 ;  /* 0x00000015ff0b7e24 */ /* 0x000fe2000f8e00ff */
[----:B------:R-:W-:Y:S01]  /*13c0*/  LEA R15, P1, R10, R15, 0x2 ;  /* 0x0000000f0a0f7211 */ /* 0x000fe200078210ff */
[----:B------:R-:W-:Y:S01]  /*13d0*/  IMAD R11, R2, UR10, RZ ;  /* 0x0000000a020b7c24 */ /* 0x000fe2000f8e02ff */
[----:B------:R-:W-:-:S02]  /*13e0*/  LOP3.LUT R9, R9, 0x3, RZ, 0xc0, !PT ;  /* 0x0000000309097812 */ /* 0x000fc400078ec0ff */
[----:B------:R-:W-:Y:S01]  /*13f0*/  LEA.HI.X R16, R10, R7, R16, 0x2, P1 ;  /* 0x000000070a107211 */ /* 0x000fe200008f1410 */
[----:B------:R-:W-:Y:S01]  /*1400*/  IMAD R18, R11, UR9, RZ ;  /* 0x000000090b127c24 */ /* 0x000fe2000f8e02ff */
[----:B------:R-:W-:Y:S02]  /*1410*/  IADD3 R9, P3, PT, RZ, -R9, RZ ;  /* 0x80000009ff097210 */ /* 0x000fe40007f7e0ff */
[----:B--2---:R-:W-:-:S04]  /*1420*/  IADD3 R15, P1, P2, R15, UR12, R12 ;  /* 0x0000000c0f0f7c10 */ /* 0x004fc8000fa3e00c */
[----:B------:R-:W-:Y:S01]  /*1430*/  IADD3.X R16, PT, PT, R16, UR13, R13, P1, P2 ;  /* 0x0000000d10107c10 */ /* 0x000fe20008fe440d */
[----:B-1----:R-:W-:-:S06]  /*1440*/  ULEA UR5, UR7, UR5, 0x18 ;  /* 0x0000000507057291 */ /* 0x002fcc000f8ec0ff */
[----:B------:R-:W-:-:S04]  /*1450*/  VIADD R7, R12, UR5 ;  /* 0x000000050c077c36 */ /* 0x000fc80008000000 */
[----:B---3--:R-:W-:Y:S02]  /*1460*/  IMAD R10, R14, 0x200, R7 ;  /* 0x000002000e0a7824 */ /* 0x008fe400078e0207 */
[----:B------:R-:W-:Y:S02]  /*1470*/  IMAD.X R14, RZ, RZ, -0x1, P3 ;  /* 0xffffffffff0e7424 */ /* 0x000fe400018e06ff */
[----:B------:R-:W-:-:S07]  /*1480*/  IMAD R7, R3, 0x4, R10 ;  /* 0x0000000403077824 */ /* 0x000fce00078e020a */
.L_x_435:
[----:B------:R-:W-:Y:S01]  /*1490*/  IADD3 R9, P1, PT, R9, 0x1, RZ ;  /* 0x0000000109097810 */ /* 0x000fe20007f3e0ff */
[----:B------:R-:W-:Y:S01]  /*14a0*/  IMAD.MOV.U32 R10, RZ, RZ, R15 ;  /* 0x000000ffff0a7224 */ /* 0x000fe200078e000f */
[C---:B------:R-:W-:Y:S01]  /*14b0*/  IADD3 R3, P2, PT, R8.reuse, R3, RZ ;  /* 0x0000000308037210 */ /* 0x040fe20007f5e0ff */
[----:B------:R-:W-:Y:S01]  /*14c0*/  IMAD.MOV.U32 R11, RZ, RZ, R16 ;  /* 0x000000ffff0b7224 */ /* 0x000fe200078e0010 */
[----:B------:R-:W-:Y:S01]  /*14d0*/  LEA R15, P3, R8, R15, 0x2 ;  /* 0x0000000f080f7211 */ /* 0x000fe200078610ff */
[----:B------:R-:W-:Y:S01]  /*14e0*/  IMAD.X R14, RZ, RZ, R14, P1 ;  /* 0x000000ffff0e7224 */ /* 0x000fe200008e060e */
[----:B------:R-:W-:Y:S02]  /*14f0*/  ISETP.NE.U32.AND P1, PT, R9, RZ, PT ;  /* 0x000000ff0900720c */ /* 0x000fe40003f25070 */
[----:B------:R-:W-:Y:S01]  /*1500*/  @!PT LDS RZ, [RZ] ;  /* 0x00000000fffff984 */ /* 0x000fe20000000800 */
[----:B------:R-:W-:Y:S01]  /*1510*/  @!PT LDS RZ, [RZ] ;  /* 0x00000000fffff984 */ /* 0x000fe20000000800 */
[----:B------:R-:W-:Y:S01]  /*1520*/  @!PT LDS RZ, [RZ] ;  /* 0x00000000fffff984 */ /* 0x000fe20000000800 */
[----:B------:R1:W-:Y:S01]  /*1530*/  LDGSTS.E [R7+0x80], desc[UR22][R10.64] ;  /* 0x000800000a077fae */ /* 0x0003e2000b9a1016 */
[----:B------:R-:W-:Y:S02]  /*1540*/  IADD3.X R6, PT, PT, RZ, R6, RZ, P2, !PT ;  /* 0x00000006ff067210 */ /* 0x000fe400017fe4ff */
[----:B------:R-:W-:-:S02]  /*1550*/  ISETP.NE.AND.EX P1, PT, R14, RZ, PT, P1 ;  /* 0x000000ff0e00720c */ /* 0x000fc40003f25310 */
[----:B------:R-:W-:Y:S01]  /*1560*/  LEA.HI.X R16, R8, R16, RZ, 0x2, P3 ;  /* 0x0000001008107211 */ /* 0x000fe200018f14ff */
[----:B-1----:R-:W-:-:S10]  /*1570*/  IMAD R7, R18, 0x4, R7 ;  /* 0x0000000412077824 */ /* 0x002fd400078e0207 */
[----:B------:R-:W-:Y:S05]  /*1580*/  @P1 BRA `(.L_x_435) ;  /* 0xfffffffc00c01947 */ /* 0x000fea000383ffff */
.L_x_434:
[----:B------:R-:W-:Y:S05]  /*1590*/  BSYNC.RECONVERGENT B1 ;  /* 0x0000000000017941 */ /* 0x000fea0003800200 */
.L_x_433:
[----:B------:R-:W-:Y:S05]  /*15a0*/  @!P0 BRA `(.L_x_429) ;  /* 0x0000000000f88947 */ /* 0x000fea0003800000 */
[----:B------:R-:W1:Y:S01]  /*15b0*/  S2UR UR7, SR_CgaCtaId ;  /* 0x00000000000779c3 */ /* 0x000e620000008800 */
[----:B------:R-:W-:Y:S01]  /*15c0*/  UMOV UR5, 0x400 ;  /* 0x0000040000057882 */ /* 0x000fe20000000000 */
[----:B------:R-:W2:Y:S01]  /*15d0*/  LDCU.64 UR12, c[0x0][0x3a8] ;  /* 0x00007500ff0c77ac */ /* 0x000ea20008000a00 */
[C---:B------:R-:W-:Y:S01]  /*15e0*/  IADD3 R14, P0, PT, R3.reuse, UR20, RZ ;  /* 0x00000014030e7c10 */ /* 0x040fe2000ff1e0ff */
[C---:B------:R-:W-:Y:S01]  /*15f0*/  IMAD.SHL.U32 R9, R3.reuse, 0x4, RZ ;  /* 0x0000000403097824 */ /* 0x040fe200078e00ff */
[----:B------:R-:W-:Y:S01]  /*1600*/  UIADD3 UR5, UPT, UPT, UR5, 0x80, URZ ;  /* 0x0000008005057890 */ /* 0x000fe2000fffe0ff */
[----:B------:R-:W-:Y:S02]  /*1610*/  IMAD.U32 R10, RZ, RZ, UR20 ;  /* 0x00000014ff0a7e24 */ /* 0x000fe4000f8e00ff */
[----:B------:R-:W3:Y:S01]  /*1620*/  LDC R16, c[0x0][0x388] ;  /* 0x0000e200ff107b82 */ /* 0x000ee20000000800 */
[----:B------:R-:W-:Y:S01]  /*1630*/  IMAD.U32 R11, RZ, RZ, UR21 ;  /* 0x00000015ff0b7e24 */ /* 0x000fe2000f8e00ff */
[----:B------:R-:W-:Y:S01]  /*1640*/  SHF.L.U64.HI R11, R3, 0x2, R6 ;  /* 0x00000002030b7819 */ /* 0x000fe20000010206 */
[----:B------:R-:W-:Y:S01]  /*1650*/  IMAD.U32 R17, RZ, RZ, UR6 ;  /* 0x00000006ff117e24 */ /* 0x000fe2000f8e00ff */
[----:B------:R-:W-:Y:S01]  /*1660*/  LEA R9, P2, R10, R9, 0x2 ;  /* 0x000000090a097211 */ /* 0x000fe200078410ff */
[----:B------:R-:W-:-:S03]  /*1670*/  IMAD R21, R2, UR10, RZ ;  /* 0x0000000a02157c24 */ /* 0x000fc6000f8e02ff */
[----:B------:R-:W-:Y:S01]  /*1680*/  LEA.HI.X R10, R10, R11, R17, 0x2, P2 ;  /* 0x0000000b0a0a7211 */ /* 0x000fe200010f1411 */
[----:B------:R-:W-:Y:S01]  /*1690*/  IMAD R21, R21, UR9, RZ ;  /* 0x0000000915157c24 */ /* 0x000fe2000f8e02ff */
[----:B--2---:R-:W-:Y:S01]  /*16a0*/  IADD3 R7, P1, PT, R12, UR12, RZ ;  /* 0x0000000c0c077c10 */ /* 0x004fe2000ff3e0ff */
[----:B-1----:R-:W-:-:S03]  /*16b0*/  ULEA UR5, UR7, UR5, 0x18 ;  /* 0x0000000507057291 */ /* 0x002fc6000f8ec0ff */
[----:B------:R-:W-:Y:S02]  /*16c0*/  IADD3.X R11, PT, PT, R13, UR13, RZ, P1, !PT ;  /* 0x0000000d0d0b7c10 */ /* 0x000fe40008ffe4ff */
[----:B------:R-:W-:Y:S02]  /*16d0*/  SHF.R.U32.HI R13, RZ, 0x1e, R8 ;  /* 0x0000001eff0d7819 */ /* 0x000fe40000011608 */
[----:B------:R-:W-:Y:S01]  /*16e0*/  LEA R22, P1, R8, R9, 0x3 ;  /* 0x0000000908167211 */ /* 0x000fe200078218ff */
[----:B------:R-:W-:Y:S01]  /*16f0*/  VIADD R15, R12, UR5 ;  /* 0x000000050c0f7c36 */ /* 0x000fe20008000000 */
[----:B------:R-:W-:Y:S01]  /*1700*/  UMOV UR5, URZ ;  /* 0x000000ff00057c82 */ /* 0x000fe20008000000 */
[C---:B------:R-:W-:Y:S01]  /*1710*/  IMAD.SHL.U32 R12, R8.reuse, 0x4, RZ ;  /* 0x00000004080c7824 */ /* 0x040fe200078e00ff */
[----:B------:R-:W-:Y:S01]  /*1720*/  LEA.HI.X R28, R8, R10, RZ, 0x3, P1 ;  /* 0x0000000a081c7211 */ /* 0x000fe200008f1cff */
[----:B---3--:R-:W-:Y:S01]  /*1730*/  IMAD R16, R16, 0x200, R15 ;  /* 0x0000020010107824 */ /* 0x008fe200078e020f */
[----:B------:R-:W-:-:S02]  /*1740*/  IADD3.X R15, PT, PT, R6, UR6, RZ, P0, !PT ;  /* 0x00000006060f7c10 */ /* 0x000fc400087fe4ff */
[----:B------:R-:W-:Y:S01]  /*1750*/  IADD3 R20, P0, PT, R12, R9, RZ ;  /* 0x000000090c147210 */ /* 0x000fe20007f1e0ff */
[----:B------:R-:W-:Y:S01]  /*1760*/  IMAD R2, R3, 0x4, R16 ;  /* 0x0000000403027824 */ /* 0x000fe200078e0210 */
[C---:B------:R-:W-:Y:S01]  /*1770*/  SHF.L.U64.HI R15, R14.reuse, 0x2, R15 ;  /* 0x000000020e0f7819 */ /* 0x040fe2000001020f */
[----:B------:R-:W-:Y:S01]  /*1780*/  IMAD.SHL.U32 R14, R14, 0x4, RZ ;  /* 0x000000040e0e7824 */ /* 0x000fe200078e00ff */
[----:B------:R-:W-:Y:S01]  /*1790*/  IADD3.X R26, PT, PT, R13, R10, RZ, P0, !PT ;  /* 0x0000000a0d1a7210 */ /* 0x000fe200007fe4ff */
[----:B------:R-:W-:Y:S02]  /*17a0*/  IMAD R24, R21, 0x4, R2 ;  /* 0x0000000415187824 */ /* 0x000fe400078e0202 */
[----:B------:R-:W-:-:S04]  /*17b0*/  IMAD.WIDE.U32 R14, R8, 0xc, R14 ;  /* 0x0000000c080e7825 */ /* 0x000fc800078e000e */
[----:B------:R-:W-:Y:S02]  /*17c0*/  VIADD R23, R15, UR5 ;  /* 0x000000050f177c36 */ /* 0x000fe40008000000 */
[C-C-:B------:R-:W-:Y:S02]  /*17d0*/  IMAD R25, R21.reuse, 0x8, R2.reuse ;  /* 0x0000000815197824 */ /* 0x140fe400078e0202 */
[----:B------:R-:W-:-:S07]  /*17e0*/  IMAD R27, R21, 0xc, R2 ;  /* 0x0000000c151b7824 */ /* 0x000fce00078e0202 */
.L_x_436:
[----:B------:R-:W-:-:S05]  /*17f0*/  IADD3 R18, P0, PT, R7, R9, RZ ;  /* 0x0000000907127210 */ /* 0x000fca0007f1e0ff */
[----:B------:R-:W-:Y:S01]  /*1800*/  IMAD.X R19, R11, 0x1, R10, P0 ;  /* 0x000000010b137824 */ /* 0x000fe200000e060a */
[----:B------:R-:W-:-:S04]  /*1810*/  IADD3 R16, P0, PT, R7, R20, RZ ;  /* 0x0000001407107210 */ /* 0x000fc80007f1e0ff */
[----:B------:R-:W-:Y:S01]  /*1820*/  @!PT LDS RZ, [RZ] ;  /* 0x00000000fffff984 */ /* 0x000fe20000000800 */
[----:B------:R-:W-:Y:S01]  /*1830*/  @!PT LDS RZ, [RZ] ;  /* 0x00000000fffff984 */ /* 0x000fe20000000800 */
[----:B------:R-:W-:Y:S01]  /*1840*/  @!PT LDS RZ, [RZ] ;  /* 0x00000000fffff984 */ /* 0x000fe20000000800 */
[----:B------:R1:W-:Y:S01]  /*1850*/  LDGSTS.E [R2+0x80], desc[UR22][R18.64] ;  /* 0x0008000012027fae */ /* 0x0003e2000b9a1016 */
[----:B------:R-:W-:-:S05]  /*1860*/  IMAD.X R17, R11, 0x1, R26, P0 ;  /* 0x000000010b117824 */ /* 0x000fca00000e061a */
[----:B------:R2:W-:Y:S01]  /*1870*/  LDGSTS.E [R24+0x80], desc[UR22][R16.64] ;  /* 0x0008000010187fae */ /* 0x0005e2000b9a1016 */
[----:B-1----:R-:W-:Y:S01]  /*1880*/  IMAD R2, R21, 0x10, R2 ;  /* 0x0000001015027824 */ /* 0x002fe200078e0202 */
[----:B--2---:R-:W-:Y:S01]  /*1890*/  IADD3 R16, P0, PT, R7, R22, RZ ;  /* 0x0000001607107210 */ /* 0x004fe20007f1e0ff */
[----:B------:R-:W-:-:S04]  /*18a0*/  IMAD R24, R21, 0x10, R24 ;  /* 0x0000001015187824 */ /* 0x000fc800078e0218 */
[----:B------:R-:W-:Y:S01]  /*18b0*/  IMAD.X R17, R11, 0x1, R28, P0 ;  /* 0x000000010b117824 */ /* 0x000fe200000e061c */
[----:B------:R-:W-:Y:S02]  /*18c0*/  IADD3 R18, P0, PT, R7, R14, RZ ;  /* 0x0000000e07127210 */ /* 0x000fe40007f1e0ff */
[----:B------:R-:W-:Y:S02]  /*18d0*/  LEA R7, P1, R8, R7, 0x4 ;  /* 0x0000000708077211 */ /* 0x000fe400078220ff */
[----:B------:R1:W-:Y:S01]  /*18e0*/  LDGSTS.E [R25+0x80], desc[UR22][R16.64] ;  /* 0x0008000010197fae */ /* 0x0003e2000b9a1016 */
[----:B------:R-:W-:Y:S01]  /*18f0*/  IMAD.X R19, R11, 0x1, R23, P0 ;  /* 0x000000010b137824 */ /* 0x000fe200000e0617 */
[----:B------:R-:W-:Y:S02]  /*1900*/  IADD3 R3, P0, PT, R12, R3, RZ ;  /* 0x000000030c037210 */ /* 0x000fe40007f1e0ff */
[----:B------:R-:W-:Y:S02]  /*1910*/  LEA.HI.X R11, R8, R11, RZ, 0x4, P1 ;  /* 0x0000000b080b7211 */ /* 0x000fe400008f24ff */
[----:B------:R2:W-:Y:S01]  /*1920*/  LDGSTS.E [R27+0x80], desc[UR22][R18.64] ;  /* 0x00080000121b7fae */ /* 0x0005e2000b9a1016 */
[----:B------:R-:W-:Y:S01]  /*1930*/  IMAD.X R6, R13, 0x1, R6, P0 ;  /* 0x000000010d067824 */ /* 0x000fe200000e0606 */
[----:B------:R-:W-:-:S04]  /*1940*/  ISETP.GE.U32.AND P0, PT, R3, R4, PT ;  /* 0x000000040300720c */ /* 0x000fc80003f06070 */
[----:B------:R-:W-:Y:S02]  /*1950*/  ISETP.GE.U32.AND.EX P0, PT, R6, R5, PT, P0 ;  /* 0x000000050600720c */ /* 0x000fe40003f06100 */
[C---:B-1----:R-:W-:Y:S01]  /*1960*/  LEA R25, R21.reuse, R25, 0x4 ;  /* 0x0000001915197211 */ /* 0x042fe200078e20ff */
[----:B--2---:R-:W-:-:S10]  /*1970*/  IMAD R27, R21, 0x10, R27 ;  /* 0x00000010151b7824 */ /* 0x004fd400078e021b */
[----:B------:R-:W-:Y:S05]  /*1980*/  @!P0 BRA `(.L_x_436) ;  /* 0xfffffffc00988947 */ /* 0x000fea000383ffff */
.L_x_429:
[----:B------:R-:W-:Y:S05]  /*1990*/  BSYNC.RECONVERGENT B0 ;  /* 0x0000000000007941 */ /* 0x000fea0003800200 */
.L_x_428:
[----:B------:R-:W0:Y:S01]  /*19a0*/  LDGDEPBAR ;  /* 0x00000000000079af */ /* 0x000e220000000000 */
[----:B------:R-:W-:-:S04]  /*19b0*/  DEPBAR.LE SB0, 0x0 ;  /* 0x000080000000791a */ /* 0x000fc80000000000 */
[----:B------:R-:W-:Y:S06]  /*19c0*/  BAR.SYNC.DEFER_BLOCKING 0x0 ;  /* 0x0000000000007b1d */ /* 0x000fec0000010000 */
.L_x_418:
[----:B------:R-:W-:-:S13]  /*19d0*/  ISETP.NE.AND P0, PT, R0, UR19, PT ;  /* 0x0000001300007c0c */ /* 0x000fda000bf05270 */
[----:B------:R-:W-:Y:S05]  /*19e0*/  @!P0 BRA `(.L_x_437) ;  /* 0x0000000000888947 */ /* 0x000fea0003800000 */
[----:B------:R-:W1:Y:S02]  /*19f0*/  LDC R4, c[0x0][0x388] ;  /* 0x0000e200ff047b82 */ /* 0x000e640000000800 */
[----:B-1----:R-:W-:-:S13]  /*1a00*/  ISETP.GE.AND P0, PT, R4, 0x1, PT ;  /* 0x000000010400780c */ /* 0x002fda0003f06270 */
[----:B------:R-:W-:Y:S05]  /*1a10*/  @!P0 EXIT ;  /* 0x000000000000894d */ /* 0x000fea0003800000 */
[----:B------:R-:W1:Y:S01]  /*1a20*/  S2R R7, SR_CgaCtaId ;  /* 0x0000000000077919 */ /* 0x000e620000008800 */
[----:B------:R-:W2:Y:S01]  /*1a30*/  LDC R3, c[0x0][0x3b0] ;  /* 0x0000ec00ff037b82 */ /* 0x000ea20000000800 */
[----:B------:R-:W3:Y:S01]  /*1a40*/  LDCU UR7, c[0x0][0x3a0] ;  /* 0x00007400ff0777ac */ /* 0x000ee20008000800 */
[----:B------:R-:W-:Y:S01]  /*1a50*/  MOV R2, 0x400 ;  /* 0x0000040000027802 */ /* 0x000fe20000000f00 */
[----:B------:R-:W3:Y:S01]  /*1a60*/  S2R R5, SR_TID.X ;  /* 0x0000000000057919 */ /* 0x000ee20000002100 */
[----:B------:R-:W4:Y:S03]  /*1a70*/  LDCU.64 UR4, c[0x0][0x390] ;  /* 0x00007200ff0477ac */ /* 0x000f260008000a00 */
[----:B------:R-:W-:Y:S01]  /*1a80*/  VIADD R6, R2, 0x80 ;  /* 0x0000008002067836 */ /* 0x000fe20000000000 */
[----:B----4-:R-:W-:Y:S01]  /*1a90*/  ULEA UR4, UP0, UR20, UR4, 0x2 ;  /* 0x0000000414047291 */ /* 0x010fe2000f8010ff */
[----:B--2---:R-:W-:-:S02]  /*1aa0*/  IMAD R2, R4, 0x200, R3 ;  /* 0x0000020004027824 */ /* 0x004fc400078e0203 */
[----:B------:R-:W-:Y:S01]  /*1ab0*/  IMAD.MOV R4, RZ, RZ, -R4 ;  /* 0x000000ffff047224 */ /* 0x000fe200078e0a04 */
[----:B------:R-:W-:Y:S01]  /*1ac0*/  ULEA.HI.X UR5, UR20, UR5, UR6, 0x2, UP0 ;  /* 0x0000000514057291 */ /* 0x000fe200080f1406 */
[----:B-1----:R-:W-:Y:S02]  /*1ad0*/  LEA R6, R7, R6, 0x18 ;  /* 0x0000000607067211 */ /* 0x002fe400078ec0ff */
[C---:B---3--:R-:W-:Y:S01]  /*1ae0*/  LEA R3, R5.reuse, UR7, 0x2 ;  /* 0x0000000705037c11 */ /* 0x048fe2000f8e10ff */
[----:B------:R-:W-:-:S04]  /*1af0*/  IMAD R2, R5, 0x4, R2 ;  /* 0x0000000405027824 */ /* 0x000fc800078e0202 */
[----:B------:R-:W-:Y:S01]  /*1b00*/  IMAD.IADD R7, R6, 0x1, R3 ;  /* 0x0000000106077824 */ /* 0x000fe200078e0203 */
[----:B------:R-:W-:-:S07]  /*1b10*/  IADD3 R6, PT, PT, R2, 0x80, R6 ;  /* 0x0000008002067810 */ /* 0x000fce0007ffe006 */
.L_x_438:
[----:B------:R-:W-:Y:S01]  /*1b20*/  ISETP.GE.AND P0, PT, R5, R0, PT ;  /* 0x000000000500720c */ /* 0x000fe20003f06270 */
[----:B------:R-:W-:Y:S02]  /*1b30*/  IMAD.U32 R2, RZ, RZ, UR4 ;  /* 0x00000004ff027e24 */ /* 0x000fe4000f8e00ff */
[----:B------:R-:W-:Y:S02]  /*1b40*/  IMAD.U32 R3, RZ, RZ, UR5 ;  /* 0x00000005ff037e24 */ /* 0x000fe4000f8e00ff */
[----:B------:R-:W-:-:S08]  /*1b50*/  VIADD R4, R4, 0x1 ;  /* 0x0000000104047836 */ /* 0x000fd00000000000 */
[----:B------:R1:W-:Y:S01]  /*1b60*/  @!P0 LDS R8, [R7] ;  /* 0x0000000007088984 */ /* 0x0003e20000000800 */
[----:B------:R-:W-:-:S03]  /*1b70*/  @!P0 IMAD.WIDE R2, R5, 0x4, R2 ;  /* 0x0000000405028825 */ /* 0x000fc600078e0202 */
[----:B------:R2:W3:Y:S01]  /*1b80*/  @!P0 LDS R9, [R6] ;  /* 0x0000000006098984 */ /* 0x0004e20000000800 */
[----:B------:R-:W-:Y:S01]  /*1b90*/  VIADD R5, R5, 0x80 ;  /* 0x0000008005057836 */ /* 0x000fe20000000000 */
[----:B-1----:R-:W-:Y:S01]  /*1ba0*/  IADD3 R7, PT, PT, R7, 0x200, RZ ;  /* 0x0000020007077810 */ /* 0x002fe20007ffe0ff */
[----:B--2---:R-:W-:Y:S02]  /*1bb0*/  VIADD R6, R6, 0x200 ;  /* 0x0000020006067836 */ /* 0x004fe40000000000 */
[----:B---3--:R-:W-:-:S05]  /*1bc0*/  @!P0 FADD R9, R8, -R9 ;  /* 0x8000000908098221 */ /* 0x008fca0000000000 */
[----:B------:R1:W-:Y:S01]  /*1bd0*/  @!P0 STG.E desc[UR22][R2.64], R9 ;  /* 0x0000000902008986 */ /* 0x0003e2000c101916 */
[----:B------:R-:W-:-:S13]  /*1be0*/  ISETP.NE.AND P0, PT, R4, RZ, PT ;  /* 0x000000ff0400720c */ /* 0x000fda0003f05270 */
[----:B-1----:R-:W-:Y:S05]  /*1bf0*/  @P0 BRA `(.L_x_438) ;  /* 0xfffffffc00c80947 */ /* 0x002fea000383ffff */
[----:B------:R-:W-:Y:S05]  /*1c00*/  EXIT ;  /* 0x000000000000794d */ /* 0x000fea0003800000 */
.L_x_437:
        /* <DEDUP_REMOVED lines=19> */
.L_x_439:
[----:B-1----:R-:W-:Y:S01]  /*1d40*/  LDS R7, [R6] ;  /* 0x0000000006077984 */ /* 0x002fe20000000800 */
[----:B------:R-:W-:Y:S01]  /*1d50*/  IADD3 R0, PT, PT, R0, 0x1, RZ ;  /* 0x0000000100007810 */ /* 0x000fe20007ffe0ff */
[----:B------:R-:W-:Y:S02]  /*1d60*/  IMAD.U32 R2, RZ, RZ, UR4 ;  /* 0x00000004ff027e24 */ /* 0x000fe4000f8e00ff */
[----:B------:R-:W1:Y:S01]  /*1d70*/  LDS R8, [R4] ;  /* 0x0000000004087984 */ /* 0x000e620000000800 */
[----:B------:R-:W-:Y:S01]  /*1d80*/  ISETP.NE.AND P0, PT, R0, RZ, PT ;  /* 0x000000ff0000720c */ /* 0x000fe20003f05270 */
[----:B------:R-:W-:Y:S02]  /*1d90*/  IMAD.U32 R3, RZ, RZ, UR5 ;  /* 0x00000005ff037e24 */ /* 0x000fe4000f8e00ff */
[----:B------:R-:W-:-:S04]  /*1da0*/  IMAD.WIDE R2, R5, 0x4, R2 ;  /* 0x0000000405027825 */ /* 0x000fc800078e0202 */
[----:B-1----:R-:W-:-:S05]  /*1db0*/  FADD R7, R7, -R8 ;  /* 0x8000000807077221 */ /* 0x002fca0000000000 */
[----:B------:R1:W-:Y:S01]  /*1dc0*/  STG.E desc[UR22][R2.64], R7 ;  /* 0x0000000702007986 */ /* 0x0003e2000c101916 */
[----:B------:R-:W-:Y:S05]  /*1dd0*/  @!P0 EXIT ;  /* 0x000000000000894d */ /* 0x000fea0003800000 */
[----:B------:R-:W-:Y:S02]  /*1de0*/  VIADD R4, R4, 0x200 ;  /* 0x0000020004047836 */ /* 0x000fe40000000000 */
[----:B------:R-:W-:Y:S02]  /*1df0*/  VIADD R6, R6, 0x200 ;  /* 0x0000020006067836 */ /* 0x000fe40000000000 */
[----:B------:R-:W-:Y:S01]  /*1e00*/  VIADD R5, R5, 0x80 ;  /* 0x0000008005057836 */ /* 0x000fe20000000000 */
[----:B------:R-:W-:Y:S06]  /*1e10*/  BRA `(.L_x_439) ;  /* 0xfffffffc00c87947 */ /* 0x000fec000383ffff */
        .weak           $__internal_0_$__cuda_sm20_div_u64
        .type           $__internal_0_$__cuda_sm20_div_u64,@function
        .size           $__internal_0_$__cuda_sm20_div_u64,(.L_x_475 - $__internal_0_$__cuda_sm20_div_u64)
$__internal_0_$__cuda_sm20_div_u64:
[----:B------:R-:W-:Y:S02]  /*1e20*/  IMAD.MOV.U32 R16, RZ, RZ, R8 ;  /* 0x000000ffff107224 */ /* 0x000fe400078e0008 */
[----:B------:R-:W-:-:S04]  /*1e30*/  IMAD.U32 R17, RZ, RZ, UR4 ;  /* 0x00000004ff117e24 */ /* 0x000fc8000f8e00ff */
[----:B------:R-:W1:Y:S08]  /*1e40*/  I2F.U64.RP R16, R16 ;  /* 0x0000001000107312 */ /* 0x000e700000309000 */
[----:B-1----:R-:W1:Y:S02]  /*1e50*/  MUFU.RCP R10, R16 ;  /* 0x00000010000a7308 */ /* 0x002e640000001000 */
[----:B-1----:R-:W-:-:S06]  /*1e60*/  VIADD R10, R10, 0x1ffffffe ;  /* 0x1ffffffe0a0a7836 */ /* 0x002fcc0000000000 */
[----:B------:R-:W1:Y:S02]  /*1e70*/  F2I.U64.TRUNC R10, R10 ;  /* 0x0000000a000a7311 */ /* 0x000e64000020d800 */
[----:B-1----:R-:W-:-:S04]  /*1e80*/  IMAD.WIDE.U32 R12, R10, R8, RZ ;  /* 0x000000080a0c7225 */ /* 0x002fc800078e00ff */
[----:B------:R-:W-:Y:S01]  /*1e90*/  IMAD R13, R10, UR4, R13 ;  /* 0x000000040a0d7c24 */ /* 0x000fe2000f8e020d */
[----:B------:R-:W-:-:S03]  /*1ea0*/  IADD3 R19, P0, PT, RZ, -R12, RZ ;  /* 0x8000000cff137210 */ /* 0x000fc60007f1e0ff */
[----:B------:R-:W-:Y:S02]  /*1eb0*/  IMAD R13, R11, R8, R13 ;  /* 0x000000080b0d7224 */ /* 0x000fe400078e020d */
[----:B------:R-:W-:-:S04]  /*1ec0*/  IMAD.HI.U32 R12, R10, R19, RZ ;  /* 0x000000130a0c7227 */ /* 0x000fc800078e00ff */
[----:B------:R-:W-:Y:S02]  /*1ed0*/  IMAD.X R21, RZ, RZ, ~R13, P0 ;  /* 0x000000ffff157224 */ /* 0x000fe400000e0e0d */
[----:B------:R-:W-:Y:S02]  /*1ee0*/  IMAD.MOV.U32 R13, RZ, RZ, R10 ;  /* 0x000000ffff0d7224 */ /* 0x000fe400078e000a */
[-C--:B------:R-:W-:Y:S02]  /*1ef0*/  IMAD R17, R11, R21.reuse, RZ ;  /* 0x000000150b117224 */ /* 0x080fe400078e02ff */
[----:B------:R-:W-:-:S04]  /*1f00*/  IMAD.WIDE.U32 R12, P0, R10, R21, R12 ;  /* 0x000000150a0c7225 */ /* 0x000fc8000780000c */
[----:B------:R-:W-:-:S04]  /*1f10*/  IMAD.HI.U32 R21, R11, R21, RZ ;  /* 0x000000150b157227 */ /* 0x000fc800078e00ff */
[----:B------:R-:W-:-:S05]  /*1f20*/  IMAD.HI.U32 R12, P1, R11, R19, R12 ;  /* 0x000000130b0c7227 */ /* 0x000fca000782000c */
[----:B------:R-:W-:Y:S01]  /*1f30*/  IADD3 R13, P2, PT, R17, R12, RZ ;  /* 0x0000000c110d7210 */ /* 0x000fe20007f5e0ff */
[----:B------:R-:W-:-:S04]  /*1f40*/  IMAD.X R12, R21, 0x1, R11, P0 ;  /* 0x00000001150c7824 */ /* 0x000fc800000e060b */
[----:B------:R-:W-:Y:S01]  /*1f50*/  IMAD.WIDE.U32 R10, R13, R8, RZ ;  /* 0x000000080d0a7225 */ /* 0x000fe200078e00ff */
[----:B------:R-:W-:-:S03]  /*1f60*/  IADD3.X R17, PT, PT, RZ, RZ, R12, P2, P1 ;  /* 0x000000ffff117210 */ /* 0x000fc600017e240c */
[----:B------:R-:W-:Y:S01]  /*1f70*/  IMAD R11, R13, UR4, R11 ;  /* 0x000000040d0b7c24 */ /* 0x000fe2000f8e020b */
[----:B------:R-:W-:-:S03]  /*1f80*/  IADD3 R19, P0, PT, RZ, -R10, RZ ;  /* 0x8000000aff137210 */ /* 0x000fc60007f1e0ff */
[----:B------:R-:W-:Y:S02]  /*1f90*/  IMAD R11, R17, R8, R11 ;  /* 0x00000008110b7224 */ /* 0x000fe400078e020b */
[----:B------:R-:W-:-:S03]  /*1fa0*/  IMAD.HI.U32 R12, R13, R19, RZ ;  /* 0x000000130d0c7227 */ /* 0x000fc600078e00ff */
[----:B------:R-:W-:-:S05]  /*1fb0*/  IADD3.X R10, PT, PT, RZ, ~R11, RZ, P0, !PT ;  /* 0x8000000bff0a7210 */ /* 0x000fca00007fe4ff */
[----:B------:R-:W-:-:S04]  /*1fc0*/  IMAD.WIDE.U32 R12, P0, R13, R10, R12 ;  /* 0x0000000a0d0c7225 */ /* 0x000fc8000780000c */
[C---:B------:R-:W-:Y:S02]  /*1fd0*/  IMAD R11, R17.reuse, R10, RZ ;  /* 0x0000000a110b7224 */ /* 0x040fe400078e02ff */
[----:B------:R-:W-:-:S04]  /*1fe0*/  IMAD.HI.U32 R12, P1, R17, R19, R12 ;  /* 0x00000013110c7227 */ /* 0x000fc8000782000c */
[----:B------:R-:W-:Y:S01]  /*1ff0*/  IMAD.HI.U32 R10, R17, R10, RZ ;  /* 0x0000000a110a7227 */ /* 0x000fe200078e00ff */
[----:B------:R-:W-:-:S03]  /*2000*/  IADD3 R12, P2, PT, R11, R12, RZ ;  /* 0x0000000c0b0c7210 */ /* 0x000fc60007f5e0ff */
[----:B------:R-:W-:Y:S02]  /*2010*/  IMAD.X R17, R10, 0x1, R17, P0 ;  /* 0x000000010a117824 */ /* 0x000fe400000e0611 */
[----:B------:R-:W-:-:S03]  /*2020*/  IMAD.HI.U32 R10, R12, R9, RZ ;  /* 0x000000090c0a7227 */ /* 0x000fc600078e00ff */
[----:B------:R-:W-:Y:S01]  /*2030*/  IADD3.X R16, PT, PT, RZ, RZ, R17, P2, P1 ;  /* 0x000000ffff107210 */ /* 0x000fe200017e2411 */
[----:B------:R-:W-:Y:S02]  /*2040*/  IMAD.MOV.U32 R11, RZ, RZ, RZ ;  /* 0x000000ffff0b7224 */ /* 0x000fe400078e00ff */
[----:B------:R-:W-:-:S04]  /*2050*/  IMAD.WIDE.U32 R10, R12, R15, R10 ;  /* 0x0000000f0c0a7225 */ /* 0x000fc800078e000a */
[C---:B------:R-:W-:Y:S02]  /*2060*/  IMAD R13, R16.reuse, R15, RZ ;  /* 0x0000000f100d7224 */ /* 0x040fe400078e02ff */
[----:B------:R-:W-:-:S04]  /*2070*/  IMAD.HI.U32 R10, P0, R16, R9, R10 ;  /* 0x00000009100a7227 */ /* 0x000fc8000780000a */
[----:B------:R-:W-:Y:S01]  /*2080*/  IMAD.HI.U32 R12, R16, R15, RZ ;  /* 0x0000000f100c7227 */ /* 0x000fe200078e00ff */
[----:B------:R-:W-:-:S03]  /*2090*/  IADD3 R13, P1, PT, R13, R10, RZ ;  /* 0x0000000a0d0d7210 */ /* 0x000fc60007f3e0ff */
[----:B------:R-:W-:Y:S02]  /*20a0*/  IMAD.X R12, RZ, RZ, R12, P0 ;  /* 0x000000ffff0c7224 */ /* 0x000fe400000e060c */
[----:B------:R-:W-:-:S04]  /*20b0*/  IMAD.WIDE.U32 R10, R13, R8, RZ ;  /* 0x000000080d0a7225 */ /* 0x000fc800078e00ff */
[----:B------:R-:W-:Y:S01]  /*20c0*/  IMAD.X R17, RZ, RZ, R12, P1 ;  /* 0x000000ffff117224 */ /* 0x000fe200008e060c */
[----:B------:R-:W-:Y:S01]  /*20d0*/  IADD3 R19, P1, PT, -R10, R9, RZ ;  /* 0x000000090a137210 */ /* 0x000fe20007f3e1ff */
[----:B------:R-:W-:-:S03]  /*20e0*/  IMAD R11, R13, UR4, R11 ;  /* 0x000000040d0b7c24 */ /* 0x000fc6000f8e020b */
[-C--:B------:R-:W-:Y:S01]  /*20f0*/  ISETP.GE.U32.AND P0, PT, R19, R8.reuse, PT ;  /* 0x000000081300720c */ /* 0x080fe20003f06070 */
[----:B------:R-:W-:-:S04]  /*2100*/  IMAD R10, R17, R8, R11 ;  /* 0x00000008110a7224 */ /* 0x000fc800078e020b */
[----:B------:R-:W-:Y:S01]  /*2110*/  IMAD.X R16, R15, 0x1, ~R10, P1 ;  /* 0x000000010f107824 */ /* 0x000fe200008e0e0a */
[----:B------:R-:W-:Y:S01]  /*2120*/  IADD3 R10, P2, PT, R13, 0x1, RZ ;  /* 0x000000010d0a7810 */ /* 0x000fe20007f5e0ff */
[----:B------:R-:W-:Y:S01]  /*2130*/  IMAD.MOV.U32 R15, RZ, RZ, 0x0 ;  /* 0x00000000ff0f7424 */ /* 0x000fe200078e00ff */
[-C--:B------:R-:W-:Y:S02]  /*2140*/  IADD3 R9, P1, PT, -R8, R19.reuse, RZ ;  /* 0x0000001308097210 */ /* 0x080fe40007f3e1ff */
[C---:B------:R-:W-:Y:S01]  /*2150*/  ISETP.GE.U32.AND.EX P0, PT, R16.reuse, UR4, PT, P0 ;  /* 0x0000000410007c0c */ /* 0x040fe2000bf06100 */
[----:B------:R-:W-:Y:S01]  /*2160*/  IMAD.X R12, RZ, RZ, R17, P2 ;  /* 0x000000ffff0c7224 */ /* 0x000fe200010e0611 */
[----:B------:R-:W-:Y:S02]  /*2170*/  IADD3.X R11, PT, PT, R16, ~UR4, RZ, P1, !PT ;  /* 0x80000004100b7c10 */ /* 0x000fe40008ffe4ff */
[----:B------:R-:W-:Y:S02]  /*2180*/  SEL R9, R9, R19, P0 ;  /* 0x0000001309097207 */ /* 0x000fe40000000000 */
[----:B------:R-:W-:-:S02]  /*2190*/  SEL R13, R10, R13, P0 ;  /* 0x0000000d0a0d7207 */ /* 0x000fc40000000000 */
[----:B------:R-:W-:Y:S02]  /*21a0*/  SEL R11, R11, R16, P0 ;  /* 0x000000100b0b7207 */ /* 0x000fe40000000000 */
[----:B------:R-:W-:Y:S02]  /*21b0*/  SEL R12, R12, R17, P0 ;  /* 0x000000110c0c7207 */ /* 0x000fe40000000000 */
[----:B------:R-:W-:Y:S02]  /*21c0*/  ISETP.GE.U32.AND P0, PT, R9, R8, PT ;  /* 0x000000080900720c */ /* 0x000fe40003f06070 */
[----:B------:R-:W-:Y:S02]  /*21d0*/  IADD3 R10, P2, PT, R13, 0x1, RZ ;  /* 0x000000010d0a7810 */ /* 0x000fe40007f5e0ff */
[----:B------:R-:W-:Y:S02]  /*21e0*/  ISETP.GE.U32.AND.EX P0, PT, R11, UR4, PT, P0 ;  /* 0x000000040b007c0c */ /* 0x000fe4000bf06100 */
[----:B------:R-:W-:Y:S01]  /*21f0*/  ISETP.NE.U32.AND P1, PT, R8, RZ, PT ;  /* 0x000000ff0800720c */ /* 0x000fe20003f25070 */
[----:B------:R-:W-:Y:S01]  /*2200*/  IMAD.X R11, RZ, RZ, R12, P2 ;  /* 0x000000ffff0b7224 */ /* 0x000fe200010e060c */
[----:B------:R-:W-:-:S02]  /*2210*/  SEL R10, R10, R13, P0 ;  /* 0x0000000d0a0a7207 */ /* 0x000fc40000000000 */
[----:B------:R-:W-:Y:S02]  /*2220*/  ISETP.NE.AND.EX P1, PT, RZ, UR4, PT, P1 ;  /* 0x00000004ff007c0c */ /* 0x000fe4000bf25310 */
[----:B------:R-:W-:Y:S02]  /*2230*/  SEL R11, R11, R12, P0 ;  /* 0x0000000c0b0b7207 */ /* 0x000fe40000000000 */
[----:B------:R-:W-:Y:S02]  /*2240*/  SEL R10, R10, 0xffffffff, P1 ;  /* 0xffffffff0a0a7807 */ /* 0x000fe40000800000 */
[----:B------:R-:W-:Y:S01]  /*2250*/  SEL R11, R11, 0xffffffff, P1 ;  /* 0xffffffff0b0b7807 */ /* 0x000fe20000800000 */
[----:B------:R-:W-:Y:S06]  /*2260*/  RET.REL.NODEC R14 `(_ZN3cub18CUB_300001_SM_10006detail9transform16transform_kernelINS2_10policy_hubILb0EN4cuda3std3__45tupleIJN6thrust24THRUST_300001_SM_1000_NS10device_ptrIfEESC_EEEE10policy1000ElNS7_5minusIfEESC_JPfSI_EEEvT0_iT1_T2_DpNS2_10kernel_argIT3_EE) ;  /* 0xffffffdc0e647950 */ /* 0x000fec0003c3ffff */
.L_x_440:
        /* <DEDUP_REMOVED lines=9> */
.L_x_475:


//--------------------- .text._ZN3cub18CUB_300001_SM_10006detail9transform16transform_kernelINS2_10policy_hubILb0EN4cuda3std3__45tupleIJN6thrust24THRUST_300001_SM_1000_NS10device_ptrIfEESC_EEEE10policy1000EiNS7_5minusIfEESC_JPfSI_EEEvT0_iT1_T2_DpNS2_10kernel_argIT3_EE --------------------------
	.section	.text._ZN3cub18CUB_300001_SM_10006detail9transform16transform_kernelINS2_10policy_hubILb0EN4cuda3std3__45tupleIJN6thrust24THRUST_300001_SM_1000_NS10device_ptrIfEESC_EEEE10policy1000EiNS7_5minusIfEESC_JPfSI_EEEvT0_iT1_T2_DpNS2_10kernel_argIT3_EE,"ax",@progbits
	.align	128
        .global         _ZN3cub18CUB_300001_SM_10006detail9transform16transform_kernelINS2_10policy_hubILb0EN4cuda3std3__45tupleIJN6thrust24THRUST_300001_SM_1000_NS10device_ptrIfEESC_EEEE10policy1000EiNS7_5minusIfEESC_JPfSI_EEEvT0_iT1_T2_DpNS2_10kernel_argIT3_EE
        .type           _ZN3cub18CUB_300001_SM_10006detail9transform16transform_kernelINS2_10policy_hubILb0EN4cuda3std3__45tupleIJN6thrust24THRUST_300001_SM_1000_NS10device_ptrIfEESC_EEEE10policy1000EiNS7_5minusIfEESC_JPfSI_EEEvT0_iT1_T2_DpNS2_10kernel_argIT3_EE,@function
        .size           _ZN3cub18CUB_300001_SM_10006detail9transform16transform_kernelINS2_10policy_hubILb0EN4cuda3std3__45tupleIJN6thrust24THRUST_300001_SM_1000_NS10device_ptrIfEESC_EEEE10policy1000EiNS7_5minusIfEESC_JPfSI_EEEvT0_iT1_T2_DpNS2_10kernel_argIT3_EE,(.L_x_476 - _ZN3cub18CUB_300001_SM_10006detail9transform16transform_kernelINS2_10policy_hubILb0EN4cuda3std3__45tupleIJN6thrust24THRUST_300001_SM_1000_NS10device_ptrIfEESC_EEEE10policy1000EiNS7_5minusIfEESC_JPfSI_EEEvT0_iT1_T2_DpNS2_10kernel_argIT3_EE)
        .other          _ZN3cub18CUB_300001_SM_10006detail9transform16transform_kernelINS2_10policy_hubILb0EN4cuda3std3__45tupleIJN6thrust24THRUST_300001_SM_1000_NS10device_ptrIfEESC_EEEE10policy1000EiNS7_5minusIfEESC_JPfSI_EEEvT0_iT1_T2_DpNS2_10kernel_argIT3_EE,@"STO_CUDA_ENTRY STV_DEFAULT"
_ZN3cub18CUB_300001_SM_10006detail9transform16transform_kernelINS2_10policy_hubILb0EN4cuda3std3__45tupleIJN6thrust24THRUST_300001_SM_1000_NS10device_ptrIfEESC_EEEE10policy1000EiNS7_5minusIfEESC_JPfSI_EEEvT0_iT1_T2_DpNS2_10kernel_argIT3_EE:
.text._ZN3cub18CUB_300001_SM_10006detail9transform16transform_kernelINS2_10policy_hubILb0EN4cuda3std3__45tupleIJN6thrust24THRUST_300001_SM_1000_NS10device_ptrIfEESC_EEEE10policy1000EiNS7_5minusIfEESC_JPfSI_EEEvT0_iT1_T2_DpNS2_10kernel_argIT3_EE:
[----:B------:R-:W-:Y:S08]  /*0000*/  LDC R1, c[0x0][0x37c] ;  /* 0x0000df00ff017b82 */ /* 0x000ff00000000800 */
[----:B------:R-:W1:Y:S01]  /*0010*/  S2UR UR5, SR_CTAID.X ;  /* 0x00000000000579c3 */ /* 0x000e620000002500 */
[----:B------:R-:W2:Y:S01]  /*0020*/  LDCU UR7, c[0x0][0x370] ;  /* 0x00006e00ff0777ac */ /* 0x000ea20008000800 */
[----:B------:R-:W3:Y:S01]  /*0030*/  LDCU.64 UR16, c[0x0][0x380] ;  /* 0x00007000ff1077ac */ /* 0x000ee20008000a00 */
[----:B------:R-:W4:Y:S01]  /*0040*/  LDCU.64 UR20, c[0x0][0x358] ;  /* 0x00006b00ff1477ac */ /* 0x000f220008000a00 */
[----:B---3--:R-:W-:-:S02]  /*0050*/  USHF.L.U32 UR24, UR17, 0x7, URZ ;  /* 0x0000000711187899 */ /* 0x008fc400080006ff */
[----:B-1----:R-:W-:Y:S02]  /*0060*/  UIADD3 UR4, UPT, UPT, UR5, 0x2, URZ ;  /* 0x0000000205047890 */ /* 0x002fe4000fffe0ff */
[----:B------:R-:W-:Y:S02]  /*0070*/  UIMAD UR22, UR24, UR5, URZ ;  /* 0x00000005181672a4 */ /* 0x000fe4000f8e02ff */
[----:B--2---:R-:W-:Y:S02]  /*0080*/  UISETP.GE.U32.AND UP0, UPT, UR4, UR7, UPT ;  /* 0x000000070400728c */ /* 0x004fe4000bf06070 */
[----:B------:R-:W-:Y:S02]  /*0090*/  UIADD3 UR6, UPT, UPT, -UR22, UR16, URZ ;  /* 0x0000001016067290 */ /* 0x000fe4000fffe1ff */
[----:B------:R-:W-:Y:S02]  /*00a0*/  UISETP.EQ.OR UP0, UPT, UR5, URZ, UP0 ;  /* 0x000000ff0500728c */ /* 0x000fe40008702670 */
[----:B------:R-:W-:-:S04]  /*00b0*/  UISETP.LT.AND UP1, UPT, UR24, UR6, UPT ;  /* 0x000000061800728c */ /* 0x000fc8000bf21270 */
[----:B------:R-:W-:-:S03]  /*00c0*/  USEL UR23, UR24, UR6, UP1 ;  /* 0x0000000618177287 */ /* 0x000fc60008800000 */
[----:B----4-:R-:W-:Y:S09]  /*00d0*/  BRA.U UP0, `(.L_x_441) ;  /* 0x0000000100dc7547 */ /* 0x010ff2000b800000 */
        /* <DEDUP_REMOVED lines=20> */
[----:B------:R-:W-:Y:S02]  /*0220*/  ULOP3.LUT UR13, UR13, 0xfffffff0, URZ, 0xc0, !UPT ;  /* 0xfffffff00d0d7892 */ /* 0x000fe4000f8ec0ff */
[----:B------:R-:W-:Y:S02]  /*0230*/  ULOP3.LUT UR12, UR12, 0xfffffff0, URZ, 0xc0, !UPT ;  /* 0xfffffff00c0c7892 */ /* 0x000fe4000f8ec0ff */
[----:B------:R-:W-:Y:S02]  /*0240*/  ULEA UR14, UR16, UR14, 0x18 ;  /* 0x0000000e100e7291 */ /* 0x000fe4000f8ec0ff */
[----:B------:R-:W-:Y:S01]  /*0250*/  USHF.R.U32.HI UR7, URZ, 0x4, UR13 ;  /* 0x00000004ff077899 */ /* 0x000fe2000801160d */
        /* <DEDUP_REMOVED lines=8> */
[----:B------:R-:W-:-:S02]  /*02e0*/  UIADD3 UR13, UPT, UPT, UR13, UR12, URZ ;  /* 0x0000000c0d0d7290 */ /* 0x000fc4000fffe0ff */
[----:B------:R-:W-:Y:S02]  /*02f0*/  ULEA UR16, UR17, UR14, 0x9 ;  /* 0x0000000e11107291 */ /* 0x000fe4000f8e48ff */
[----:B------:R-:W-:Y:S02]  /*0300*/  USHF.R.U32.HI UR12, URZ, 0x4, UR12 ;  /* 0x00000004ff0c7899 */ /* 0x000fe4000801160c */
[----:B----4-:R-:W-:Y:S01]  /*0310*/  UIMAD.WIDE UR4, UR22, 0x4, UR4 ;  /* 0x00000004160478a5 */ /* 0x010fe2000f8e0204 */
[----:B------:R-:W-:Y:S01]  /*0320*/  IMAD.U32 R0, RZ, RZ, UR13 ;  /* 0x0000000dff007e24 */ /* 0x000fe2000f8e00ff */
[----:B------:R-:W-:Y:S02]  /*0330*/  UPRMT UR7, UR7, 0x5410, URZ ;  /* 0x0000541007077896 */ /* 0x000fe400080000ff */
[----:B--2---:R-:W-:Y:S02]  /*0340*/  UIMAD.WIDE UR8, UR22, 0x4, UR8 ;  /* 0x00000004160878a5 */ /* 0x004fe4000f8e0208 */
[----:B------:R-:W-:-:S02]  /*0350*/  UIADD3 UR18, UPT, UPT, UR16, 0x80, URZ ;  /* 0x0000008010127890 */ /* 0x000fc4000fffe0ff */
[----:B------:R-:W-:Y:S01]  /*0360*/  UPRMT UR12, UR12, 0x5410, URZ ;  /* 0x000054100c0c7896 */ /* 0x000fe200080000ff */
[----:B------:R-:W-:Y:S02]  /*0370*/  UMOV UR19, UR15 ;  /* 0x0000000f00137c82 */ /* 0x000fe40008000000 */
[----:B---3--:R1:W-:Y:S06]  /*0380*/  UBLKCP.S.G [UR14], [UR4], UR7 ;  /* 0x0000000e040073ba */ /* 0x0083ec0008000207 */
[----:B------:R1:W-:Y:S01]  /*0390*/  UBLKCP.S.G [UR18], [UR8], UR12 ;  /* 0x00000012080073ba */ /* 0x0003e2000800020c */
[----:B------:R1:W-:Y:S01]  /*03a0*/  SYNCS.ARRIVE.TRANS64 RZ, [UR15], R0 ;  /* 0x00000000ffff79a7 */ /* 0x0003e2000800000f */
[----:B------:R-:W-:Y:S01]  /*03b0*/  NOP ;  /* 0x0000000000007918 */ /* 0x000fe20000000000 */
.L_x_443:
[----:B-1----:R-:W-:Y:S05]  /*03c0*/  BSYNC.RECONVERGENT B0 ;  /* 0x0000000000007941 */ /* 0x002fea0003800200 */
.L_x_442:
[----:B------:R-:W1:Y:S08]  /*03d0*/  S2UR UR5, SR_CgaCtaId ;  /* 0x00000000000579c3 */ /* 0x000e700000008800 */
[----:B------:R-:W-:Y:S01]  /*03e0*/  BAR.SYNC.DEFER_BLOCKING 0x0 ;  /* 0x0000000000007b1d */ /* 0x000fe20000010000 */
[----:B------:R-:W-:-:S05]  /*03f0*/  SHF.L.U32 R0, RZ, 0x1f, RZ ;  /* 0x0000001fff007819 */ /* 0x000fca00000006ff */
[----:B------:R-:W-:Y:S02]  /*0400*/  UMOV UR4, 0x400 ;  /* 0x0000040000047882 */ /* 0x000fe40000000000 */
[----:B-1----:R-:W-:-:S12]  /*0410*/  ULEA UR4, UR5, UR4, 0x18 ;  /* 0x0000000405047291 */ /* 0x002fd8000f8ec0ff */
.L_x_444:
[----:B------:R-:W1:Y:S02]  /*0420*/  SYNCS.PHASECHK.TRANS64.TRYWAIT P0, [UR4], R0 ;  /* 0x00000000ff0075a7 */ /* 0x000e640008001104 */
[----:B-1----:R-:W-:Y:S05]  /*0430*/  @!P0 BRA `(.L_x_444) ;  /* 0xfffffffc00f88947 */ /* 0x002fea000383ffff */
[----:B------:R-:W-:Y:S05]  /*0440*/  BRA `(.L_x_445) ;  /* 0x0000001400687947 */ /* 0x000fea0003800000 */
.L_x_441:
[----:B------:R-:W1:Y:S01]  /*0450*/  S2R R2, SR_TID.Y ;  /* 0x0000000000027919 */ /* 0x000e620000002200 */
[----:B------:R-:W2:Y:S01]  /*0460*/  LDCU UR10, c[0x0][0x360] ;  /* 0x00006c00ff0a77ac */ /* 0x000ea20008000800 */
[----:B------:R-:W-:Y:S01]  /*0470*/  BSSY.RECONVERGENT B0, `(.L_x_446) ;  /* 0x00000b1000007945 */ /* 0x000fe20003800200 */
[----:B------:R-:W1:Y:S01]  /*0480*/  S2R R3, SR_TID.Z ;  /* 0x0000000000037919 */ /* 0x000e620000002300 */
[----:B------:R-:W2:Y:S01]  /*0490*/  LDCU UR11, c[0x0][0x364] ;  /* 0x00006c80ff0b77ac */ /* 0x000ea20008000800 */
[----:B------:R-:W3:Y:S01]  /*04a0*/  LDC R0, c[0x0][0x368] ;  /* 0x0000da00ff007b82 */ /* 0x000ee20000000800 */
[----:B------:R-:W4:Y:S01]  /*04b0*/  S2R R5, SR_TID.X ;  /* 0x0000000000057919 */ /* 0x000f220000002100 */
[----:B------:R-:W-:Y:S02]  /*04c0*/  USHF.L.U32 UR4, UR23, 0x2, URZ ;  /* 0x0000000217047899 */ /* 0x000fe400080006ff */
[----:B------:R-:W-:Y:S02]  /*04d0*/  USHF.R.S32.HI UR12, URZ, 0x1f, UR22 ;  /* 0x0000001fff0c7899 */ /* 0x000fe40008011416 */
[----:B------:R-:W-:-:S04]  /*04e0*/  USHF.R.S32.HI UR5, URZ, 0x1f, UR4 ;  /* 0x0000001fff057899 */ /* 0x000fc80008011404 */
[----:B------:R-:W-:Y:S02]  /*04f0*/  USHF.R.U32.HI UR13, URZ, 0x2, UR5 ;  /* 0x00000002ff0d7899 */ /* 0x000fe40008011605 */
[----:B------:R-:W-:Y:S02]  /*0500*/  USHF.R.U64 UR7, UR4, 0x2, UR5 ;  /* 0x0000000204077899 */ /* 0x000fe40008001205 */
[----:B--2---:R-:W-:Y:S02]  /*0510*/  UIMAD UR4, UR10, UR11, URZ ;  /* 0x0000000b0a0472a4 */ /* 0x004fe4000f8e02ff */
[----:B-1----:R-:W-:Y:S02]  /*0520*/  IMAD R2, R3, UR11, R2 ;  /* 0x0000000b03027c24 */ /* 0x002fe4000f8e0202 */
[----:B------:R-:W-:Y:S02]  /*0530*/  IMAD.U32 R3, RZ, RZ, UR13 ;  /* 0x0000000dff037e24 */ /* 0x000fe4000f8e00ff */
[----:B----4-:R-:W-:-:S02]  /*0540*/  IMAD R2, R2, UR10, R5 ;  /* 0x0000000a02027c24 */ /* 0x010fc4000f8e0205 */
[----:B---3--:R-:W-:Y:S01]  /*0550*/  IMAD R5, R0, UR4, RZ ;  /* 0x0000000400057c24 */ /* 0x008fe2000f8e02ff */
[----:B------:R-:W-:Y:S02]  /*0560*/  UMOV UR4, URZ ;  /* 0x000000ff00047c82 */ /* 0x000fe40008000000 */
[----:B------:R-:W-:-:S04]  /*0570*/  ISETP.LT.U32.AND P0, PT, R2, UR7, PT ;  /* 0x0000000702007c0c */ /* 0x000fc8000bf01070 */
[----:B------:R-:W-:Y:S01]  /*0580*/  ISETP.GT.U32.AND.EX P0, PT, R3, RZ, PT, P0 ;  /* 0x000000ff0300720c */ /* 0x000fe20003f04100 */
[----:B------:R-:W-:-:S12]  /*0590*/  IMAD.MOV.U32 R3, RZ, RZ, RZ ;  /* 0x000000ffff037224 */ /* 0x000fd800078e00ff */
[----:B------:R-:W-:Y:S05]  /*05a0*/  @!P0 BRA `(.L_x_447) ;  /* 0x0000000800748947 */ /* 0x000fea0003800000 */
[----:B------:R-:W-:Y:S01]  /*05b0*/  IMAD.IADD R7, R5, 0x1, R2 ;  /* 0x0000000105077824 */ /* 0x000fe200078e0202 */
[----:B------:R-:W-:Y:S01]  /*05c0*/  MOV R6, UR7 ;  /* 0x0000000700067c02 */ /* 0x000fe20008000f00 */
[----:B------:R-:W-:Y:S01]  /*05d0*/  IMAD.U32 R4, RZ, RZ, UR13 ;  /* 0x0000000dff047e24 */ /* 0x000fe2000f8e00ff */
[----:B------:R-:W-:Y:S01]  /*05e0*/  BSSY.RECONVERGENT B1, `(.L_x_448) ;  /* 0x0000029000017945 */ /* 0x000fe20003800200 */
[----:B------:R-:W-:Y:S01]  /*05f0*/  IMAD.U32 R8, RZ, RZ, UR13 ;  /* 0x0000000dff087e24 */ /* 0x000fe2000f8e00ff */
[C---:B------:R-:W-:Y:S01]  /*0600*/  ISETP.LT.U32.AND P1, PT, R7.reuse, UR7, PT ;  /* 0x0000000707007c0c */ /* 0x040fe2000bf21070 */
[----:B------:R-:W-:Y:S01]  /*0610*/  IMAD.MOV.U32 R9, RZ, RZ, -0x1 ;  /* 0xffffffffff097424 */ /* 0x000fe200078e00ff */
[----:B------:R-:W-:Y:S02]  /*0620*/  ISETP.LT.U32.AND P0, PT, R7, UR7, PT ;  /* 0x0000000707007c0c */ /* 0x000fe4000bf01070 */
[----:B------:R-:W-:Y:S02]  /*0630*/  ISETP.GT.U32.AND.EX P1, PT, R4, RZ, PT, P1 ;  /* 0x000000ff0400720c */ /* 0x000fe40003f24110 */
[----:B------:R-:W-:Y:S01]  /*0640*/  ISETP.GT.U32.AND.EX P0, PT, R8, RZ, PT, P0 ;  /* 0x000000ff0800720c */ /* 0x000fe20003f04100 */
[----:B------:R-:W-:Y:S01]  /*0650*/  IMAD.U32 R8, RZ, RZ, UR13 ;  /* 0x0000000dff087e24 */ /* 0x000fe2000f8e00ff */
[----:B------:R-:W-:-:S02]  /*0660*/  SEL R6, R6, R7, P1 ;  /* 0x0000000706067207 */ /* 0x000fc40000800000 */
[----:B------:R-:W-:Y:S02]  /*0670*/  SEL R4, RZ, 0x1, !P0 ;  /* 0x00000001ff047807 */ /* 0x000fe40004000000 */
        /* <DEDUP_REMOVED lines=13> */
[----:B------:R-:W-:-:S04]  /*0750*/  IMAD.HI.U32 R7, R7, R9, R6 ;  /* 0x0000000907077227 */ /* 0x000fc800078e0006 */
[----:B------:R-:W-:Y:S02]  /*0760*/  IMAD.MOV.U32 R9, RZ, RZ, RZ ;  /* 0x000000ffff097224 */ /* 0x000fe400078e00ff */
[----:B------:R-:W-:-:S04]  /*0770*/  IMAD.HI.U32 R7, R7, R12, RZ ;  /* 0x0000000c07077227 */ /* 0x000fc800078e00ff */
[----:B------:R-:W-:-:S04]  /*0780*/  IMAD.MOV R10, RZ, RZ, -R7 ;  /* 0x000000ffff0a7224 */ /* 0x000fc800078e0a07 */
[----:B------:R-:W-:-:S05]  /*0790*/  IMAD R10, R5, R10, R12 ;  /* 0x0000000a050a7224 */ /* 0x000fca00078e020c */
[----:B------:R-:W-:-:S13]  /*07a0*/  ISETP.GE.U32.AND P0, PT, R10, R5, PT ;  /* 0x000000050a00720c */ /* 0x000fda0003f06070 */
[----:B------:R-:W-:Y:S01]  /*07b0*/  @P0 IADD3 R10, PT, PT, -R5, R10, RZ ;  /* 0x0000000a050a0210 */ /* 0x000fe20007ffe1ff */
[----:B------:R-:W-:-:S03]  /*07c0*/  @P0 VIADD R7, R7, 0x1 ;  /* 0x0000000107070836 */ /* 0x000fc60000000000 */
[----:B------:R-:W-:-:S13]  /*07d0*/  ISETP.GE.U32.AND P1, PT, R10, R5, PT ;  /* 0x000000050a00720c */ /* 0x000fda0003f26070 */
[----:B------:R-:W-:Y:S01]  /*07e0*/  @P1 VIADD R7, R7, 0x1 ;  /* 0x0000000107071836 */ /* 0x000fe20000000000 */
[----:B------:R-:W-:-:S05]  /*07f0*/  @!P2 LOP3.LUT R7, RZ, R5, RZ, 0x33, !PT ;  /* 0x00000005ff07a212 */ /* 0x000fca00078e33ff */
[----:B------:R-:W-:Y:S01]  /*0800*/  IMAD.MOV.U32 R8, RZ, RZ, R7 ;  /* 0x000000ffff087224 */ /* 0x000fe200078e0007 */
[----:B------:R-:W-:Y:S06]  /*0810*/  BRA `(.L_x_450) ;  /* 0x0000000000147947 */ /* 0x000fec0003800000 */
.L_x_449:
[----:B------:R-:W-:Y:S01]  /*0820*/  IMAD.MOV.U32 R9, RZ, RZ, R12 ;  /* 0x000000ffff097224 */ /* 0x000fe200078e000c */
[----:B------:R-:W-:-:S07]  /*0830*/  MOV R8, 0x850 ;  /* 0x0000085000087802 */ /* 0x000fce0000000f00 */
[----:B------:R-:W-:Y:S05]  /*0840*/  CALL.REL.NOINC `($__internal_1_$__cuda_sm20_div_u64) ;  /* 0x0000001400747944 */ /* 0x000fea0003c00000 */
[----:B------:R-:W-:Y:S01]  /*0850*/  IMAD.MOV.U32 R8, RZ, RZ, R6 ;  /* 0x000000ffff087224 */ /* 0x000fe200078e0006 */
[----:B------:R-:W-:-:S07]  /*0860*/  MOV R9, R7 ;  /* 0x0000000700097202 */ /* 0x000fce0000000f00 */
.L_x_450:
[----:B------:R-:W-:Y:S05]  /*0870*/  BSYNC.RECONVERGENT B1 ;  /* 0x0000000000017941 */ /* 0x000fea0003800200 */
.L_x_448:
[----:B------:R-:W-:Y:S01]  /*0880*/  IADD3 R12, P0, PT, R8, R4, RZ ;  /* 0x00000004080c7210 */ /* 0x000fe20007f1e0ff */
[----:B------:R-:W1:Y:S01]  /*0890*/  LDC R6, c[0x0][0x3a0] ;  /* 0x0000e800ff067b82 */ /* 0x000e620000000800 */
[----:B------:R-:W-:Y:S01]  /*08a0*/  BSSY.RECONVERGENT B1, `(.L_x_451) ;  /* 0x0000030000017945 */ /* 0x000fe20003800200 */
[----:B------:R-:W-:Y:S01]  /*08b0*/  IMAD.MOV.U32 R27, RZ, RZ, R2 ;  /* 0x000000ffff1b7224 */ /* 0x000fe200078e0002 */
[C---:B------:R-:W-:Y:S01]  /*08c0*/  LOP3.LUT R4, R12.reuse, 0x3, RZ, 0xc0, !PT ;  /* 0x000000030c047812 */ /* 0x040fe200078ec0ff */
[----:B------:R-:W-:Y:S01]  /*08d0*/  IMAD.X R8, RZ, RZ, R9, P0 ;  /* 0x000000ffff087224 */ /* 0x000fe200000e0609 */
[----:B------:R-:W-:Y:S02]  /*08e0*/  ISETP.GE.U32.AND P0, PT, R12, 0x3, PT ;  /* 0x000000030c00780c */ /* 0x000fe40003f06070 */
[----:B------:R-:W-:Y:S01]  /*08f0*/  ISETP.NE.U32.AND P1, PT, R4, 0x3, PT ;  /* 0x000000030400780c */ /* 0x000fe20003f25070 */
[----:B------:R-:W-:Y:S01]  /*0900*/  IMAD.MOV.U32 R4, RZ, RZ, R3 ;  /* 0x000000ffff047224 */ /* 0x000fe200078e0003 */
[----:B------:R-:W-:-:S02]  /*0910*/  ISETP.GE.U32.AND.EX P0, PT, R8, RZ, PT, P0 ;  /* 0x000000ff0800720c */ /* 0x000fc40003f06100 */
[----:B------:R-:W-:Y:S02]  /*0920*/  ISETP.NE.AND.EX P1, PT, RZ, RZ, PT, P1 ;  /* 0x000000ffff00720c */ /* 0x000fe40003f25310 */
[----:B-1----:R-:W-:-:S11]  /*0930*/  SHF.R.S32.HI R11, RZ, 0x1f, R6 ;  /* 0x0000001fff0b7819 */ /* 0x002fd60000011406 */
[----:B------:R-:W-:Y:S05]  /*0940*/  @!P1 BRA `(.L_x_452) ;  /* 0x0000000000949947 */ /* 0x000fea0003800000 */
[----:B------:R-:W1:Y:S01]  /*0950*/  S2UR UR8, SR_CgaCtaId ;  /* 0x00000000000879c3 */ /* 0x000e620000008800 */
[----:B------:R-:W2:Y:S01]  /*0960*/  LDCU.64 UR14, c[0x0][0x398] ;  /* 0x00007300ff0e77ac */ /* 0x000ea20008000a00 */
[----:B------:R-:W-:Y:S02]  /*0970*/  VIADD R12, R12, 0x1 ;  /* 0x000000010c0c7836 */ /* 0x000fe40000000000 */
[----:B------:R-:W-:Y:S01]  /*0980*/  IMAD R8, R0, UR11, RZ ;  /* 0x0000000b00087c24 */ /* 0x000fe2000f8e02ff */
[----:B------:R-:W-:Y:S01]  /*0990*/  USHF.L.U32 UR5, UR22, 0x2, URZ ;  /* 0x0000000216057899 */ /* 0x000fe200080006ff */
[----:B------:R-:W-:Y:S01]  /*09a0*/  IMAD.MOV.U32 R27, RZ, RZ, R2 ;  /* 0x000000ffff1b7224 */ /* 0x000fe200078e0002 */
[----:B------:R-:W-:Y:S01]  /*09b0*/  USHF.L.U64.HI UR9, UR22, 0x2, UR12 ;  /* 0x0000000216097899 */ /* 0x000fe2000801020c */
[----:B------:R-:W-:Y:S01]  /*09c0*/  LOP3.LUT R12, R12, 0x3, RZ, 0xc0, !PT ;  /* 0x000000030c0c7812 */ /* 0x000fe200078ec0ff */
[----:B------:R-:W-:Y:S02]  /*09d0*/  IMAD R10, R8, UR10, RZ ;  /* 0x0000000a080a7c24 */ /* 0x000fe4000f8e02ff */
[----:B------:R-:W-:Y:S01]  /*09e0*/  LEA R7, P1, R2, UR5, 0x2 ;  /* 0x0000000502077c11 */ /* 0x000fe2000f8210ff */
[----:B------:R-:W-:-:S02]  /*09f0*/  UMOV UR5, 0x400 ;  /* 0x0000040000057882 */ /* 0x000fc40000000000 */
[----:B------:R-:W-:Y:S01]  /*0a00*/  UIADD3 UR5, UPT, UPT, UR5, 0x80, URZ ;  /* 0x0000008005057890 */ /* 0x000fe2000fffe0ff */
[----:B------:R-:W-:Y:S02]  /*0a10*/  LEA.HI.X R4, R2, UR9, R3, 0x2, P1 ;  /* 0x0000000902047c11 */ /* 0x000fe400088f1403 */
[----:B------:R-:W-:Y:S02]  /*0a20*/  IADD3 R12, P1, PT, RZ, -R12, RZ ;  /* 0x8000000cff0c7210 */ /* 0x000fe40007f3e0ff */
[----:B--2---:R-:W-:-:S03]  /*0a30*/  IADD3 R14, P2, P3, R7, UR14, R6 ;  /* 0x0000000e070e7c10 */ /* 0x004fc6000fb5e006 */
[----:B------:R-:W-:Y:S01]  /*0a40*/  IMAD.X R13, RZ, RZ, -0x1, P1 ;  /* 0xffffffffff0d7424 */ /* 0x000fe200008e06ff */
[----:B------:R-:W-:Y:S01]  /*0a50*/  IADD3.X R15, PT, PT, R4, UR15, R11, P2, P3 ;  /* 0x0000000f040f7c10 */ /* 0x000fe200097e640b */
[----:B-1----:R-:W-:Y:S01]  /*0a60*/  ULEA UR5, UR8, UR5, 0x18 ;  /* 0x0000000508057291 */ /* 0x002fe2000f8ec0ff */
[----:B------:R-:W-:-:S05]  /*0a70*/  MOV R4, R3 ;  /* 0x0000000300047202 */ /* 0x000fca0000000f00 */
[----:B------:R-:W-:-:S04]  /*0a80*/  VIADD R7, R6, UR5 ;  /* 0x0000000506077c36 */ /* 0x000fc80008000000 */
[----:B------:R-:W-:-:S07]  /*0a90*/  IMAD R7, R2, 0x4, R7 ;  /* 0x0000000402077824 */ /* 0x000fce00078e0207 */
.L_x_453:
        /* <DEDUP_REMOVED lines=13> */
[----:B------:R-:W-:-:S02]  /*0b70*/  ISETP.NE.AND.EX P1, PT, R13, RZ, PT, P1 ;  /* 0x000000ff0d00720c */ /* 0x000fc40003f25310 */
[----:B-1----:R-:W-:-:S11]  /*0b80*/  LEA R7, R10, R7, 0x2 ;  /* 0x000000070a077211 */ /* 0x002fd600078e10ff */
[----:B------:R-:W-:Y:S05]  /*0b90*/  @P1 BRA `(.L_x_453) ;  /* 0xfffffffc00c01947 */ /* 0x000fea000383ffff */
.L_x_452:
[----:B------:R-:W-:Y:S05]  /*0ba0*/  BSYNC.RECONVERGENT B1 ;  /* 0x0000000000017941 */ /* 0x000fea0003800200 */
.L_x_451:
[----:B------:R-:W-:Y:S05]  /*0bb0*/  @!P0 BRA `(.L_x_447) ;  /* 0x0000000000f08947 */ /* 0x000fea0003800000 */
[----:B------:R-:W1:Y:S01]  /*0bc0*/  LDCU.64 UR14, c[0x0][0x398] ;  /* 0x00007300ff0e77ac */ /* 0x000e620008000a00 */
[----:B------:R-:W2:Y:S01]  /*0bd0*/  S2UR UR9, SR_CgaCtaId ;  /* 0x00000000000979c3 */ /* 0x000ea20000008800 */
[----:B------:R-:W-:Y:S01]  /*0be0*/  IMAD.SHL.U32 R9, R5, 0x4, RZ ;  /* 0x0000000405097824 */ /* 0x000fe200078e00ff */
[----:B------:R-:W-:Y:S01]  /*0bf0*/  UMOV UR8, 0x400 ;  /* 0x0000040000087882 */ /* 0x000fe20000000000 */
[----:B------:R-:W-:Y:S01]  /*0c00*/  IMAD R21, R0, UR11, RZ ;  /* 0x0000000b00157c24 */ /* 0x000fe2000f8e02ff */
[----:B------:R-:W-:Y:S01]  /*0c10*/  UIADD3 UR8, UPT, UPT, UR8, 0x80, URZ ;  /* 0x0000008008087890 */ /* 0x000fe2000fffe0ff */
[----:B------:R-:W-:Y:S02]  /*0c20*/  UMOV UR5, URZ ;  /* 0x000000ff00057c82 */ /* 0x000fe40008000000 */
[----:B------:R-:W-:Y:S01]  /*0c30*/  IMAD R21, R21, UR10, RZ ;  /* 0x0000000a15157c24 */ /* 0x000fe2000f8e02ff */
[----:B-1----:R-:W-:Y:S01]  /*0c40*/  IADD3 R25, P0, PT, R6, UR14, RZ ;  /* 0x0000000e06197c10 */ /* 0x002fe2000ff1e0ff */
[----:B------:R-:W-:-:S03]  /*0c50*/  USHF.L.U64.HI UR14, UR22, 0x2, UR12 ;  /* 0x00000002160e7899 */ /* 0x000fc6000801020c */
[----:B------:R-:W-:Y:S01]  /*0c60*/  IADD3.X R7, PT, PT, R11, UR15, RZ, P0, !PT ;  /* 0x0000000f0b077c10 */ /* 0x000fe200087fe4ff */
[----:B------:R-:W-:Y:S02]  /*0c70*/  USHF.L.U32 UR15, UR22, 0x2, URZ ;  /* 0x00000002160f7899 */ /* 0x000fe400080006ff */
[C---:B------:R-:W-:Y:S01]  /*0c80*/  IADD3 R8, P0, PT, R27.reuse, UR22, RZ ;  /* 0x000000161b087c10 */ /* 0x040fe2000ff1e0ff */
[----:B--2---:R-:W-:Y:S01]  /*0c90*/  ULEA UR8, UR9, UR8, 0x18 ;  /* 0x0000000809087291 */ /* 0x004fe2000f8ec0ff */
[----:B------:R-:W-:Y:S02]  /*0ca0*/  SHF.R.U32.HI R11, RZ, 0x1e, R5 ;  /* 0x0000001eff0b7819 */ /* 0x000fe40000011605 */
[----:B------:R-:W-:Y:S01]  /*0cb0*/  IADD3.X R15, PT, PT, R4, UR12, RZ, P0, !PT ;  /* 0x0000000c040f7c10 */ /* 0x000fe200087fe4ff */
[----:B------:R-:W-:Y:S01]  /*0cc0*/  IMAD.SHL.U32 R14, R8, 0x4, RZ ;  /* 0x00000004080e7824 */ /* 0x000fe200078e00ff */
[----:B------:R-:W-:Y:S01]  /*0cd0*/  LEA R10, P0, R27, UR15, 0x2 ;  /* 0x0000000f1b0a7c11 */ /* 0x000fe2000f8010ff */
[----:B------:R-:W-:Y:S01]  /*0ce0*/  VIADD R6, R6, UR8 ;  /* 0x0000000806067c36 */ /* 0x000fe20008000000 */
[----:B------:R-:W-:-:S02]  /*0cf0*/  SHF.L.U64.HI R15, R8, 0x2, R15 ;  /* 0x00000002080f7819 */ /* 0x000fc4000001020f */
[C---:B------:R-:W-:Y:S01]  /*0d00*/  LEA.HI.X R12, R27.reuse, UR14, R4, 0x2, P0 ;  /* 0x0000000e1b0c7c11 */ /* 0x040fe200080f1404 */
[----:B------:R-:W-:Y:S01]  /*0d10*/  IMAD R8, R27, 0x4, R6 ;  /* 0x000000041b087824 */ /* 0x000fe200078e0206 */
[-C--:B------:R-:W-:Y:S01]  /*0d20*/  IADD3 R20, P1, PT, R9, R10.reuse, RZ ;  /* 0x0000000a09147210 */ /* 0x080fe20007f3e0ff */
[C---:B------:R-:W-:Y:S01]  /*0d30*/  IMAD.WIDE.U32 R14, R5.reuse, 0xc, R14 ;  /* 0x0000000c050e7825 */ /* 0x040fe200078e000e */
[----:B------:R-:W-:Y:S02]  /*0d40*/  LEA R13, P0, R5, R10, 0x3 ;  /* 0x0000000a050d7211 */ /* 0x000fe400078018ff */
[----:B------:R-:W-:Y:S01]  /*0d50*/  LEA R22, R21, R8, 0x2 ;  /* 0x0000000815167211 */ /* 0x000fe200078e10ff */
[----:B------:R-:W-:Y:S01]  /*0d60*/  IMAD.X R26, R11, 0x1, R12, P1 ;  /* 0x000000010b1a7824 */ /* 0x000fe200008e060c */
[----:B------:R-:W-:Y:S01]  /*0d70*/  LEA.HI.X R24, R5, R12, RZ, 0x3, P0 ;  /* 0x0000000c05187211 */ /* 0x000fe200000f1cff */
[----:B------:R-:W-:Y:S02]  /*0d80*/  VIADD R28, R15, UR5 ;  /* 0x000000050f1c7c36 */ /* 0x000fe40008000000 */
[----:B------:R-:W-:-:S02]  /*0d90*/  IMAD R23, R21, 0x8, R8 ;  /* 0x0000000815177824 */ /* 0x000fc400078e0208 */
[----:B------:R-:W-:-:S07]  /*0da0*/  IMAD R6, R21, 0xc, R8 ;  /* 0x0000000c15067824 */ /* 0x000fce00078e0208 */
.L_x_454:
[----:B------:R-:W-:-:S05]  /*0db0*/  IADD3 R18, P0, PT, R25, R10, RZ ;  /* 0x0000000a19127210 */ /* 0x000fca0007f1e0ff */
[----:B------:R-:W-:Y:S01]  /*0dc0*/  IMAD.X R19, R7, 0x1, R12, P0 ;  /* 0x0000000107137824 */ /* 0x000fe200000e060c */
[----:B------:R-:W-:-:S04]  /*0dd0*/  IADD3 R16, P0, PT, R25, R20, RZ ;  /* 0x0000001419107210 */ /* 0x000fc80007f1e0ff */
[----:B------:R-:W-:Y:S01]  /*0de0*/  @!PT LDS RZ, [RZ] ;  /* 0x00000000fffff984 */ /* 0x000fe20000000800 */
[----:B------:R-:W-:Y:S01]  /*0df0*/  @!PT LDS RZ, [RZ] ;  /* 0x00000000fffff984 */ /* 0x000fe20000000800 */
[----:B------:R-:W-:Y:S01]  /*0e00*/  @!PT LDS RZ, [RZ] ;  /* 0x00000000fffff984 */ /* 0x000fe20000000800 */
[----:B------:R1:W-:Y:S01]  /*0e10*/  LDGSTS.E [R8], desc[UR20][R18.64] ;  /* 0x0000000012087fae */ /* 0x0003e2000b9a1014 */
[----:B------:R-:W-:-:S05]  /*0e20*/  IMAD.X R17, R7, 0x1, R26, P0 ;  /* 0x0000000107117824 */ /* 0x000fca00000e061a */
[----:B------:R2:W-:Y:S01]  /*0e30*/  LDGSTS.E [R22], desc[UR20][R16.64] ;  /* 0x0000000010167fae */ /* 0x0005e2000b9a1014 */
[----:B-1----:R-:W-:Y:S01]  /*0e40*/  IMAD R8, R21, 0x10, R8 ;  /* 0x0000001015087824 */ /* 0x002fe200078e0208 */
[----:B--2---:R-:W-:Y:S01]  /*0e50*/  IADD3 R16, P0, PT, R25, R13, RZ ;  /* 0x0000000d19107210 */ /* 0x004fe20007f1e0ff */
[----:B------:R-:W-:-:S04]  /*0e60*/  IMAD R22, R21, 0x10, R22 ;  /* 0x0000001015167824 */ /* 0x000fc800078e0216 */
[----:B------:R-:W-:Y:S01]  /*0e70*/  IMAD.X R17, R7, 0x1, R24, P0 ;  /* 0x0000000107117824 */ /* 0x000fe200000e0618 */
[----:B------:R-:W-:-:S04]  /*0e80*/  IADD3 R18, P0, PT, R25, R14, RZ ;  /* 0x0000000e19127210 */ /* 0x000fc80007f1e0ff */
[----:B------:R1:W-:Y:S01]  /*0e90*/  LDGSTS.E [R23], desc[UR20][R16.64] ;  /* 0x0000000010177fae */ /* 0x0003e2000b9a1014 */
[----:B------:R-:W-:Y:S01]  /*0ea0*/  IMAD.X R19, R7, 0x1, R28, P0 ;  /* 0x0000000107137824 */ /* 0x000fe200000e061c */
[----:B------:R-:W-:-:S04]  /*0eb0*/  IADD3 R27, P0, PT, R9, R27, RZ ;  /* 0x0000001b091b7210 */ /* 0x000fc80007f1e0ff */
[----:B------:R2:W-:Y:S01]  /*0ec0*/  LDGSTS.E [R6], desc[UR20][R18.64] ;  /* 0x0000000012067fae */ /* 0x0005e2000b9a1014 */
[----:B------:R-:W-:Y:S01]  /*0ed0*/  IMAD.X R4, R11, 0x1, R4, P0 ;  /* 0x000000010b047824 */ /* 0x000fe200000e0604 */
[----:B------:R-:W-:-:S04]  /*0ee0*/  ISETP.GE.U32.AND P0, PT, R27, UR7, PT ;  /* 0x000000071b007c0c */ /* 0x000fc8000bf06070 */
[----:B------:R-:W-:Y:S01]  /*0ef0*/  ISETP.GE.U32.AND.EX P0, PT, R4, UR13, PT, P0 ;  /* 0x0000000d04007c0c */ /* 0x000fe2000bf06100 */
[----:B-1----:R-:W-:Y:S01]  /*0f00*/  IMAD.MOV.U32 R16, RZ, RZ, R25 ;  /* 0x000000ffff107224 */ /* 0x002fe200078e0019 */
[----:B------:R-:W-:Y:S02]  /*0f10*/  MOV R17, R7 ;  /* 0x0000000700117202 */ /* 0x000fe40000000f00 */
[C---:B------:R-:W-:Y:S01]  /*0f20*/  LEA R23, R21.reuse, R23, 0x4 ;  /* 0x0000001715177211 */ /* 0x040fe200078e20ff */
[----:B--2---:R-:W-:Y:S02]  /*0f30*/  IMAD R6, R21, 0x10, R6 ;  /* 0x0000001015067824 */ /* 0x004fe400078e0206 */
[----:B------:R-:W-:-:S04]  /*0f40*/  IMAD.WIDE.U32 R16, R5, 0x10, R16 ;  /* 0x0000001005107825 */ /* 0x000fc800078e0010 */
[----:B------:R-:W-:Y:S02]  /*0f50*/  IMAD.MOV.U32 R25, RZ, RZ, R16 ;  /* 0x000000ffff197224 */ /* 0x000fe400078e0010 */
[----:B------:R-:W-:Y:S01]  /*0f60*/  IMAD.MOV.U32 R7, RZ, RZ, R17 ;  /* 0x000000ffff077224 */ /* 0x000fe200078e0011 */
[----:B------:R-:W-:Y:S06]  /*0f70*/  @!P0 BRA `(.L_x_454) ;  /* 0xfffffffc008c8947 */ /* 0x000fec000383ffff */
.L_x_447:
[----:B------:R-:W-:Y:S05]  /*0f80*/  BSYNC.RECONVERGENT B0 ;  /* 0x0000000000007941 */ /* 0x000fea0003800200 */
.L_x_446:
[----:B------:R-:W-:Y:S01]  /*0f90*/  IMAD.U32 R4, RZ, RZ, UR13 ;  /* 0x0000000dff047e24 */ /* 0x000fe2000f8e00ff */
[----:B------:R-:W-:Y:S01]  /*0fa0*/  ISETP.LT.U32.AND P0, PT, R2, UR7, PT ;  /* 0x0000000702007c0c */ /* 0x000fe2000bf01070 */
[----:B------:R-:W0:Y:S01]  /*0fb0*/  LDGDEPBAR ;  /* 0x00000000000079af */ /* 0x000e220000000000 */
[----:B------:R-:W-:Y:S02]  /*0fc0*/  BSSY.RECONVERGENT B0, `(.L_x_455) ;  /* 0x000009f000007945 */ /* 0x000fe40003800200 */
[----:B------:R-:W-:-:S13]  /*0fd0*/  ISETP.GT.U32.AND.EX P0, PT, R4, R3, PT, P0 ;  /* 0x000000030400720c */ /* 0x000fda0003f04100 */
[----:B------:R-:W-:Y:S05]  /*0fe0*/  @!P0 BRA `(.L_x_456) ;  /* 0x0000000800708947 */ /* 0x000fea0003800000 */
[----:B------:R-:W-:Y:S01]  /*0ff0*/  IMAD.IADD R9, R5, 0x1, R2 ;  /* 0x0000000105097824 */ /* 0x000fe200078e0202 */
[----:B------:R-:W-:Y:S01]  /*1000*/  MOV R6, UR7 ;  /* 0x0000000700067c02 */ /* 0x000fe20008000f00 */
[----:B------:R-:W-:Y:S01]  /*1010*/  IMAD.U32 R4, RZ, RZ, UR13 ;  /* 0x0000000dff047e24 */ /* 0x000fe2000f8e00ff */
[----:B------:R-:W-:Y:S01]  /*1020*/  BSSY.RECONVERGENT B1, `(.L_x_457) ;  /* 0x0000027000017945 */ /* 0x000fe20003800200 */
[----:B------:R-:W-:Y:S01]  /*1030*/  IMAD.U32 R7, RZ, RZ, UR13 ;  /* 0x0000000dff077e24 */ /* 0x000fe2000f8e00ff */
[C---:B------:R-:W-:Y:S01]  /*1040*/  ISETP.LT.U32.AND P0, PT, R9.reuse, UR7, PT ;  /* 0x0000000709007c0c */ /* 0x040fe2000bf01070 */
[----:B------:R-:W-:Y:S01]  /*1050*/  IMAD.U32 R10, RZ, RZ, UR13 ;  /* 0x0000000dff0a7e24 */ /* 0x000fe2000f8e00ff */
[----:B------:R-:W-:Y:S02]  /*1060*/  ISETP.LT.U32.AND P1, PT, R9, UR7, PT ;  /* 0x0000000709007c0c */ /* 0x000fe4000bf21070 */
[----:B------:R-:W-:Y:S02]  /*1070*/  ISETP.GT.U32.AND.EX P0, PT, R4, RZ, PT, P0 ;  /* 0x000000ff0400720c */ /* 0x000fe40003f04100 */
[----:B------:R-:W-:Y:S01]  /*1080*/  ISETP.GT.U32.AND.EX P1, PT, R7, RZ, PT, P1 ;  /* 0x000000ff0700720c */ /* 0x000fe20003f24110 */
[----:B------:R-:W-:Y:S01]  /*1090*/  IMAD.MOV.U32 R7, RZ, RZ, -0x1 ;  /* 0xffffffffff077424 */ /* 0x000fe200078e00ff */
        /* <DEDUP_REMOVED lines=12> */
[----:B-1----:R-:W-:-:S06]  /*1160*/  VIADD R7, R10, 0xffffffe ;  /* 0x0ffffffe0a077836 */ /* 0x002fcc0000000000 */
[----:B------:R-:W1:Y:S02]  /*1170*/  F2I.FTZ.U32.TRUNC.NTZ R7, R7 ;  /* 0x0000000700077305 */ /* 0x000e64000021f000 */
[----:B-1----:R-:W-:-:S04]  /*1180*/  IMAD R11, R11, R7, RZ ;  /* 0x000000070b0b7224 */ /* 0x002fc800078e02ff */
[----:B------:R-:W-:-:S06]  /*1190*/  IMAD.HI.U32 R6, R7, R11, R6 ;  /* 0x0000000b07067227 */ /* 0x000fcc00078e0006 */
[----:B------:R-:W-:-:S05]  /*11a0*/  IMAD.HI.U32 R8, R6, R9, RZ ;  /* 0x0000000906087227 */ /* 0x000fca00078e00ff */
[----:B------:R-:W-:-:S05]  /*11b0*/  IADD3 R6, PT, PT, -R8, RZ, RZ ;  /* 0x000000ff08067210 */ /* 0x000fca0007ffe1ff */
[----:B------:R-:W-:Y:S02]  /*11c0*/  IMAD R6, R5, R6, R9 ;  /* 0x0000000605067224 */ /* 0x000fe400078e0209 */
[----:B------:R-:W-:-:S03]  /*11d0*/  IMAD.MOV.U32 R9, RZ, RZ, RZ ;  /* 0x000000ffff097224 */ /* 0x000fc600078e00ff */
[----:B------:R-:W-:-:S13]  /*11e0*/  ISETP.GE.U32.AND P0, PT, R6, R5, PT ;  /* 0x000000050600720c */ /* 0x000fda0003f06070 */
[----:B------:R-:W-:Y:S02]  /*11f0*/  @P0 IMAD.IADD R6, R6, 0x1, -R5 ;  /* 0x0000000106060824 */ /* 0x000fe400078e0a05 */
[----:B------:R-:W-:-:S03]  /*1200*/  @P0 VIADD R8, R8, 0x1 ;  /* 0x0000000108080836 */ /* 0x000fc60000000000 */
[----:B------:R-:W-:-:S13]  /*1210*/  ISETP.GE.U32.AND P1, PT, R6, R5, PT ;  /* 0x000000050600720c */ /* 0x000fda0003f26070 */
[----:B------:R-:W-:Y:S01]  /*1220*/  @P1 VIADD R8, R8, 0x1 ;  /* 0x0000000108081836 */ /* 0x000fe20000000000 */
[----:B------:R-:W-:Y:S01]  /*1230*/  @!P2 LOP3.LUT R8, RZ, R5, RZ, 0x33, !PT ;  /* 0x00000005ff08a212 */ /* 0x000fe200078e33ff */
[----:B------:R-:W-:Y:S06]  /*1240*/  BRA `(.L_x_459) ;  /* 0x0000000000107947 */ /* 0x000fec0003800000 */
.L_x_458:
[----:B------:R-:W-:-:S07]  /*1250*/  MOV R8, 0x1270 ;  /* 0x0000127000087802 */ /* 0x000fce0000000f00 */
[----:B------:R-:W-:Y:S05]  /*1260*/  CALL.REL.NOINC `($__internal_1_$__cuda_sm20_div_u64) ;  /* 0x0000000800ec7944 */ /* 0x000fea0003c00000 */
[----:B------:R-:W-:Y:S01]  /*1270*/  IMAD.MOV.U32 R8, RZ, RZ, R6 ;  /* 0x000000ffff087224 */ /* 0x000fe200078e0006 */
[----:B------:R-:W-:-:S07]  /*1280*/  MOV R9, R7 ;  /* 0x0000000700097202 */ /* 0x000fce0000000f00 */
.L_x_459:
[----:B------:R-:W-:Y:S05]  /*1290*/  BSYNC.RECONVERGENT B1 ;  /* 0x0000000000017941 */ /* 0x000fea0003800200 */
.L_x_457:
[----:B------:R-:W-:Y:S01]  /*12a0*/  IADD3 R4, P0, PT, R8, R4, RZ ;  /* 0x0000000408047210 */ /* 0x000fe20007f1e0ff */
[----:B------:R-:W1:Y:S01]  /*12b0*/  LDC R6, c[0x0][0x3b0] ;  /* 0x0000ec00ff067b82 */ /* 0x000e620000000800 */
[----:B------:R-:W-:Y:S02]  /*12c0*/  BSSY.RECONVERGENT B1, `(.L_x_460) ;  /* 0x0000031000017945 */ /* 0x000fe40003800200 */
[C---:B------:R-:W-:Y:S01]  /*12d0*/  LOP3.LUT R7, R4.reuse, 0x3, RZ, 0xc0, !PT ;  /* 0x0000000304077812 */ /* 0x040fe200078ec0ff */
[----:B------:R-:W-:Y:S01]  /*12e0*/  IMAD.X R8, RZ, RZ, R9, P0 ;  /* 0x000000ffff087224 */ /* 0x000fe200000e0609 */
[----:B------:R-:W-:Y:S02]  /*12f0*/  ISETP.GE.U32.AND P0, PT, R4, 0x3, PT ;  /* 0x000000030400780c */ /* 0x000fe40003f06070 */
[----:B------:R-:W-:Y:S02]  /*1300*/  ISETP.NE.U32.AND P1, PT, R7, 0x3, PT ;  /* 0x000000030700780c */ /* 0x000fe40003f25070 */
[----:B------:R-:W-:Y:S01]  /*1310*/  ISETP.GE.U32.AND.EX P0, PT, R8, RZ, PT, P0 ;  /* 0x000000ff0800720c */ /* 0x000fe20003f06100 */
[----:B------:R-:W-:Y:S01]  /*1320*/  IMAD.U32 R8, RZ, RZ, UR22 ;  /* 0x00000016ff087e24 */ /* 0x000fe2000f8e00ff */
[----:B------:R-:W-:-:S04]  /*1330*/  ISETP.NE.AND.EX P1, PT, RZ, RZ, PT, P1 ;  /* 0x000000ffff00720c */ /* 0x000fc80003f25310 */
[----:B------:R-:W-:Y:S02]  /*1340*/  SHF.R.S32.HI R8, RZ, 0x1f, R8 ;  /* 0x0000001fff087819 */ /* 0x000fe40000011408 */
[----:B-1----:R-:W-:-:S07]  /*1350*/  SHF.R.S32.HI R16, RZ, 0x1f, R6 ;  /* 0x0000001fff107819 */ /* 0x002fce0000011406 */
[----:B------:R-:W-:Y:S05]  /*1360*/  @!P1 BRA `(.L_x_461) ;  /* 0x0000000000989947 */ /* 0x000fea0003800000 */
[----:B------:R-:W1:Y:S01]  /*1370*/  S2UR UR8, SR_CgaCtaId ;  /* 0x00000000000879c3 */ /* 0x000e620000008800 */
[----:B------:R-:W2:Y:S01]  /*1380*/  LDCU.64 UR14, c[0x0][0x3a8] ;  /* 0x00007500ff0e77ac */ /* 0x000ea20008000a00 */
[----:B------:R-:W-:Y:S02]  /*1390*/  IMAD.U32 R7, RZ, RZ, UR22 ;  /* 0x00000016ff077e24 */ /* 0x000fe4000f8e00ff */
[----:B------:R-:W-:Y:S01]  /*13a0*/  VIADD R9, R4, 0x1 ;  /* 0x0000000104097836 */ /* 0x000fe20000000000 */
[----:B------:R-:W-:Y:S01]  /*13b0*/  UMOV UR5, 0x400 ;  /* 0x0000040000057882 */ /* 0x000fe20000000000 */
[----:B------:R-:W-:Y:S01]  /*13c0*/  USHF.L.U32 UR9, UR22, 0x2, URZ ;  /* 0x0000000216097899 */ /* 0x000fe200080006ff */
[----:B------:R-:W-:Y:S01]  /*13d0*/  SHF.L.U64.HI R4, R7, 0x2, R8 ;  /* 0x0000000207047819 */ /* 0x000fe20000010208 */
[----:B------:R-:W3:Y:S01]  /*13e0*/  LDC R11, c[0x0][0x384] ;  /* 0x0000e100ff0b7b82 */ /* 0x000ee20000000800 */
[----:B------:R-:W-:Y:S01]  /*13f0*/  UIADD3 UR5, UPT, UPT, UR5, 0x80, URZ ;  /* 0x0000008005057890 */ /* 0x000fe2000fffe0ff */
[----:B------:R-:W-:Y:S01]  /*1400*/  LOP3.LUT R9, R9, 0x3, RZ, 0xc0, !PT ;  /* 0x0000000309097812 */ /* 0x000fe200078ec0ff */
[----:B------:R-:W-:Y:S01]  /*1410*/  IMAD R10, R0, UR11, RZ ;  /* 0x0000000b000a7c24 */ /* 0x000fe2000f8e02ff */
[----:B------:R-:W-:-:S02]  /*1420*/  LEA R7, P1, R2, UR9, 0x2 ;  /* 0x0000000902077c11 */ /* 0x000fc4000f8210ff */
[----:B------:R-:W-:Y:S01]  /*1430*/  IADD3 R9, P3, PT, RZ, -R9, RZ ;  /* 0x80000009ff097210 */ /* 0x000fe20007f7e0ff */
[----:B------:R-:W-:Y:S01]  /*1440*/  IMAD R14, R10, UR10, RZ ;  /* 0x0000000a0a0e7c24 */ /* 0x000fe2000f8e02ff */
[----:B------:R-:W-:Y:S02]  /*1450*/  LEA.HI.X R13, R2, R4, R3, 0x2, P1 ;  /* 0x00000004020d7211 */ /* 0x000fe400008f1403 */
[----:B--2---:R-:W-:-:S04]  /*1460*/  IADD3 R12, P1, P2, R7, UR14, R6 ;  /* 0x0000000e070c7c10 */ /* 0x004fc8000fa3e006 */
[----:B------:R-:W-:Y:S01]  /*1470*/  IADD3.X R13, PT, PT, R13, UR15, R16, P1, P2 ;  /* 0x0000000f0d0d7c10 */ /* 0x000fe20008fe4410 */
[----:B-1----:R-:W-:-:S06]  /*1480*/  ULEA UR5, UR8, UR5, 0x18 ;  /* 0x0000000508057291 */ /* 0x002fcc000f8ec0ff */
[----:B------:R-:W-:-:S05]  /*1490*/  VIADD R4, R6, UR5 ;  /* 0x0000000506047c36 */ /* 0x000fca0008000000 */
[----:B---3--:R-:W-:Y:S01]  /*14a0*/  LEA R7, R11, R4, 0x9 ;  /* 0x000000040b077211 */ /* 0x008fe200078e48ff */
[----:B------:R-:W-:-:S04]  /*14b0*/  IMAD.X R4, RZ, RZ, -0x1, P3 ;  /* 0xffffffffff047424 */ /* 0x000fc800018e06ff */
[----:B------:R-:W-:-:S07]  /*14c0*/  IMAD R7, R2, 0x4, R7 ;  /* 0x0000000402077824 */ /* 0x000fce00078e0207 */
.L_x_462:
        /* <DEDUP_REMOVED lines=16> */
.L_x_461:
[----:B------:R-:W-:Y:S05]  /*15d0*/  BSYNC.RECONVERGENT B1 ;  /* 0x0000000000017941 */ /* 0x000fea0003800200 */
.L_x_460:
[----:B------:R-:W-:Y:S05]  /*15e0*/  @!P0 BRA `(.L_x_456) ;  /* 0x0000000000f08947 */ /* 0x000fea0003800000 */
[----:B------:R-:W1:Y:S01]  /*15f0*/  S2UR UR8, SR_CgaCtaId ;  /* 0x00000000000879c3 */ /* 0x000e620000008800 */
[----:B------:R-:W2:Y:S01]  /*1600*/  LDCU.64 UR14, c[0x0][0x3a8] ;  /* 0x00007500ff0e77ac */ /* 0x000ea20008000a00 */
[----:B------:R-:W-:Y:S01]  /*1610*/  IMAD.U32 R9, RZ, RZ, UR22 ;  /* 0x00000016ff097e24 */ /* 0x000fe2000f8e00ff */
[----:B------:R-:W-:Y:S01]  /*1620*/  SHF.L.U32 R17, R5, 0x2, RZ ;  /* 0x0000000205117819 */ /* 0x000fe200000006ff */
[----:B------:R-:W-:Y:S01]  /*1630*/  IMAD R22, R0, UR11, RZ ;  /* 0x0000000b00167c24 */ /* 0x000fe2000f8e02ff */
[----:B------:R-:W-:Y:S01]  /*1640*/  UMOV UR5, 0x400 ;  /* 0x0000040000057882 */ /* 0x000fe20000000000 */
[----:B------:R-:W-:Y:S01]  /*1650*/  SHF.R.U32.HI R20, RZ, 0x1e, R5 ;  /* 0x0000001eff147819 */ /* 0x000fe20000011605 */
[----:B------:R-:W-:Y:S01]  /*1660*/  UIADD3 UR5, UPT, UPT, UR5, 0x80, URZ ;  /* 0x0000008005057890 */ /* 0x000fe2000fffe0ff */
[----:B------:R-:W3:Y:S01]  /*1670*/  LDC R7, c[0x0][0x384] ;  /* 0x0000e100ff077b82 */ /* 0x000ee20000000800 */
[----:B------:R-:W-:Y:S01]  /*1680*/  SHF.L.U64.HI R18, R9, 0x2, R8 ;  /* 0x0000000209127819 */ /* 0x000fe20000010208 */
[----:B------:R-:W-:Y:S01]  /*1690*/  IMAD R22, R22, UR10, RZ ;  /* 0x0000000a16167c24 */ /* 0x000fe2000f8e02ff */
[----:B--2---:R-:W-:-:S04]  /*16a0*/  IADD3 R4, P0, PT, R6, UR14, RZ ;  /* 0x0000000e06047c10 */ /* 0x004fc8000ff1e0ff */
[----:B------:R-:W-:Y:S01]  /*16b0*/  IADD3.X R16, PT, PT, R16, UR15, RZ, P0, !PT ;  /* 0x0000000f10107c10 */ /* 0x000fe200087fe4ff */
[----:B-1----:R-:W-:Y:S02]  /*16c0*/  ULEA UR5, UR8, UR5, 0x18 ;  /* 0x0000000508057291 */ /* 0x002fe4000f8ec0ff */
[----:B------:R-:W-:-:S04]  /*16d0*/  USHF.L.U32 UR8, UR22, 0x2, URZ ;  /* 0x0000000216087899 */ /* 0x000fc800080006ff */
[----:B------:R-:W-:Y:S01]  /*16e0*/  VIADD R6, R6, UR5 ;  /* 0x0000000506067c36 */ /* 0x000fe20008000000 */
[----:B------:R-:W-:-:S03]  /*16f0*/  UMOV UR5, URZ ;  /* 0x000000ff00057c82 */ /* 0x000fc60008000000 */
[----:B---3--:R-:W-:Y:S01]  /*1700*/  IMAD R23, R7, 0x200, R6 ;  /* 0x0000020007177824 */ /* 0x008fe200078e0206 */
[----:B------:R-:W-:-:S03]  /*1710*/  IADD3 R6, P0, PT, R2, UR22, RZ ;  /* 0x0000001602067c10 */ /* 0x000fc6000ff1e0ff */
[----:B------:R-:W-:Y:S02]  /*1720*/  IMAD R23, R2, 0x4, R23 ;  /* 0x0000000402177824 */ /* 0x000fe400078e0217 */
[----:B------:R-:W-:Y:S01]  /*1730*/  IMAD.X R7, R8, 0x1, R3, P0 ;  /* 0x0000000108077824 */ /* 0x000fe200000e0603 */
[----:B------:R-:W-:Y:S01]  /*1740*/  LEA R0, P0, R2, UR8, 0x2 ;  /* 0x0000000802007c11 */ /* 0x000fe2000f8010ff */
[C-C-:B------:R-:W-:Y:S01]  /*1750*/  IMAD R25, R22.reuse, 0x4, R23.reuse ;  /* 0x0000000416197824 */ /* 0x140fe200078e0217 */
[C---:B------:R-:W-:Y:S01]  /*1760*/  LEA R27, R22.reuse, R23, 0x3 ;  /* 0x00000017161b7211 */ /* 0x040fe200078e18ff */
[----:B------:R-:W-:Y:S01]  /*1770*/  IMAD R29, R22, 0xc, R23 ;  /* 0x0000000c161d7824 */ /* 0x000fe200078e0217 */
[C---:B------:R-:W-:Y:S01]  /*1780*/  SHF.L.U64.HI R7, R6.reuse, 0x2, R7 ;  /* 0x0000000206077819 */ /* 0x040fe20000010207 */
[----:B------:R-:W-:Y:S01]  /*1790*/  IMAD.SHL.U32 R6, R6, 0x4, RZ ;  /* 0x0000000406067824 */ /* 0x000fe200078e00ff */
[----:B------:R-:W-:Y:S02]  /*17a0*/  LEA.HI.X R18, R2, R18, R3, 0x2, P0 ;  /* 0x0000001202127211 */ /* 0x000fe400000f1403 */
[-C--:B------:R-:W-:Y:S01]  /*17b0*/  IADD3 R21, P0, PT, R17, R0.reuse, RZ ;  /* 0x0000000011157210 */ /* 0x080fe20007f1e0ff */
[C---:B------:R-:W-:Y:S01]  /*17c0*/  IMAD.WIDE.U32 R6, R5.reuse, 0xc, R6 ;  /* 0x0000000c05067825 */ /* 0x040fe200078e0006 */
[----:B------:R-:W-:-:S03]  /*17d0*/  LEA R19, P1, R5, R0, 0x3 ;  /* 0x0000000005137211 */ /* 0x000fc600078218ff */
[----:B------:R-:W-:Y:S01]  /*17e0*/  IMAD.X R24, R20, 0x1, R18, P0 ;  /* 0x0000000114187824 */ /* 0x000fe200000e0612 */
[----:B------:R-:W-:Y:S01]  /*17f0*/  LEA.HI.X R26, R5, R18, RZ, 0x3, P1 ;  /* 0x00000012051a7211 */ /* 0x000fe200008f1cff */
[----:B------:R-:W-:-:S08]  /*1800*/  VIADD R28, R7, UR5 ;  /* 0x00000005071c7c36 */ /* 0x000fd00008000000 */
.L_x_463:
[C---:B------:R-:W-:Y:S02]  /*1810*/  IADD3 R12, P0, PT, R4.reuse, R0, RZ ;  /* 0x00000000040c7210 */ /* 0x040fe40007f1e0ff */
[----:B------:R-:W-:-:S03]  /*1820*/  IADD3 R8, P1, PT, R4, R21, RZ ;  /* 0x0000001504087210 */ /* 0x000fc60007f3e0ff */
[----:B------:R-:W-:Y:S01]  /*1830*/  IMAD.X R13, R16, 0x1, R18, P0 ;  /* 0x00000001100d7824 */ /* 0x000fe200000e0612 */
[----:B------:R-:W-:Y:S01]  /*1840*/  IADD3 R10, P0, PT, R4, R19, RZ ;  /* 0x00000013040a7210 */ /* 0x000fe20007f1e0ff */
[----:B------:R-:W-:Y:S01]  /*1850*/  IMAD.X R9, R16, 0x1, R24, P1 ;  /* 0x0000000110097824 */ /* 0x000fe200008e0618 */
[----:B------:R-:W-:Y:S02]  /*1860*/  IADD3 R14, P1, PT, R4, R6, RZ ;  /* 0x00000006040e7210 */ /* 0x000fe40007f3e0ff */
[----:B------:R-:W-:Y:S01]  /*1870*/  @!PT LDS RZ, [RZ] ;  /* 0x00000000fffff984 */ /* 0x000fe20000000800 */
[----:B------:R-:W-:Y:S01]  /*1880*/  @!PT LDS RZ, [RZ] ;  /* 0x00000000fffff984 */ /* 0x000fe20000000800 */
[----:B------:R-:W-:Y:S01]  /*1890*/  @!PT LDS RZ, [RZ] ;  /* 0x00000000fffff984 */ /* 0x000fe20000000800 */
[----:B------:R1:W-:Y:S01]  /*18a0*/  LDGSTS.E [R23+0x80], desc[UR20][R12.64] ;  /* 0x000800000c177fae */ /* 0x0003e2000b9a1014 */
[C---:B------:R-:W-:Y:S01]  /*18b0*/  IMAD.X R11, R16.reuse, 0x1, R26, P0 ;  /* 0x00000001100b7824 */ /* 0x040fe200000e061a */
[----:B------:R-:W-:Y:S01]  /*18c0*/  IADD3 R2, P0, PT, R17, R2, RZ ;  /* 0x0000000211027210 */ /* 0x000fe20007f1e0ff */
[----:B------:R-:W-:Y:S01]  /*18d0*/  IMAD.X R15, R16, 0x1, R28, P1 ;  /* 0x00000001100f7824 */ /* 0x000fe200008e061c */
[C---:B------:R-:W-:Y:S01]  /*18e0*/  LEA R4, P1, R5.reuse, R4, 0x4 ;  /* 0x0000000405047211 */ /* 0x040fe200078220ff */
[----:B------:R2:W-:Y:S02]  /*18f0*/  LDGSTS.E [R25+0x80], desc[UR20][R8.64] ;  /* 0x0008000008197fae */ /* 0x0005e4000b9a1014 */
[----:B------:R-:W-:Y:S01]  /*1900*/  IMAD.X R3, R20, 0x1, R3, P0 ;  /* 0x0000000114037824 */ /* 0x000fe200000e0603 */
[----:B------:R-:W-:Y:S01]  /*1910*/  ISETP.GE.U32.AND P0, PT, R2, UR7, PT ;  /* 0x0000000702007c0c */ /* 0x000fe2000bf06070 */
[----:B------:R3:W-:Y:S01]  /*1920*/  LDGSTS.E [R27+0x80], desc[UR20][R10.64] ;  /* 0x000800000a1b7fae */ /* 0x0007e2000b9a1014 */
[----:B------:R-:W-:-:S02]  /*1930*/  LEA.HI.X R16, R5, R16, RZ, 0x4, P1 ;  /* 0x0000001005107211 */ /* 0x000fc400008f24ff */
[----:B------:R-:W-:Y:S01]  /*1940*/  ISETP.GE.U32.AND.EX P0, PT, R3, UR13, PT, P0 ;  /* 0x0000000d03007c0c */ /* 0x000fe2000bf06100 */
[----:B------:R4:W-:Y:S01]  /*1950*/  LDGSTS.E [R29+0x80], desc[UR20][R14.64] ;  /* 0x000800000e1d7fae */ /* 0x0009e2000b9a1014 */
[C---:B-1----:R-:W-:Y:S01]  /*1960*/  LEA R23, R22.reuse, R23, 0x4 ;  /* 0x0000001716177211 */ /* 0x042fe200078e20ff */
[C---:B--2---:R-:W-:Y:S02]  /*1970*/  IMAD R25, R22.reuse, 0x10, R25 ;  /* 0x0000001016197824 */ /* 0x044fe400078e0219 */
[C---:B---3--:R-:W-:Y:S02]  /*1980*/  IMAD R27, R22.reuse, 0x10, R27 ;  /* 0x00000010161b7824 */ /* 0x048fe400078e021b */
[----:B----4-:R-:W-:-:S06]  /*1990*/  IMAD R29, R22, 0x10, R29 ;  /* 0x00000010161d7824 */ /* 0x010fcc00078e021d */
[----:B------:R-:W-:Y:S05]  /*19a0*/  @!P0 BRA `(.L_x_463) ;  /* 0xfffffffc00988947 */ /* 0x000fea000383ffff */
.L_x_456:
[----:B------:R-:W-:Y:S05]  /*19b0*/  BSYNC.RECONVERGENT B0 ;  /* 0x0000000000007941 */ /* 0x000fea0003800200 */
.L_x_455:
[----:B------:R-:W0:Y:S01]  /*19c0*/  LDGDEPBAR ;  /* 0x00000000000079af */ /* 0x000e220000000000 */
[----:B------:R-:W-:-:S04]  /*19d0*/  DEPBAR.LE SB0, 0x0 ;  /* 0x000080000000791a */ /* 0x000fc80000000000 */
[----:B------:R-:W-:Y:S06]  /*19e0*/  BAR.SYNC.DEFER_BLOCKING 0x0 ;  /* 0x0000000000007b1d */ /* 0x000fec0000010000 */
.L_x_445:
[----:B------:R-:W-:-:S09]  /*19f0*/  UISETP.GT.AND UP0, UPT, UR24, UR6, UPT ;  /* 0x000000061800728c */ /* 0x000fd2000bf04270 */
[----:B------:R-:W-:Y:S05]  /*1a00*/  BRA.U UP0, `(.L_x_464) ;  /* 0x0000000100807547 */ /* 0x000fea000b800000 */
        /* <DEDUP_REMOVED lines=10> */
[----:B----4-:R-:W-:Y:S01]  /*1ab0*/  UIMAD.WIDE UR4, UR22, 0x4, UR4 ;  /* 0x00000004160478a5 */ /* 0x010fe2000f8e0204 */
[----:B--2---:R-:W-:-:S03]  /*1ac0*/  IMAD R0, R3, 0x200, R0 ;  /* 0x0000020003007824 */ /* 0x004fc600078e0200 */
[----:B-1----:R-:W-:Y:S02]  /*1ad0*/  LEA R7, R7, R2, 0x18 ;  /* 0x0000000207077211 */ /* 0x002fe400078ec0ff */
[C---:B---3--:R-:W-:Y:S02]  /*1ae0*/  LEA R2, R5.reuse, UR6, 0x2 ;  /* 0x0000000605027c11 */ /* 0x048fe4000f8e10ff */
[----:B------:R-:W-:-:S03]  /*1af0*/  LEA R0, R5, R0, 0x2 ;  /* 0x0000000005007211 */ /* 0x000fc600078e10ff */
[----:B------:R-:W-:Y:S01]  /*1b00*/  IMAD.IADD R6, R7, 0x1, R2 ;  /* 0x0000000107067824 */ /* 0x000fe200078e0202 */
[----:B------:R-:W-:Y:S01]  /*1b10*/  IADD3 R4, PT, PT, R0, 0x80, R7 ;  /* 0x0000008000047810 */ /* 0x000fe20007ffe007 */
[----:B------:R-:W-:-:S07]  /*1b20*/  IMAD.MOV R0, RZ, RZ, -R3 ;  /* 0x000000ffff007224 */ /* 0x000fce00078e0a03 */
.L_x_465:
[----:B-1----:R-:W-:Y:S01]  /*1b30*/  LDS R7, [R6] ;  /* 0x0000000006077984 */ /* 0x002fe20000000800 */
[----:B------:R-:W-:Y:S02]  /*1b40*/  VIADD R0, R0, 0x1 ;  /* 0x0000000100007836 */ /* 0x000fe40000000000 */
[----:B------:R-:W-:Y:S01]  /*1b50*/  IMAD.U32 R2, RZ, RZ, UR4 ;  /* 0x00000004ff027e24 */ /* 0x000fe2000f8e00ff */
[----:B------:R-:W1:Y:S01]  /*1b60*/  LDS R8, [R4] ;  /* 0x0000000004087984 */ /* 0x000e620000000800 */
[----:B------:R-:W-:Y:S01]  /*1b70*/  IMAD.U32 R3, RZ, RZ, UR5 ;  /* 0x00000005ff037e24 */ /* 0x000fe2000f8e00ff */
[----:B------:R-:W-:Y:S01]  /*1b80*/  ISETP.NE.AND P0, PT, R0, RZ, PT ;  /* 0x000000ff0000720c */ /* 0x000fe20003f05270 */
[----:B------:R-:W-:-:S04]  /*1b90*/  IMAD.WIDE R2, R5, 0x4, R2 ;  /* 0x0000000405027825 */ /* 0x000fc800078e0202 */
[----:B-1----:R-:W-:-:S05]  /*1ba0*/  FADD R7, R7, -R8 ;  /* 0x8000000807077221 */ /* 0x002fca0000000000 */
[----:B------:R1:W-:Y:S03]  /*1bb0*/  STG.E desc[UR20][R2.64], R7 ;  /* 0x0000000702007986 */ /* 0x0003e6000c101914 */
[----:B------:R-:W-:Y:S05]  /*1bc0*/  @!P0 EXIT ;  /* 0x000000000000894d */ /* 0x000fea0003800000 */
[----:B------:R-:W-:Y:S01]  /*1bd0*/  IADD3 R4, PT, PT, R4, 0x200, RZ ;  /* 0x0000020004047810 */ /* 0x000fe20007ffe0ff */
[----:B------:R-:W-:Y:S02]  /*1be0*/  VIADD R6, R6, 0x200 ;  /* 0x0000020006067836 */ /* 0x000fe40000000000 */
[----:B------:R-:W-:Y:S01]  /*1bf0*/  VIADD R5, R5, 0x80 ;  /* 0x0000008005057836 */ /* 0x000fe20000000000 */
[----:B------:R-:W-:Y:S06]  /*1c00*/  BRA `(.L_x_465) ;  /* 0xfffffffc00c87947 */ /* 0x000fec000383ffff */
.L_x_464:
[----:B------:R-:W1:Y:S02]  /*1c10*/  LDC R0, c[0x0][0x384] ;  /* 0x0000e100ff007b82 */ /* 0x000e640000000800 */
[----:B-1----:R-:W-:-:S13]  /*1c20*/  ISETP.GE.AND P0, PT, R0, 0x1, PT ;  /* 0x000000010000780c */ /* 0x002fda0003f06270 */
[----:B------:R-:W-:Y:S05]  /*1c30*/  @!P0 EXIT ;  /* 0x000000000000894d */ /* 0x000fea0003800000 */
[----:B------:R-:W1:Y:S01]  /*1c40*/  S2R R5, SR_TID.X ;  /* 0x0000000000057919 */ /* 0x000e620000002100 */
[----:B------:R-:W2:Y:S01]  /*1c50*/  LDC R3, c[0x0][0x3b0] ;  /* 0x0000ec00ff037b82 */ /* 0x000ea20000000800 */
[----:B------:R-:W3:Y:S01]  /*1c60*/  LDCU UR6, c[0x0][0x3a0] ;  /* 0x00007400ff0677ac */ /* 0x000ee20008000800 */
[----:B------:R-:W-:Y:S01]  /*1c70*/  MOV R2, 0x400 ;  /* 0x0000040000027802 */ /* 0x000fe20000000f00 */
[----:B------:R-:W4:Y:S01]  /*1c80*/  S2R R7, SR_CgaCtaId ;  /* 0x0000000000077919 */ /* 0x000f220000008800 */
[----:B------:R-:W5:Y:S03]  /*1c90*/  LDCU.64 UR4, c[0x0][0x390] ;  /* 0x00007200ff0477ac */ /* 0x000f660008000a00 */
[----:B------:R-:W-:Y:S01]  /*1ca0*/  VIADD R4, R2, 0x80 ;  /* 0x0000008002047836 */ /* 0x000fe20000000000 */
[----:B-----5:R-:W-:Y:S01]  /*1cb0*/  UIMAD.WIDE UR4, UR22, 0x4, UR4 ;  /* 0x00000004160478a5 */ /* 0x020fe2000f8e0204 */
[----:B--2---:R-:W-:-:S02]  /*1cc0*/  IMAD R2, R0, 0x200, R3 ;  /* 0x0000020000027824 */ /* 0x004fc400078e0203 */
[----:B------:R-:W-:Y:S02]  /*1cd0*/  IMAD.MOV R0, RZ, RZ, -R0 ;  /* 0x000000ffff007224 */ /* 0x000fe400078e0a00 */
[C---:B-1----:R-:W-:Y:S01]  /*1ce0*/  IMAD R2, R5.reuse, 0x4, R2 ;  /* 0x0000000405027824 */ /* 0x042fe200078e0202 */
[----:B---3--:R-:W-:Y:S02]  /*1cf0*/  LEA R6, R5, UR6, 0x2 ;  /* 0x0000000605067c11 */ /* 0x008fe4000f8e10ff */
[----:B----4-:R-:W-:-:S04]  /*1d00*/  LEA R7, R7, R4, 0x18 ;  /* 0x0000000407077211 */ /* 0x010fc800078ec0ff */
[----:B------:R-:W-:Y:S02]  /*1d10*/  IADD3 R6, PT, PT, R7, R6, RZ ;  /* 0x0000000607067210 */ /* 0x000fe40007ffe0ff */
[----:B------:R-:W-:-:S07]  /*1d20*/  IADD3 R4, PT, PT, R2, 0x80, R7 ;  /* 0x0000008002047810 */ /* 0x000fce0007ffe007 */
.L_x_466:
[----:B------:R-:W-:Y:S01]  /*1d30*/  ISETP.GE.AND P0, PT, R5, UR23, PT ;  /* 0x0000001705007c0c */ /* 0x000fe2000bf06270 */
        /* <DEDUP_REMOVED lines=14> */
        .weak           $__internal_1_$__cuda_sm20_div_u64
        .type           $__internal_1_$__cuda_sm20_div_u64,@function
        .size           $__internal_1_$__cuda_sm20_div_u64,(.L_x_476 - $__internal_1_$__cuda_sm20_div_u64)
$__internal_1_$__cuda_sm20_div_u64:
[----:B------:R-:W-:Y:S02]  /*1e20*/  IMAD.U32 R15, RZ, RZ, UR4 ;  /* 0x00000004ff0f7e24 */ /* 0x000fe4000f8e00ff */
[----:B------:R-:W-:-:S04]  /*1e30*/  IMAD.MOV.U32 R14, RZ, RZ, R5 ;  /* 0x000000ffff0e7224 */ /* 0x000fc800078e0005 */
        /* <DEDUP_REMOVED lines=9> */
[----:B------:R-:W-:Y:S01]  /*1ed0*/  IMAD.X R19, RZ, RZ, ~R13, P0 ;  /* 0x000000ffff137224 */ /* 0x000fe200000e0e0d */
[----:B------:R-:W-:-:S03]  /*1ee0*/  MOV R13, R6 ;  /* 0x00000006000d7202 */ /* 0x000fc60000000f00 */
[-C--:B------:R-:W-:Y:S02]  /*1ef0*/  IMAD R15, R7, R19.reuse, RZ ;  /* 0x00000013070f7224 */ /* 0x080fe400078e02ff */
[----:B------:R-:W-:-:S04]  /*1f00*/  IMAD.WIDE.U32 R12, P0, R6, R19, R12 ;  /* 0x00000013060c7225 */ /* 0x000fc8000780000c */
[----:B------:R-:W-:-:S04]  /*1f10*/  IMAD.HI.U32 R11, R7, R19, RZ ;  /* 0x00000013070b7227 */ /* 0x000fc800078e00ff */
[----:B------:R-:W-:-:S04]  /*1f20*/  IMAD.HI.U32 R12, P1, R7, R17, R12 ;  /* 0x00000011070c7227 */ /* 0x000fc8000782000c */
[----:B------:R-:W-:Y:S01]  /*1f30*/  IMAD.X R11, R11, 0x1, R7, P0 ;  /* 0x000000010b0b7824 */ /* 0x000fe200000e0607 */
[----:B------:R-:W-:-:S04]  /*1f40*/  IADD3 R13, P2, PT, R15, R12, RZ ;  /* 0x0000000c0f0d7210 */ /* 0x000fc80007f5e0ff */
[----:B------:R-:W-:Y:S01]  /*1f50*/  IADD3.X R11, PT, PT, RZ, RZ, R11, P2, P1 ;  /* 0x000000ffff0b7210 */ /* 0x000fe200017e240b */
[----:B------:R-:W-:-:S04]  /*1f60*/  IMAD.WIDE.U32 R6, R13, R5, RZ ;  /* 0x000000050d067225 */ /* 0x000fc800078e00ff */
[----:B------:R-:W-:Y:S01]  /*1f70*/  IMAD R12, R13, UR4, R7 ;  /* 0x000000040d0c7c24 */ /* 0x000fe2000f8e0207 */
[----:B------:R-:W-:-:S03]  /*1f80*/  IADD3 R7, P0, PT, RZ, -R6, RZ ;  /* 0x80000006ff077210 */ /* 0x000fc60007f1e0ff */
[----:B------:R-:W-:Y:S02]  /*1f90*/  IMAD R6, R11, R5, R12 ;  /* 0x000000050b067224 */ /* 0x000fe400078e020c */
[----:B------:R-:W-:-:S04]  /*1fa0*/  IMAD.HI.U32 R12, R13, R7, RZ ;  /* 0x000000070d0c7227 */ /* 0x000fc800078e00ff */
[----:B------:R-:W-:-:S04]  /*1fb0*/  IMAD.X R6, RZ, RZ, ~R6, P0 ;  /* 0x000000ffff067224 */ /* 0x000fc800000e0e06 */
        /* <DEDUP_REMOVED lines=15> */
[----:B------:R-:W-:-:S03]  /*20b0*/  IMAD.WIDE.U32 R6, R12, R5, RZ ;  /* 0x000000050c067225 */ /* 0x000fc600078e00ff */
[----:B------:R-:W-:Y:S01]  /*20c0*/  IADD3.X R14, PT, PT, RZ, R11, RZ, P1, !PT ;  /* 0x0000000bff0e7210 */ /* 0x000fe20000ffe4ff */
[----:B------:R-:W-:Y:S01]  /*20d0*/  IMAD R7, R12, UR4, R7 ;  /* 0x000000040c077c24 */ /* 0x000fe2000f8e0207 */
[----:B------:R-:W-:Y:S02]  /*20e0*/  IADD3 R16, P1, PT, -R6, R9, RZ ;  /* 0x0000000906107210 */ /* 0x000fe40007f3e1ff */
[----:B------:R-:W-:Y:S01]  /*20f0*/  IADD3 R9, P2, PT, R12, 0x1, RZ ;  /* 0x000000010c097810 */ /* 0x000fe20007f5e0ff */
[-C--:B------:R-:W-:Y:S01]  /*2100*/  IMAD R7, R14, R5.reuse, R7 ;  /* 0x000000050e077224 */ /* 0x080fe200078e0207 */
[----:B------:R-:W-:-:S03]  /*2110*/  ISETP.GE.U32.AND P0, PT, R16, R5, PT ;  /* 0x000000051000720c */ /* 0x000fc60003f06070 */
[----:B------:R-:W-:Y:S01]  /*2120*/  IMAD.X R11, R10, 0x1, ~R7, P1 ;  /* 0x000000010a0b7824 */ /* 0x000fe200008e0e07 */
[----:B------:R-:W-:Y:S01]  /*2130*/  IADD3 R6, P1, PT, -R5, R16, RZ ;  /* 0x0000001005067210 */ /* 0x000fe20007f3e1ff */
[----:B------:R-:W-:-:S03]  /*2140*/  IMAD.X R7, RZ, RZ, R14, P2 ;  /* 0x000000ffff077224 */ /* 0x000fc600010e060e */
[C---:B------:R-:W-:Y:S02]  /*2150*/  ISETP.GE.U32.AND.EX P0, PT, R11.reuse, UR4, PT, P0 ;  /* 0x000000040b007c0c */ /* 0x040fe4000bf06100 */
[----:B------:R-:W-:Y:S02]  /*2160*/  IADD3.X R10, PT, PT, R11, ~UR4, RZ, P1, !PT ;  /* 0x800000040b0a7c10 */ /* 0x000fe40008ffe4ff */
[----:B------:R-:W-:Y:S02]  /*2170*/  SEL R6, R6, R16, P0 ;  /* 0x0000001006067207 */ /* 0x000fe40000000000 */
[----:B------:R-:W-:Y:S02]  /*2180*/  SEL R9, R9, R12, P0 ;  /* 0x0000000c09097207 */ /* 0x000fe40000000000 */
[----:B------:R-:W-:Y:S02]  /*2190*/  SEL R10, R10, R11, P0 ;  /* 0x0000000b0a0a7207 */ /* 0x000fe40000000000 */
[----:B------:R-:W-:-:S02]  /*21a0*/  SEL R14, R7, R14, P0 ;  /* 0x0000000e070e7207 */ /* 0x000fc40000000000 */
[----:B------:R-:W-:Y:S02]  /*21b0*/  ISETP.GE.U32.AND P0, PT, R6, R5, PT ;  /* 0x000000050600720c */ /* 0x000fe40003f06070 */
[----:B------:R-:W-:Y:S02]  /*21c0*/  IADD3 R6, P2, PT, R9, 0x1, RZ ;  /* 0x0000000109067810 */ /* 0x000fe40007f5e0ff */
[----:B------:R-:W-:Y:S02]  /*21d0*/  ISETP.GE.U32.AND.EX P0, PT, R10, UR4, PT, P0 ;  /* 0x000000040a007c0c */ /* 0x000fe4000bf06100 */
[----:B------:R-:W-:Y:S01]  /*21e0*/  ISETP.NE.U32.AND P1, PT, R5, RZ, PT ;  /* 0x000000ff0500720c */ /* 0x000fe20003f25070 */
[----:B------:R-:W-:Y:S01]  /*21f0*/  IMAD.X R7, RZ, RZ, R14, P2 ;  /* 0x000000ffff077224 */ /* 0x000fe200010e060e */
[----:B------:R-:W-:Y:S01]  /*2200*/  SEL R6, R6, R9, P0 ;  /* 0x0000000906067207 */ /* 0x000fe20000000000 */
[----:B------:R-:W-:Y:S01]  /*2210*/  IMAD.MOV.U32 R9, RZ, RZ, 0x0 ;  /* 0x00000000ff097424 */ /* 0x000fe200078e00ff */
[----:B------:R-:W-:-:S02]  /*2220*/  ISETP.NE.AND.EX P1, PT, RZ, UR4, PT, P1 ;  /* 0x00000004ff007c0c */ /* 0x000fc4000bf25310 */
[----:B------:R-:W-:Y:S02]  /*2230*/  SEL R7, R7, R14, P0 ;  /* 0x0000000e07077207 */ /* 0x000fe40000000000 */
[----:B------:R-:W-:Y:S02]  /*2240*/  SEL R6, R6, 0xffffffff, P1 ;  /* 0xffffffff06067807 */ /* 0x000fe40000800000 */
[----:B------:R-:W-:Y:S01]  /*2250*/  SEL R7, R7, 0xffffffff, P1 ;  /* 0xffffffff07077807 */ /* 0x000fe20000800000 */
[----:B------:R-:W-:Y:S06]  /*2260*/  RET.REL.NODEC R8 `(_ZN3cub18CUB_300001_SM_10006detail9transform16transform_kernelINS2_10policy_hubILb0EN4cuda3std3__45tupleIJN6thrust24THRUST_300001_SM_1000_NS10device_ptrIfEESC_EEEE10policy1000EiNS7_5minusIfEESC_JPfSI_EEEvT0_iT1_T2_DpNS2_10kernel_argIT3_EE) ;  /* 0xffffffdc08647950 */ /* 0x000fec0003c3ffff */
.L_x_467:
        /* <DEDUP_REMOVED lines=9> */
.L_x_476:


//--------------------- .text._ZN3cub18CUB_300001_SM_10006detail11EmptyKernelIvEEvv --------------------------
	.section	.text._ZN3cub18CUB_300001_SM_10006detail11EmptyKernelIvEEvv,"ax",@progbits
	.align	128
        .global         _ZN3cub18CUB_300001_SM_10006detail11EmptyKernelIvEEvv
        .type           _ZN3cub18CUB_300001_SM_10006detail11EmptyKernelIvEEvv,@function
        .size           _ZN3cub18CUB_300001_SM_10006detail11EmptyKernelIvEEvv,(.L_x_485 - _ZN3cub18CUB_300001_SM_10006detail11EmptyKernelIvEEvv)
        .other          _ZN3cub18CUB_300001_SM_10006detail11EmptyKernelIvEEvv,@"STO_CUDA_ENTRY STV_DEFAULT"
_ZN3cub18CUB_300001_SM_10006detail11EmptyKernelIvEEvv:
.text._ZN3cub18CUB_300001_SM_10006detail11EmptyKernelIvEEvv:
[----:B------:R-:W-:Y:S01]  /*0000*/  LDC R1, c[0x0][0x37c] ;  /* 0x0000df00ff017b82 */ /* 0x000fe20000000800 */
[----:B------:R-:W-:Y:S05]  /*0010*/  EXIT ;  /* 0x000000000000794d */ /* 0x000fea0003800000 */
.L_x_468:
        /* <DEDUP_REMOVED lines=14> */
.L_x_485:


//--------------------- .text._Z32MatMulKernel_reduceBankConflictsILi3840ELi3840ELi2880EEvPfS0_S0_ --------------------------
	.section	.text._Z32MatMulKernel_reduceBankConflictsILi3840ELi3840ELi2880EEvPfS0_S0_,"ax",@progbits
	.align	128
        .global         _Z32MatMulKernel_reduceBankConflictsILi3840ELi3840ELi2880EEvPfS0_S0_
        .type           _Z32MatMulKernel_reduceBankConflictsILi3840ELi3840ELi2880EEvPfS0_S0_,@function
        .size           _Z32MatMulKernel_reduceBankConflictsILi3840ELi3840ELi2880EEvPfS0_S0_,(.L_x_486 - _Z32MatMulKernel_reduceBankConflictsILi3840ELi3840ELi2880EEvPfS0_S0_)
        .other          _Z32MatMulKernel_reduceBankConflictsILi3840ELi3840ELi2880EEvPfS0_S0_,@"STO_CUDA_ENTRY STV_DEFAULT"
_Z32MatMulKernel_reduceBankConflictsILi3840ELi3840ELi2880EEvPfS0_S0_:
.text._Z32MatMulKernel_reduceBankConflictsILi3840ELi3840ELi2880EEvPfS0_S0_:
[----:B------:R-:W-:Y:S01]  /*0000*/  LDC R1, c[0x0][0x37c] ;  /* 0x0000df00ff017b82 */ /* 0x000fe20000000800 */
[----:B------:R-:W0:Y:S07]  /*0010*/  S2R R19, SR_TID.Y ;  /* 0x0000000000137919 */ /* 0x000e2e0000002200 */
[----:B------:R-:W1:Y:S01]  /*0020*/  S2UR UR5, SR_CgaCtaId ;  /* 0x00000000000579c3 */ /* 0x000e620000008800 */
[----:B------:R-:W-:Y:S01]  /*0030*/  UMOV UR4, 0x400 ;  /* 0x0000040000047882 */ /* 0x000fe20000000000 */
[----:B------:R-:W-:Y:S01]  /*0040*/  HFMA2 R25, -RZ, RZ, 0, 0 ;  /* 0x00000000ff197431 */ /* 0x000fe200000001ff */
[----:B------:R-:W2:Y:S01]  /*0050*/  S2R R12, SR_TID.X ;  /* 0x00000000000c7919 */ /* 0x000ea20000002100 */
[----:B------:R-:W3:Y:S01]  /*0060*/  LDCU.64 UR8, c[0x0][0x358] ;  /* 0x00006b00ff0877ac */ /* 0x000ee20008000a00 */
[----:B------:R-:W4:Y:S01]  /*0070*/  S2R R0, SR_CTAID.Y ;  /* 0x0000000000007919 */ /* 0x000f220000002600 */
[----:B------:R-:W5:Y:S01]  /*0080*/  S2R R3, SR_CTAID.X ;  /* 0x0000000000037919 */ /* 0x000f620000002500 */
[----:B-1----:R-:W-:-:S02]  /*0090*/  ULEA UR6, UR5, UR4, 0x18 ;  /* 0x0000000405067291 */ /* 0x002fc4000f8ec0ff */
[----:B------:R-:W-:-:S04]  /*00a0*/  UIADD3 UR4, UPT, UPT, UR4, 0x1000, URZ ;  /* 0x0000100004047890 */ /* 0x000fc8000fffe0ff */
[----:B------:R-:W-:Y:S01]  /*00b0*/  ULEA UR4, UR5, UR4, 0x18 ;  /* 0x0000000405047291 */ /* 0x000fe2000f8ec0ff */
[C---:B0-----:R-:W-:Y:S01]  /*00c0*/  LEA R21, R19.reuse, UR6, 0x7 ;  /* 0x0000000613157c11 */ /* 0x041fe2000f8e38ff */
[----:B--2---:R-:W-:Y:S01]  /*00d0*/  IMAD R2, R19, 0xf00, R12 ;  /* 0x00000f0013027824 */ /* 0x004fe200078e020c */
[----:B------:R-:W-:Y:S01]  /*00e0*/  SHF.L.U32 R4, R12, 0xa, RZ ;  /* 0x0000000a0c047819 */ /* 0x000fe200000006ff */
[C---:B----4-:R-:W-:Y:S01]  /*00f0*/  IMAD R5, R0.reuse, 0x16800, RZ ;  /* 0x0001680000057824 */ /* 0x050fe200078e02ff */
[----:B------:R-:W-:Y:S02]  /*0100*/  LEA R23, R0, R19, 0x5 ;  /* 0x0000001300177211 */ /* 0x000fe400078e28ff */
[----:B------:R-:W-:Y:S02]  /*0110*/  SHF.L.U32 R0, R12, 0x3, RZ ;  /* 0x000000030c007819 */ /* 0x000fe400000006ff */
[C---:B-----5:R-:W-:Y:S02]  /*0120*/  LEA R2, R3.reuse, R2, 0x5 ;  /* 0x0000000203027211 */ /* 0x060fe400078e28ff */
[----:B------:R-:W-:-:S02]  /*0130*/  LEA R20, R3, R12, 0x5 ;  /* 0x0000000c03147211 */ /* 0x000fc400078e28ff */
[C---:B------:R-:W-:Y:S02]  /*0140*/  SHF.L.U32 R3, R12.reuse, 0x5, RZ ;  /* 0x000000050c037819 */ /* 0x040fe400000006ff */
[----:B------:R-:W-:Y:S02]  /*0150*/  LOP3.LUT R8, R12, R5, RZ, 0xfc, !PT ;  /* 0x000000050c087212 */ /* 0x000fe400078efcff */
[C---:B------:R-:W-:Y:S02]  /*0160*/  IADD3 R6, PT, PT, R0.reuse, 0x8, RZ ;  /* 0x0000000800067810 */ /* 0x040fe40007ffe0ff */
[----:B------:R-:W-:Y:S02]  /*0170*/  LOP3.LUT R18, R3, 0x60, RZ, 0xc0, !PT ;  /* 0x0000006003127812 */ /* 0x000fe400078ec0ff */
[----:B------:R-:W-:Y:S01]  /*0180*/  IADD3 R9, PT, PT, R0, 0x18, RZ ;  /* 0x0000001800097810 */ /* 0x000fe20007ffe0ff */
[----:B------:R-:W-:Y:S01]  /*0190*/  IMAD R0, R19, 0xb40, R8 ;  /* 0x00000b4013007824 */ /* 0x000fe200078e0208 */
[----:B------:R-:W-:-:S02]  /*01a0*/  LOP3.LUT R3, R4, 0xc00, RZ, 0xc0, !PT ;  /* 0x00000c0004037812 */ /* 0x000fc400078ec0ff */
[----:B------:R-:W-:Y:S02]  /*01b0*/  SHF.L.U32 R4, R6, 0x2, RZ ;  /* 0x0000000206047819 */ /* 0x000fe400000006ff */
[----:B------:R-:W-:Y:S02]  /*01c0*/  LOP3.LUT R8, R18, 0x40, RZ, 0x3c, !PT ;  /* 0x0000004012087812 */ /* 0x000fe400078e3cff */
[----:B------:R-:W-:Y:S02]  /*01d0*/  LOP3.LUT R4, R4, 0x60, RZ, 0xc0, !PT ;  /* 0x0000006004047812 */ /* 0x000fe400078ec0ff */
[----:B------:R-:W-:Y:S02]  /*01e0*/  SHF.L.U32 R5, R9, 0x2, RZ ;  /* 0x0000000209057819 */ /* 0x000fe400000006ff */
[----:B------:R-:W-:Y:S02]  /*01f0*/  IADD3 R7, PT, PT, R21, R8, RZ ;  /* 0x0000000815077210 */ /* 0x000fe40007ffe0ff */
[----:B------:R-:W-:-:S02]  /*0200*/  SHF.L.U32 R6, R6, 0x7, RZ ;  /* 0x0000000706067819 */ /* 0x000fc400000006ff */
[----:B------:R-:W-:Y:S02]  /*0210*/  SHF.L.U32 R8, R9, 0x7, RZ ;  /* 0x0000000709087819 */ /* 0x000fe400000006ff */
[----:B------:R-:W-:Y:S02]  /*0220*/  IADD3 R17, PT, PT, R21, R4, RZ ;  /* 0x0000000415117210 */ /* 0x000fe40007ffe0ff */
[----:B------:R-:W-:Y:S02]  /*0230*/  LOP3.LUT R10, R5, 0x60, RZ, 0xc0, !PT ;  /* 0x00000060050a7812 */ /* 0x000fe400078ec0ff */
[----:B------:R-:W-:Y:S01]  /*0240*/  LEA R4, R12, UR4, 0x2 ;  /* 0x000000040c047c11 */ /* 0x000fe2000f8e10ff */
[----:B------:R-:W-:Y:S01]  /*0250*/  UMOV UR4, URZ ;  /* 0x000000ff00047c82 */ /* 0x000fe20008000000 */
[----:B------:R-:W-:Y:S02]  /*0260*/  LOP3.LUT R11, R3, 0x800, RZ, 0x3c, !PT ;  /* 0x00000800030b7812 */ /* 0x000fe400078e3cff */
[----:B------:R-:W-:-:S02]  /*0270*/  LOP3.LUT R9, R6, 0xc00, RZ, 0xc0, !PT ;  /* 0x00000c0006097812 */ /* 0x000fc400078ec0ff */
[----:B------:R-:W-:Y:S02]  /*0280*/  LOP3.LUT R13, R8, 0xc00, RZ, 0xc0, !PT ;  /* 0x00000c00080d7812 */ /* 0x000fe400078ec0ff */
[C---:B------:R-:W-:Y:S02]  /*0290*/  IADD3 R18, PT, PT, R21.reuse, R18, RZ ;  /* 0x0000001215127210 */ /* 0x040fe40007ffe0ff */
[----:B------:R-:W-:Y:S02]  /*02a0*/  IADD3 R5, PT, PT, R21, R10, RZ ;  /* 0x0000000a15057210 */ /* 0x000fe40007ffe0ff */
[----:B------:R-:W-:Y:S02]  /*02b0*/  LEA R19, R19, R4, 0x7 ;  /* 0x0000000413137211 */ /* 0x000fe400078e38ff */
[C---:B------:R-:W-:Y:S02]  /*02c0*/  IADD3 R6, PT, PT, R4.reuse, R11, RZ ;  /* 0x0000000b04067210 */ /* 0x040fe40007ffe0ff */
[----:B------:R-:W-:-:S02]  /*02d0*/  IADD3 R3, PT, PT, R4, R3, RZ ;  /* 0x0000000304037210 */ /* 0x000fc40007ffe0ff */
[----:B------:R-:W-:Y:S02]  /*02e0*/  IADD3 R16, PT, PT, R4, R9, RZ ;  /* 0x0000000904107210 */ /* 0x000fe40007ffe0ff */
[----:B------:R-:W-:Y:S02]  /*02f0*/  LEA R21, R12, R21, 0x2 ;  /* 0x000000150c157211 */ /* 0x000fe400078e10ff */
[----:B---3--:R-:W-:-:S07]  /*0300*/  IADD3 R4, PT, PT, R4, R13, RZ ;  /* 0x0000000d04047210 */ /* 0x008fce0007ffe0ff */
.L_x_469:
[----:B------:R-:W0:Y:S08]  /*0310*/  LDC.64 R10, c[0x0][0x380] ;  /* 0x0000e000ff0a7b82 */ /* 0x000e300000000a00 */
[----:B------:R-:W1:Y:S01]  /*0320*/  LDC.64 R8, c[0x0][0x388] ;  /* 0x0000e200ff087b82 */ /* 0x000e620000000a00 */
[----:B0-----:R-:W-:-:S06]  /*0330*/  IMAD.WIDE.U32 R10, R0, 0x4, R10 ;  /* 0x00000004000a7825 */ /* 0x001fcc00078e000a */
[----:B------:R-:W2:Y:S01]  /*0340*/  LDG.E R10, desc[UR8][R10.64] ;  /* 0x000000080a0a7981 */ /* 0x000ea2000c1e1900 */
[----:B-1----:R-:W-:-:S05]  /*0350*/  IMAD.WIDE.U32 R8, R2, 0x4, R8 ;  /* 0x0000000402087825 */ /* 0x002fca00078e0008 */
[----:B------:R-:W3:Y:S04]  /*0360*/  LDG.E R22, desc[UR8][R8.64] ;  /* 0x0000000808167981 */ /* 0x000ee8000c1e1900 */
[----:B--2---:R-:W-:Y:S04]  /*0370*/  STS [R21], R10 ;  /* 0x0000000a15007388 */ /* 0x004fe80000000800 */
[----:B---3--:R-:W-:Y:S01]  /*0380*/  STS [R19], R22 ;  /* 0x0000001613007388 */ /* 0x008fe20000000800 */
[----:B------:R-:W-:Y:S06]  /*0390*/  BAR.SYNC.DEFER_BLOCKING 0x0 ;  /* 0x0000000000007b1d */ /* 0x000fec0000010000 */
[----:B------:R-:W-:Y:S04]  /*03a0*/  LDS R24, [R3] ;  /* 0x0000000003187984 */ /* 0x000fe80000000800 */
[----:B------:R-:W0:Y:S04]  /*03b0*/  LDS.128 R12, [R18] ;  /* 0x00000000120c7984 */ /* 0x000e280000000c00 */
[----:B------:R-:W1:Y:S04]  /*03c0*/  LDS R26, [R3+0x80] ;  /* 0x00008000031a7984 */ /* 0x000e680000000800 */
[----:B------:R-:W2:Y:S04]  /*03d0*/  LDS R27, [R3+0x100] ;  /* 0x00010000031b7984 */ /* 0x000ea80000000800 */
[----:B------:R-:W-:Y:S04]  /*03e0*/  LDS.128 R8, [R18+0x10] ;  /* 0x0000100012087984 */ /* 0x000fe80000000c00 */
[----:B------:R-:W-:Y:S01]  /*03f0*/  LDS R22, [R3+0x380] ;  /* 0x0003800003167984 */ /* 0x000fe20000000800 */
[----:B0-----:R-:W-:-:S03]  /*0400*/  FFMA R12, R12, R24, R25 ;  /* 0x000000180c0c7223 */ /* 0x001fc60000000019 */
[----:B------:R-:W0:Y:S01]  /*0410*/  LDS R24, [R3+0x180] ;  /* 0x0001800003187984 */ /* 0x000e220000000800 */
[----:B-1----:R-:W-:-:S03]  /*0420*/  FFMA R25, R13, R26, R12 ;  /* 0x0000001a0d197223 */ /* 0x002fc6000000000c */
[----:B------:R-:W1:Y:S04]  /*0430*/  LDS R13, [R3+0x200] ;  /* 0x00020000030d7984 */ /* 0x000e680000000800 */
[----:B------:R-:W3:Y:S01]  /*0440*/  LDS R12, [R3+0x280] ;  /* 0x00028000030c7984 */ /* 0x000ee20000000800 */
[----:B--2---:R-:W-:-:S03]  /*0450*/  FFMA R14, R14, R27, R25 ;  /* 0x0000001b0e0e7223 */ /* 0x004fc60000000019 */
[----:B------:R-:W2:Y:S01]  /*0460*/  LDS R25, [R3+0x300] ;  /* 0x0003000003197984 */ /* 0x000ea20000000800 */
[----:B0-----:R-:W-:-:S03]  /*0470*/  FFMA R15, R15, R24, R14 ;  /* 0x000000180f0f7223 */ /* 0x001fc6000000000e */
[----:B------:R-:W-:Y:S01]  /*0480*/  LDS R24, [R16] ;  /* 0x0000000010187984 */ /* 0x000fe20000000800 */
[----:B-1----:R-:W-:-:S04]  /*0490*/  FFMA R8, R8, R13, R15 ;  /* 0x0000000d08087223 */ /* 0x002fc8000000000f */
[----:B---3--:R-:W-:Y:S02]  /*04a0*/  FFMA R9, R9, R12, R8 ;  /* 0x0000000c09097223 */ /* 0x008fe40000000008 */
[----:B------:R-:W0:Y:S04]  /*04b0*/  LDS.128 R12, [R17] ;  /* 0x00000000110c7984 */ /* 0x000e280000000c00 */
[----:B------:R-:W1:Y:S01]  /*04c0*/  LDS R8, [R16+0x80] ;  /* 0x0000800010087984 */ /* 0x000e620000000800 */
[----:B--2---:R-:W-:-:S03]  /*04d0*/  FFMA R10, R10, R25, R9 ;  /* 0x000000190a0a7223 */ /* 0x004fc60000000009 */
[----:B------:R-:W2:Y:S01]  /*04e0*/  LDS R25, [R16+0x100] ;  /* 0x0001000010197984 */ /* 0x000ea20000000800 */
[----:B------:R-:W-:-:S03]  /*04f0*/  FFMA R11, R11, R22, R10 ;  /* 0x000000160b0b7223 */ /* 0x000fc6000000000a */
[----:B------:R-:W3:Y:S01]  /*0500*/  LDS R22, [R16+0x180] ;  /* 0x0001800010167984 */ /* 0x000ee20000000800 */
[----:B0-----:R-:W-:-:S03]  /*0510*/  FFMA R12, R12, R24, R11 ;  /* 0x000000180c0c7223 */ /* 0x001fc6000000000b */
[----:B------:R-:W-:Y:S01]  /*0520*/  LDS R24, [R6] ;  /* 0x0000000006187984 */ /* 0x000fe20000000800 */
[----:B-1----:R-:W-:-:S03]  /*0530*/  FFMA R27, R13, R8, R12 ;  /* 0x000000080d1b7223 */ /* 0x002fc6000000000c */
[----:B------:R-:W-:Y:S04]  /*0540*/  LDS R13, [R16+0x200] ;  /* 0x00020000100d7984 */ /* 0x000fe80000000800 */
[----:B------:R-:W0:Y:S04]  /*0550*/  LDS.128 R8, [R17+0x10] ;  /* 0x0000100011087984 */ /* 0x000e280000000c00 */
[----:B------:R-:W1:Y:S01]  /*0560*/  LDS R12, [R16+0x280] ;  /* 0x00028000100c7984 */ /* 0x000e620000000800 */
[----:B--2---:R-:W-:-:S03]  /*0570*/  FFMA R14, R14, R25, R27 ;  /* 0x000000190e0e7223 */ /* 0x004fc6000000001b */
[----:B------:R-:W2:Y:S01]  /*0580*/  LDS R25, [R16+0x300] ;  /* 0x0003000010197984 */ /* 0x000ea20000000800 */
[----:B---3--:R-:W-:-:S03]  /*0590*/  FFMA R15, R15, R22, R14 ;  /* 0x000000160f0f7223 */ /* 0x008fc6000000000e */
[----:B------:R-:W3:Y:S01]  /*05a0*/  LDS R22, [R16+0x380] ;  /* 0x0003800010167984 */ /* 0x000ee20000000800 */
[----:B0-----:R-:W-:-:S04]  /*05b0*/  FFMA R8, R8, R13, R15 ;  /* 0x0000000d08087223 */ /* 0x001fc8000000000f */
[----:B-1----:R-:W-:Y:S02]  /*05c0*/  FFMA R9, R9, R12, R8 ;  /* 0x0000000c09097223 */ /* 0x002fe40000000008 */
[----:B------:R-:W0:Y:S04]  /*05d0*/  LDS.128 R12, [R7] ;  /* 0x00000000070c7984 */ /* 0x000e280000000c00 */
[----:B------:R-:W1:Y:S01]  /*05e0*/  LDS R8, [R6+0x80] ;  /* 0x0000800006087984 */ /* 0x000e620000000800 */
[----:B--2---:R-:W-:-:S03]  /*05f0*/  FFMA R10, R10, R25, R9 ;  /* 0x000000190a0a7223 */ /* 0x004fc60000000009 */
[----:B------:R-:W2:Y:S01]  /*0600*/  LDS R25, [R6+0x100] ;  /* 0x0001000006197984 */ /* 0x000ea20000000800 */
[----:B---3--:R-:W-:-:S03]  /*0610*/  FFMA R11, R11, R22, R10 ;  /* 0x000000160b0b7223 */ /* 0x008fc6000000000a */
        /* <DEDUP_REMOVED lines=10> */
[----:B------:R-:W-:Y:S04]  /*06c0*/  LDS R22, [R4+0x80] ;  /* 0x0000800004167984 */ /* 0x000fe80000000800 */
[----:B------:R-:W-:Y:S01]  /*06d0*/  LDS R25, [R4+0x100] ;  /* 0x0001000004197984 */ /* 0x000fe20000000800 */
[----:B0-----:R-:W-:-:S03]  /*06e0*/  FFMA R14, R8, R13, R15 ;  /* 0x0000000d080e7223 */ /* 0x001fc6000000000f */
[----:B------:R-:W0:Y:S01]  /*06f0*/  LDS R8, [R6+0x380] ;  /* 0x0003800006087984 */ /* 0x000e220000000800 */
[----:B-1----:R-:W-:-:S03]  /*0700*/  FFMA R9, R9, R12, R14 ;  /* 0x0000000c09097223 */ /* 0x002fc6000000000e */
[----:B------:R-:W1:Y:S01]  /*0710*/  LDS.128 R12, [R5] ;  /* 0x00000000050c7984 */ /* 0x000e620000000c00 */
[----:B--2---:R-:W-:-:S04]  /*0720*/  FFMA R10, R10, R27, R9 ;  /* 0x0000001b0a0a7223 */ /* 0x004fc80000000009 */
[----:B0-----:R-:W-:-:S04]  /*0730*/  FFMA R11, R11, R8, R10 ;  /* 0x000000080b0b7223 */ /* 0x001fc8000000000a */
[----:B-1----:R-:W-:Y:S02]  /*0740*/  FFMA R24, R12, R24, R11 ;  /* 0x000000180c187223 */ /* 0x002fe4000000000b */
[----:B------:R-:W0:Y:S02]  /*0750*/  LDS R12, [R4+0x180] ;  /* 0x00018000040c7984 */ /* 0x000e240000000800 */
[----:B------:R-:W-:Y:S02]  /*0760*/  FFMA R27, R13, R22, R24 ;  /* 0x000000160d1b7223 */ /* 0x000fe40000000018 */
[----:B------:R-:W-:Y:S04]  /*0770*/  LDS R13, [R4+0x200] ;  /* 0x00020000040d7984 */ /* 0x000fe80000000800 */
[----:B------:R-:W1:Y:S01]  /*0780*/  LDS.128 R8, [R5+0x10] ;  /* 0x0000100005087984 */ /* 0x000e620000000c00 */
[----:B------:R-:W-:-:S03]  /*0790*/  FFMA R24, R14, R25, R27 ;  /* 0x000000190e187223 */ /* 0x000fc6000000001b */
[----:B------:R-:W2:Y:S04]  /*07a0*/  LDS R22, [R4+0x280] ;  /* 0x0002800004167984 */ /* 0x000ea80000000800 */
[----:B------:R-:W3:Y:S04]  /*07b0*/  LDS R25, [R4+0x300] ;  /* 0x0003000004197984 */ /* 0x000ee80000000800 */
[----:B------:R-:W4:Y:S01]  /*07c0*/  LDS R14, [R4+0x380] ;  /* 0x00038000040e7984 */ /* 0x000f220000000800 */
[----:B------:R-:W-:-:S04]  /*07d0*/  UIADD3 UR4, UPT, UPT, UR4, 0x1, URZ ;  /* 0x0000000104047890 */ /* 0x000fc8000fffe0ff */
[----:B------:R-:W-:Y:S01]  /*07e0*/  UISETP.NE.AND UP0, UPT, UR4, 0x5a, UPT ;  /* 0x0000005a0400788c */ /* 0x000fe2000bf05270 */
[----:B0-----:R-:W-:-:S04]  /*07f0*/  FFMA R15, R15, R12, R24 ;  /* 0x0000000c0f0f7223 */ /* 0x001fc80000000018 */
[----:B-1----:R-:W-:-:S04]  /*0800*/  FFMA R8, R8, R13, R15 ;  /* 0x0000000d08087223 */ /* 0x002fc8000000000f */
[----:B--2---:R-:W-:-:S04]  /*0810*/  FFMA R9, R9, R22, R8 ;  /* 0x0000001609097223 */ /* 0x004fc80000000008 */
[----:B---3--:R-:W-:Y:S01]  /*0820*/  FFMA R10, R10, R25, R9 ;  /* 0x000000190a0a7223 */ /* 0x008fe20000000009 */
[----:B------:R-:W-:Y:S02]  /*0830*/  IADD3 R0, PT, PT, R0, 0x20, RZ ;  /* 0x0000002000007810 */ /* 0x000fe40007ffe0ff */
[----:B------:R-:W-:Y:S01]  /*0840*/  IADD3 R2, PT, PT, R2, 0x1e000, RZ ;  /* 0x0001e00002027810 */ /* 0x000fe20007ffe0ff */
[----:B----4-:R-:W-:Y:S01]  /*0850*/  FFMA R25, R11, R14, R10 ;  /* 0x0000000e0b197223 */ /* 0x010fe2000000000a */
[----:B------:R-:W-:Y:S06]  /*0860*/  BAR.SYNC.DEFER_BLOCKING 0x0 ;  /* 0x0000000000007b1d */ /* 0x000fec0000010000 */
[----:B------:R-:W-:Y:S05]  /*0870*/  BRA.U UP0, `(.L_x_469) ;  /* 0xfffffff900a47547 */ /* 0x000fea000b83ffff */
[----:B------:R-:W0:Y:S01]  /*0880*/  LDC.64 R2, c[0x0][0x390] ;  /* 0x0000e400ff027b82 */ /* 0x000e220000000a00 */
[----:B------:R-:W-:-:S04]  /*0890*/  IMAD R23, R23, 0xf00, R20 ;  /* 0x00000f0017177824 */ /* 0x000fc800078e0214 */
[----:B0-----:R-:W-:-:S05]  /*08a0*/  IMAD.WIDE.U32 R2, R23, 0x4, R2 ;  /* 0x0000000417027825 */ /* 0x001fca00078e0002 */
[----:B------:R-:W-:Y:S01]  /*08b0*/  STG.E desc[UR8][R2.64], R25 ;  /* 0x0000001902007986 */ /* 0x000fe2000c101908 */
[----:B------:R-:W-:Y:S05]  /*08c0*/  EXIT ;  /* 0x000000000000794d */ /* 0x000fea0003800000 */
.L_x_470:
        /* <DEDUP_REMOVED lines=11> */
.L_x_486:


//--------------------- .text._Z25MatMulKernel_sharedMemoryILi3840ELi3840ELi2880EEvPfS0_S0_ --------------------------
	.section	.text._Z25MatMulKernel_sharedMemoryILi3840ELi3840ELi2880EEvPfS0_S0_,"ax",@progbits
	.align	128
        .global         _Z25MatMulKernel_sharedMemoryILi3840ELi3840ELi2880EEvPfS0_S0_
        .type           _Z25MatMulKernel_sharedMemoryILi3840ELi3840ELi2880EEvPfS0_S0_,@function
        .size           _Z25MatMulKernel_sharedMemoryILi3840ELi3840ELi2880EEvPfS0_S0_,(.L_x_487 - _Z25MatMulKernel_sharedMemoryILi3840ELi3840ELi2880EEvPfS0_S0_)
        .other          _Z25MatMulKernel_sharedMemoryILi3840ELi3840ELi2880EEvPfS0_S0_,@"STO_CUDA_ENTRY STV_DEFAULT"
_Z25MatMulKernel_sharedMemoryILi3840ELi3840ELi2880EEvPfS0_S0_:
.text._Z25MatMulKernel_sharedMemoryILi3840ELi3840ELi2880EEvPfS0_S0_:
[----:B------:R-:W-:Y:S01]  /*0000*/  LDC R1, c[0x0][0x37c] ;  /* 0x0000df00ff017b82 */ /* 0x000fe20000000800 */
[----:B------:R-:W0:Y:S07]  /*0010*/  S2R R16, SR_CTAID.Y ;  /* 0x0000000000107919 */ /* 0x000e2e0000002600 */
[----:B------:R-:W1:Y:S01]  /*0020*/  S2UR UR6, SR_CgaCtaId ;  /* 0x00000000000679c3 */ /* 0x000e620000008800 */
[----:B------:R-:W-:Y:S01]  /*0030*/  UMOV UR4, 0x400 ;  /* 0x0000040000047882 */ /* 0x000fe20000000000 */
[----:B------:R-:W-:Y:S01]  /*0040*/  HFMA2 R23, -RZ, RZ, 0, 0 ;  /* 0x00000000ff177431 */ /* 0x000fe200000001ff */
[----:B------:R-:W2:Y:S01]  /*0050*/  S2R R9, SR_TID.Y ;  /* 0x0000000000097919 */ /* 0x000ea20000002200 */
[----:B------:R-:W-:Y:S01]  /*0060*/  UIADD3 UR5, UPT, UPT, UR4, 0x1000, URZ ;  /* 0x0000100004057890 */ /* 0x000fe2000fffe0ff */
[----:B------:R-:W3:Y:S01]  /*0070*/  LDCU.64 UR8, c[0x0][0x358] ;  /* 0x00006b00ff0877ac */ /* 0x000ee20008000a00 */
[----:B------:R-:W4:Y:S02]  /*0080*/  S2R R6, SR_TID.X ;  /* 0x0000000000067919 */ /* 0x000f240000002100 */
[----:B------:R-:W3:Y:S01]  /*0090*/  LDC.64 R20, c[0x0][0x380] ;  /* 0x0000e000ff147b82 */ /* 0x000ee20000000a00 */
[----:B------:R-:W5:Y:S07]  /*00a0*/  S2R R5, SR_CTAID.X ;  /* 0x0000000000057919 */ /* 0x000f6e0000002500 */
[----:B------:R-:W3:Y:S01]  /*00b0*/  LDC.64 R18, c[0x0][0x388] ;  /* 0x0000e200ff127b82 */ /* 0x000ee20000000a00 */
[----:B-1----:R-:W-:-:S02]  /*00c0*/  ULEA UR4, UR6, UR4, 0x18 ;  /* 0x0000000406047291 */ /* 0x002fc4000f8ec0ff */
[----:B------:R-:W-:Y:S01]  /*00d0*/  ULEA UR5, UR6, UR5, 0x18 ;  /* 0x0000000506057291 */ /* 0x000fe2000f8ec0ff */
[----:B0-----:R-:W-:-:S03]  /*00e0*/  IMAD R0, R16, 0x16800, RZ ;  /* 0x0001680010007824 */ /* 0x001fc600078e02ff */
[C---:B--2---:R-:W-:Y:S01]  /*00f0*/  LEA R7, R9.reuse, UR4, 0x7 ;  /* 0x0000000409077c11 */ /* 0x044fe2000f8e38ff */
[----:B------:R-:W-:Y:S01]  /*0100*/  UMOV UR4, URZ ;  /* 0x000000ff00047c82 */ /* 0x000fe20008000000 */
[----:B------:R-:W-:Y:S01]  /*0110*/  LEA R16, R16, R9, 0x5 ;  /* 0x0000000910107211 */ /* 0x000fe200078e28ff */
[----:B----4-:R-:W-:Y:S01]  /*0120*/  IMAD R4, R9, 0xf00, R6 ;  /* 0x00000f0009047824 */ /* 0x010fe200078e0206 */
[C---:B------:R-:W-:Y:S02]  /*0130*/  LOP3.LUT R0, R6.reuse, R0, RZ, 0xfc, !PT ;  /* 0x0000000006007212 */ /* 0x040fe400078efcff */
[----:B------:R-:W-:Y:S02]  /*0140*/  LEA R3, R6, UR5, 0x2 ;  /* 0x0000000506037c11 */ /* 0x000fe4000f8e10ff */
[----:B-----5:R-:W-:Y:S01]  /*0150*/  LEA R4, R5, R4, 0x5 ;  /* 0x0000000405047211 */ /* 0x020fe200078e28ff */
[----:B------:R-:W-:Y:S01]  /*0160*/  IMAD R0, R9, 0xb40, R0 ;  /* 0x00000b4009007824 */ /* 0x000fe200078e0200 */
[----:B------:R-:W-:-:S02]  /*0170*/  LEA R5, R5, R6, 0x5 ;  /* 0x0000000605057211 */ /* 0x000fc400078e28ff */
[----:B------:R-:W-:Y:S02]  /*0180*/  LEA R6, R6, R7, 0x2 ;  /* 0x0000000706067211 */ /* 0x000fe400078e10ff */
[----:B------:R-:W-:-:S07]  /*0190*/  LEA R2, R9, R3, 0x7 ;  /* 0x0000000309027211 */ /* 0x000fce00078e38ff */
.L_x_471:
[----:B---3--:R-:W-:-:S04]  /*01a0*/  IMAD.WIDE.U32 R8, R0, 0x4, R20 ;  /* 0x0000000400087825 */ /* 0x008fc800078e0014 */
[----:B------:R-:W-:Y:S01]  /*01b0*/  IMAD.WIDE.U32 R26, R4, 0x4, R18 ;  /* 0x00000004041a7825 */ /* 0x000fe200078e0012 */
[----:B------:R-:W2:Y:S05]  /*01c0*/  LDG.E R29, desc[UR8][R8.64] ;  /* 0x00000008081d7981 */ /* 0x000eaa000c1e1900 */
[----:B------:R-:W3:Y:S01]  /*01d0*/  LDG.E R27, desc[UR8][R26.64] ;  /* 0x000000081a1b7981 */ /* 0x000ee2000c1e1900 */
[----:B------:R-:W-:Y:S01]  /*01e0*/  UIADD3 UR4, UPT, UPT, UR4, 0x1, URZ ;  /* 0x0000000104047890 */ /* 0x000fe2000fffe0ff */
[----:B------:R-:W-:Y:S02]  /*01f0*/  IADD3 R0, PT, PT, R0, 0x20, RZ ;  /* 0x0000002000007810 */ /* 0x000fe40007ffe0ff */
[----:B------:R-:W-:Y:S01]  /*0200*/  IADD3 R4, PT, PT, R4, 0x1e000, RZ ;  /* 0x0001e00004047810 */ /* 0x000fe20007ffe0ff */
[----:B------:R-:W-:Y:S01]  /*0210*/  UISETP.NE.AND UP0, UPT, UR4, 0x5a, UPT ;  /* 0x0000005a0400788c */ /* 0x000fe2000bf05270 */
[----:B--2---:R-:W-:Y:S04]  /*0220*/  STS [R6], R29 ;  /* 0x0000001d06007388 */ /* 0x004fe80000000800 */
[----:B---3--:R-:W-:Y:S01]  /*0230*/  STS [R2], R27 ;  /* 0x0000001b02007388 */ /* 0x008fe20000000800 */
[----:B------:R-:W-:Y:S06]  /*0240*/  BAR.SYNC.DEFER_BLOCKING 0x0 ;  /* 0x0000000000007b1d */ /* 0x000fec0000010000 */
[----:B------:R-:W-:Y:S04]  /*0250*/  LDS R22, [R3] ;  /* 0x0000000003167984 */ /* 0x000fe80000000800 */
[----:B------:R-:W0:Y:S04]  /*0260*/  LDS.128 R12, [R7] ;  /* 0x00000000070c7984 */ /* 0x000e280000000c00 */
[----:B------:R-:W1:Y:S04]  /*0270*/  LDS R28, [R3+0x80] ;  /* 0x00008000031c7984 */ /* 0x000e680000000800 */
[----:B------:R-:W2:Y:S04]  /*0280*/  LDS R25, [R3+0x100] ;  /* 0x0001000003197984 */ /* 0x000ea80000000800 */
[----:B------:R-:W3:Y:S04]  /*0290*/  LDS R24, [R3+0x180] ;  /* 0x0001800003187984 */ /* 0x000ee80000000800 */
[----:B------:R-:W-:Y:S04]  /*02a0*/  LDS R17, [R3+0x200] ;  /* 0x0002000003117984 */ /* 0x000fe80000000800 */
[----:B------:R-:W4:Y:S04]  /*02b0*/  LDS.128 R8, [R7+0x10] ;  /* 0x0000100007087984 */ /* 0x000f280000000c00 */
[----:B------:R-:W-:Y:S01]  /*02c0*/  LDS R26, [R3+0x380] ;  /* 0x00038000031a7984 */ /* 0x000fe20000000800 */
[----:B0-----:R-:W-:-:S03]  /*02d0*/  FFMA R12, R12, R22, R23 ;  /* 0x000000160c0c7223 */ /* 0x001fc60000000017 */
[----:B------:R-:W0:Y:S01]  /*02e0*/  LDS R22, [R3+0x280] ;  /* 0x0002800003167984 */ /* 0x000e220000000800 */
[----:B-1----:R-:W-:-:S03]  /*02f0*/  FFMA R12, R28, R13, R12 ;  /* 0x0000000d1c0c7223 */ /* 0x002fc6000000000c */
[----:B------:R-:W1:Y:S01]  /*0300*/  LDS R23, [R3+0x300] ;  /* 0x0003000003177984 */ /* 0x000e620000000800 */
[----:B--2---:R-:W-:-:S03]  /*0310*/  FFMA R25, R25, R14, R12 ;  /* 0x0000000e19197223 */ /* 0x004fc6000000000c */
[----:B------:R-:W-:Y:S01]  /*0320*/  LDS R28, [R3+0x580] ;  /* 0x00058000031c7984 */ /* 0x000fe20000000800 */
[----:B---3--:R-:W-:-:S03]  /*0330*/  FFMA R27, R24, R15, R25 ;  /* 0x0000000f181b7223 */ /* 0x008fc60000000019 */
[----:B------:R-:W-:Y:S04]  /*0340*/  LDS R25, [R3+0x400] ;  /* 0x0004000003197984 */ /* 0x000fe80000000800 */
[----:B------:R-:W2:Y:S01]  /*0350*/  LDS.128 R12, [R7+0x20] ;  /* 0x00002000070c7984 */ /* 0x000ea20000000c00 */
[----:B----4-:R-:W-:-:S03]  /*0360*/  FFMA R17, R8, R17, R27 ;  /* 0x0000001108117223 */ /* 0x010fc6000000001b */
[----:B------:R-:W3:Y:S01]  /*0370*/  LDS R24, [R3+0x480] ;  /* 0x0004800003187984 */ /* 0x000ee20000000800 */
[----:B0-----:R-:W-:-:S03]  /*0380*/  FFMA R22, R22, R9, R17 ;  /* 0x0000000916167223 */ /* 0x001fc60000000011 */
[----:B------:R-:W0:Y:S01]  /*0390*/  LDS R17, [R3+0x500] ;  /* 0x0005000003117984 */ /* 0x000e220000000800 */
[----:B-1----:R-:W-:-:S03]  /*03a0*/  FFMA R23, R23, R10, R22 ;  /* 0x0000000a17177223 */ /* 0x002fc60000000016 */
[----:B------:R-:W-:Y:S01]  /*03b0*/  LDS R22, [R3+0x680] ;  /* 0x0006800003167984 */ /* 0x000fe20000000800 */
[----:B------:R-:W-:-:S03]  /*03c0*/  FFMA R27, R26, R11, R23 ;  /* 0x0000000b1a1b7223 */ /* 0x000fc60000000017 */
[----:B------:R-:W-:Y:S04]  /*03d0*/  LDS R23, [R3+0x600] ;  /* 0x0006000003177984 */ /* 0x000fe80000000800 */
[----:B------:R-:W1:Y:S01]  /*03e0*/  LDS.128 R8, [R7+0x30] ;  /* 0x0000300007087984 */ /* 0x000e620000000c00 */
[----:B--2---:R-:W-:-:S03]  /*03f0*/  FFMA R25, R12, R25, R27 ;  /* 0x000000190c197223 */ /* 0x004fc6000000001b */
[----:B------:R-:W-:Y:S01]  /*0400*/  LDS R26, [R3+0x780] ;  /* 0x00078000031a7984 */ /* 0x000fe20000000800 */
[----:B---3--:R-:W-:-:S03]  /*0410*/  FFMA R24, R24, R13, R25 ;  /* 0x0000000d18187223 */ /* 0x008fc60000000019 */
[----:B------:R-:W2:Y:S01]  /*0420*/  LDS R25, [R3+0x700] ;  /* 0x0007000003197984 */ /* 0x000ea20000000800 */
[----:B0-----:R-:W-:-:S03]  /*0430*/  FFMA R17, R17, R14, R24 ;  /* 0x0000000e11117223 */ /* 0x001fc60000000018 */
[----:B------:R-:W-:Y:S01]  /*0440*/  LDS R24, [R3+0x880] ;  /* 0x0008800003187984 */ /* 0x000fe20000000800 */
[----:B------:R-:W-:-:S03]  /*0450*/  FFMA R27, R28, R15, R17 ;  /* 0x0000000f1c1b7223 */ /* 0x000fc60000000011 */
[----:B------:R-:W-:Y:S04]  /*0460*/  LDS R17, [R3+0x800] ;  /* 0x0008000003117984 */ /* 0x000fe80000000800 */
[----:B------:R-:W0:Y:S01]  /*0470*/  LDS.128 R12, [R7+0x40] ;  /* 0x00004000070c7984 */ /* 0x000e220000000c00 */
[----:B-1----:R-:W-:-:S03]  /*0480*/  FFMA R23, R8, R23, R27 ;  /* 0x0000001708177223 */ /* 0x002fc6000000001b */
[----:B------:R-:W1:Y:S01]  /*0490*/  LDS R27, [R3+0x900] ;  /* 0x00090000031b7984 */ /* 0x000e620000000800 */
[----:B------:R-:W-:-:S03]  /*04a0*/  FFMA R22, R22, R9, R23 ;  /* 0x0000000916167223 */ /* 0x000fc60000000017 */
[----:B------:R-:W3:Y:S01]  /*04b0*/  LDS R28, [R3+0x980] ;  /* 0x00098000031c7984 */ /* 0x000ee20000000800 */
[----:B--2---:R-:W-:-:S03]  /*04c0*/  FFMA R25, R25, R10, R22 ;  /* 0x0000000a19197223 */ /* 0x004fc60000000016 */
[----:B------:R-:W-:Y:S01]  /*04d0*/  LDS R23, [R3+0xa00] ;  /* 0x000a000003177984 */ /* 0x000fe20000000800 */
[----:B------:R-:W-:-:S03]  /*04e0*/  FFMA R25, R26, R11, R25 ;  /* 0x0000000b1a197223 */ /* 0x000fc60000000019 */
[----:B------:R-:W2:Y:S04]  /*04f0*/  LDS.128 R8, [R7+0x50] ;  /* 0x0000500007087984 */ /* 0x000ea80000000c00 */
[----:B------:R-:W4:Y:S04]  /*0500*/  LDS R22, [R3+0xa80] ;  /* 0x000a800003167984 */ /* 0x000f280000000800 */
[----:B------:R-:W-:Y:S01]  /*0510*/  LDS R26, [R3+0xb80] ;  /* 0x000b8000031a7984 */ /* 0x000fe20000000800 */
[----:B0-----:R-:W-:-:S03]  /*0520*/  FFMA R17, R12, R17, R25 ;  /* 0x000000110c117223 */ /* 0x001fc60000000019 */
[----:B------:R-:W-:Y:S01]  /*0530*/  LDS R25, [R3+0xc00] ;  /* 0x000c000003197984 */ /* 0x000fe20000000800 */
[----:B------:R-:W-:-:S03]  /*0540*/  FFMA R24, R24, R13, R17 ;  /* 0x0000000d18187223 */ /* 0x000fc60000000011 */
[----:B------:R-:W0:Y:S01]  /*0550*/  LDS R17, [R3+0xb00] ;  /* 0x000b000003117984 */ /* 0x000e220000000800 */
[----:B-1----:R-:W-:-:S03]  /*0560*/  FFMA R27, R27, R14, R24 ;  /* 0x0000000e1b1b7223 */ /* 0x002fc60000000018 */
[----:B------:R-:W-:Y:S01]  /*0570*/  LDS R24, [R3+0xc80] ;  /* 0x000c800003187984 */ /* 0x000fe20000000800 */
[----:B---3--:R-:W-:-:S03]  /*0580*/  FFMA R27, R28, R15, R27 ;  /* 0x0000000f1c1b7223 */ /* 0x008fc6000000001b */
[----:B------:R-:W1:Y:S01]  /*0590*/  LDS.128 R12, [R7+0x60] ;  /* 0x00006000070c7984 */ /* 0x000e620000000c00 */
[----:B--2---:R-:W-:-:S03]  /*05a0*/  FFMA R23, R8, R23, R27 ;  /* 0x0000001708177223 */ /* 0x004fc6000000001b */
[----:B------:R-:W-:Y:S01]  /*05b0*/  LDS R28, [R3+0xf00] ;  /* 0x000f0000031c7984 */ /* 0x000fe20000000800 */
[----:B----4-:R-:W-:-:S03]  /*05c0*/  FFMA R22, R22, R9, R23 ;  /* 0x0000000916167223 */ /* 0x010fc60000000017 */
[----:B------:R-:W2:Y:S01]  /*05d0*/  LDS R23, [R3+0xd00] ;  /* 0x000d000003177984 */ /* 0x000ea20000000800 */
[----:B0-----:R-:W-:-:S03]  /*05e0*/  FFMA R17, R17, R10, R22 ;  /* 0x0000000a11117223 */ /* 0x001fc60000000016 */
[----:B------:R-:W0:Y:S01]  /*05f0*/  LDS R22, [R3+0xd80] ;  /* 0x000d800003167984 */ /* 0x000e220000000800 */
[----:B------:R-:W-:-:S03]  /*0600*/  FFMA R27, R26, R11, R17 ;  /* 0x0000000b1a1b7223 */ /* 0x000fc60000000011 */
[----:B------:R-:W-:Y:S01]  /*0610*/  LDS R17, [R3+0xe00] ;  /* 0x000e000003117984 */ /* 0x000fe20000000800 */
[----:B-1----:R-:W-:-:S03]  /*0620*/  FFMA R25, R12, R25, R27 ;  /* 0x000000190c197223 */ /* 0x002fc6000000001b */
[----:B------:R-:W1:Y:S01]  /*0630*/  LDS.128 R8, [R7+0x70] ;  /* 0x0000700007087984 */ /* 0x000e620000000c00 */
[----:B------:R-:W-:-:S03]  /*0640*/  FFMA R26, R24, R13, R25 ;  /* 0x0000000d181a7223 */ /* 0x000fc60000000019 */
[----:B------:R-:W3:Y:S01]  /*0650*/  LDS R12, [R3+0xe80] ;  /* 0x000e8000030c7984 */ /* 0x000ee20000000800 */
[----:B--2---:R-:W-:-:S03]  /*0660*/  FFMA R23, R23, R14, R26 ;  /* 0x0000000e17177223 */ /* 0x004fc6000000001a */
[----:B------:R-:W2:Y:S01]  /*0670*/  LDS R24, [R3+0xf80] ;  /* 0x000f800003187984 */ /* 0x000ea20000000800 */
[----:B0-----:R-:W-:-:S04]  /*0680*/  FFMA R15, R22, R15, R23 ;  /* 0x0000000f160f7223 */ /* 0x001fc80000000017 */
[----:B-1----:R-:W-:-:S04]  /*0690*/  FFMA R15, R8, R17, R15 ;  /* 0x00000011080f7223 */ /* 0x002fc8000000000f */
[----:B---3--:R-:W-:-:S04]  /*06a0*/  FFMA R9, R12, R9, R15 ;  /* 0x000000090c097223 */ /* 0x008fc8000000000f */
[----:B------:R-:W-:-:S04]  /*06b0*/  FFMA R9, R28, R10, R9 ;  /* 0x0000000a1c097223 */ /* 0x000fc80000000009 */
[----:B--2---:R-:W-:Y:S01]  /*06c0*/  FFMA R23, R24, R11, R9 ;  /* 0x0000000b18177223 */ /* 0x004fe20000000009 */
[----:B------:R-:W-:Y:S06]  /*06d0*/  BAR.SYNC.DEFER_BLOCKING 0x0 ;  /* 0x0000000000007b1d */ /* 0x000fec0000010000 */
[----:B------:R-:W-:Y:S05]  /*06e0*/  BRA.U UP0, `(.L_x_471) ;  /* 0xfffffff900ac7547 */ /* 0x000fea000b83ffff */
[----:B------:R-:W0:Y:S01]  /*06f0*/  LDC.64 R2, c[0x0][0x390] ;  /* 0x0000e400ff027b82 */ /* 0x000e220000000a00 */
[----:B------:R-:W-:-:S04]  /*0700*/  IMAD R5, R16, 0xf00, R5 ;  /* 0x00000f0010057824 */ /* 0x000fc800078e0205 */
[----:B0-----:R-:W-:-:S05]  /*0710*/  IMAD.WIDE.U32 R2, R5, 0x4, R2 ;  /* 0x0000000405027825 */ /* 0x001fca00078e0002 */
[----:B------:R-:W-:Y:S01]  /*0720*/  STG.E desc[UR8][R2.64], R23 ;  /* 0x0000001702007986 */ /* 0x000fe2000c101908 */
[----:B------:R-:W-:Y:S05]  /*0730*/  EXIT ;  /* 0x000000000000794d */ /* 0x000fea0003800000 */
.L_x_472:
        /* <DEDUP_REMOVED lines=12> */
.L_x_487:


//--------------------- .text._Z12MatMulKernelILi3840ELi3840ELi2880EEvPfS0_S0_ --------------------------
	.section	.text._Z12MatMulKernelILi3840ELi3840ELi2880EEvPfS0_S0_,"ax",@progbits
	.align	128
        .global         _Z12MatMulKernelILi3840ELi3840ELi2880EEvPfS0_S0_
        .type           _Z12MatMulKernelILi3840ELi3840ELi2880EEvPfS0_S0_,@function
        .size           _Z12MatMulKernelILi3840ELi3840ELi2880EEvPfS0_S0_,(.L_x_488 - _Z12MatMulKernelILi3840ELi3840ELi2880EEvPfS0_S0_)
        .other          _Z12MatMulKernelILi3840ELi3840ELi2880EEvPfS0_S0_,@"STO_CUDA_ENTRY STV_DEFAULT"
_Z12MatMulKernelILi3840ELi3840ELi2880EEvPfS0_S0_:
.text._Z12MatMulKernelILi3840ELi3840ELi2880EEvPfS0_S0_:
[----:B------:R-:W-:Y:S01]  /*0000*/  LDC R1, c[0x0][0x37c] ;  /* 0x0000df00ff017b82 */ /* 0x000fe20000000800 */
[----:B------:R-:W0:Y:S07]  /*0010*/  S2R R0, SR_CTAID.Y ;  /* 0x0000000000007919 */ /* 0x000e2e0000002600 */
[----:B------:R-:W1:Y:S01]  /*0020*/  LDC.64 R2, c[0x0][0x380] ;  /* 0x0000e000ff027b82 */ /* 0x000e620000000a00 */
[----:B------:R-:W2:Y:S01]  /*0030*/  LDCU.64 UR6, c[0x0][0x388] ;  /* 0x00007100ff0677ac */ /* 0x000ea20008000a00 */
[----:B------:R-:W-:Y:S01]  /*0040*/  HFMA2 R12, -RZ, RZ, 0, 0 ;  /* 0x00000000ff0c7431 */ /* 0x000fe200000001ff */
[----:B------:R-:W0:Y:S01]  /*0050*/  S2R R5, SR_TID.Y ;  /* 0x0000000000057919 */ /* 0x000e220000002200 */
[----:B------:R-:W3:Y:S01]  /*0060*/  LDCU.64 UR8, c[0x0][0x358] ;  /* 0x00006b00ff0877ac */ /* 0x000ee20008000a00 */
[----:B------:R-:W4:Y:S01]  /*0070*/  S2R R9, SR_CTAID.X ;  /* 0x0000000000097919 */ /* 0x000f220000002500 */
[----:B------:R-:W-:Y:S01]  /*0080*/  UMOV UR4, URZ ;  /* 0x000000ff00047c82 */ /* 0x000fe20008000000 */
[----:B------:R-:W4:Y:S01]  /*0090*/  S2R R6, SR_TID.X ;  /* 0x0000000000067919 */ /* 0x000f220000002100 */
[----:B--2---:R-:W-:-:S04]  /*00a0*/  UIADD3 UR5, UP0, UPT, UR6, 0x1e000, URZ ;  /* 0x0001e00006057890 */ /* 0x004fc8000ff1e0ff */
[----:B------:R-:W-:Y:S01]  /*00b0*/  UIADD3.X UR6, UPT, UPT, URZ, UR7, URZ, UP0, !UPT ;  /* 0x00000007ff067290 */ /* 0x000fe200087fe4ff */
[----:B0-----:R-:W-:-:S05]  /*00c0*/  LEA R0, R0, R5, 0x5 ;  /* 0x0000000500007211 */ /* 0x001fca00078e28ff */
[----:B------:R-:W-:Y:S01]  /*00d0*/  IMAD R11, R0, 0xb40, RZ ;  /* 0x00000b40000b7824 */ /* 0x000fe200078e02ff */
[----:B----4-:R-:W-:-:S03]  /*00e0*/  LEA R9, R9, R6, 0x5 ;  /* 0x0000000609097211 */ /* 0x010fc600078e28ff */
[----:B-1----:R-:W-:Y:S01]  /*00f0*/  IMAD.WIDE.U32 R4, R11, 0x4, R2 ;  /* 0x000000040b047825 */ /* 0x002fe200078e0002 */
[----:B------:R-:W-:Y:S02]  /*0100*/  MOV R8, R9 ;  /* 0x0000000900087202 */ /* 0x000fe40000000f00 */
[----:B------:R-:W-:-:S04]  /*0110*/  IADD3 R13, P0, PT, R4, 0x20, RZ ;  /* 0x00000020040d7810 */ /* 0x000fc80007f1e0ff */
[----:B---3--:R-:W-:-:S09]  /*0120*/  IADD3.X R10, PT, PT, RZ, R5, RZ, P0, !PT ;  /* 0x00000005ff0a7210 */ /* 0x008fd200007fe4ff */
.L_x_473:
[----:B------:R-:W-:Y:S01]  /*0130*/  MOV R4, UR5 ;  /* 0x0000000500047c02 */ /* 0x000fe20008000f00 */
[----:B------:R-:W-:Y:S01]  /*0140*/  IMAD.WIDE.U32 R6, R11, 0x4, R2 ;  /* 0x000000040b067825 */ /* 0x000fe200078e0002 */
[----:B------:R-:W-:-:S04]  /*0150*/  MOV R5, UR6 ;  /* 0x0000000600057c02 */ /* 0x000fc80008000f00 */
[----:B------:R0:W2:Y:S01]  /*0160*/  LDG.E R15, desc[UR8][R6.64] ;  /* 0x00000008060f7981 */ /* 0x0000a2000c1e1900 */
[----:B------:R-:W-:-:S05]  /*0170*/  IMAD.WIDE R4, R8, 0x4, R4 ;  /* 0x0000000408047825 */ /* 0x000fca00078e0204 */
[----:B------:R-:W2:Y:S01]  /*0180*/  LDG.E R14, desc[UR8][R4.64+-0x1e000] ;  /* 0xfe200008040e7981 */ /* 0x000ea2000c1e1900 */
[----:B0-----:R-:W-:-:S03]  /*0190*/  MOV R6, R13 ;  /* 0x0000000d00067202 */ /* 0x001fc60000000f00 */
[----:B------:R-:W3:Y:S01]  /*01a0*/  LDG.E R24, desc[UR8][R4.64+-0x1a400] ;  /* 0xfe5c000804187981 */ /* 0x000ee2000c1e1900 */
[----:B------:R-:W-:-:S03]  /*01b0*/  MOV R7, R10 ;  /* 0x0000000a00077202 */ /* 0x000fc60000000f00 */
[----:B------:R-:W4:Y:S04]  /*01c0*/  LDG.E R19, desc[UR8][R4.64+-0x16800] ;  /* 0xfe98000804137981 */ /* 0x000f28000c1e1900 */
[----:B------:R-:W3:Y:S04]  /*01d0*/  LDG.E R17, desc[UR8][R6.64+-0x1c] ;  /* 0xffffe40806117981 */ /* 0x000ee8000c1e1900 */
        /* <DEDUP_REMOVED lines=8> */
[----:B------:R-:W5:Y:S01]  /*0260*/  LDG.E R13, desc[UR8][R4.64+-0x7800] ;  /* 0xff880008040d7981 */ /* 0x000f62000c1e1900 */
[----:B--2---:R-:W-:-:S03]  /*0270*/  FFMA R14, R15, R14, R12 ;  /* 0x0000000e0f0e7223 */ /* 0x004fc6000000000c */
[----:B------:R-:W2:Y:S04]  /*0280*/  LDG.E R12, desc[UR8][R6.64+-0x4] ;  /* 0xfffffc08060c7981 */ /* 0x000ea8000c1e1900 */
[----:B------:R-:W2:Y:S01]  /*0290*/  LDG.E R15, desc[UR8][R4.64+-0x3c00] ;  /* 0xffc40008040f7981 */ /* 0x000ea2000c1e1900 */
[----:B---3--:R-:W-:-:S03]  /*02a0*/  FFMA R27, R17, R24, R14 ;  /* 0x00000018111b7223 */ /* 0x008fc6000000000e */
[----:B------:R-:W3:Y:S04]  /*02b0*/  LDG.E R14, desc[UR8][R6.64] ;  /* 0x00000008060e7981 */ /* 0x000ee8000c1e1900 */
[----:B------:R-:W3:Y:S01]  /*02c0*/  LDG.E R17, desc[UR8][R4.64] ;  /* 0x0000000804117981 */ /* 0x000ee2000c1e1900 */
[----:B----4-:R-:W-:-:S03]  /*02d0*/  FFMA R27, R16, R19, R27 ;  /* 0x00000013101b7223 */ /* 0x010fc6000000001b */
[----:B------:R-:W4:Y:S04]  /*02e0*/  LDG.E R16, desc[UR8][R6.64+0x4] ;  /* 0x0000040806107981 */ /* 0x000f28000c1e1900 */
[----:B------:R-:W4:Y:S01]  /*02f0*/  LDG.E R19, desc[UR8][R4.64+0x3c00] ;  /* 0x003c000804137981 */ /* 0x000f22000c1e1900 */
[----:B-----5:R-:W-:-:S03]  /*0300*/  FFMA R27, R20, R23, R27 ;  /* 0x00000017141b7223 */ /* 0x020fc6000000001b */
[----:B------:R-:W5:Y:S04]  /*0310*/  LDG.E R20, desc[UR8][R6.64+0x8] ;  /* 0x0000080806147981 */ /* 0x000f68000c1e1900 */
[----:B------:R-:W5:Y:S01]  /*0320*/  LDG.E R23, desc[UR8][R4.64+0x7800] ;  /* 0x0078000804177981 */ /* 0x000f62000c1e1900 */
[----:B------:R-:W-:-:S03]  /*0330*/  FFMA R27, R22, R25, R27 ;  /* 0x00000019161b7223 */ /* 0x000fc6000000001b */
[----:B------:R-:W5:Y:S04]  /*0340*/  LDG.E R22, desc[UR8][R6.64+0xc] ;  /* 0x00000c0806167981 */ /* 0x000f68000c1e1900 */
[----:B------:R-:W5:Y:S01]  /*0350*/  LDG.E R25, desc[UR8][R4.64+0xb400] ;  /* 0x00b4000804197981 */ /* 0x000f62000c1e1900 */
[----:B------:R-:W-:-:S03]  /*0360*/  FFMA R27, R18, R21, R27 ;  /* 0x00000015121b7223 */ /* 0x000fc6000000001b */
[----:B------:R-:W5:Y:S04]  /*0370*/  LDG.E R18, desc[UR8][R6.64+0x10] ;  /* 0x0000100806127981 */ /* 0x000f68000c1e1900 */
[----:B------:R-:W5:Y:S01]  /*0380*/  LDG.E R21, desc[UR8][R4.64+0xf000] ;  /* 0x00f0000804157981 */ /* 0x000f62000c1e1900 */
[----:B------:R-:W-:-:S03]  /*0390*/  FFMA R27, R10, R13, R27 ;  /* 0x0000000d0a1b7223 */ /* 0x000fc6000000001b */
[----:B------:R-:W5:Y:S04]  /*03a0*/  LDG.E R10, desc[UR8][R6.64+0x14] ;  /* 0x00001408060a7981 */ /* 0x000f68000c1e1900 */
[----:B------:R-:W5:Y:S04]  /*03b0*/  LDG.E R13, desc[UR8][R4.64+0x12c00] ;  /* 0x012c0008040d7981 */ /* 0x000f68000c1e1900 */
[----:B------:R-:W5:Y:S01]  /*03c0*/  LDG.E R24, desc[UR8][R6.64+0x1c] ;  /* 0x00001c0806187981 */ /* 0x000f62000c1e1900 */
[----:B--2---:R-:W-:-:S03]  /*03d0*/  FFMA R29, R12, R15, R27 ;  /* 0x0000000f0c1d7223 */ /* 0x004fc6000000001b */
[----:B------:R-:W2:Y:S04]  /*03e0*/  LDG.E R15, desc[UR8][R6.64+0x18] ;  /* 0x00001808060f7981 */ /* 0x000ea8000c1e1900 */
[----:B------:R-:W2:Y:S04]  /*03f0*/  LDG.E R12, desc[UR8][R4.64+0x16800] ;  /* 0x01680008040c7981 */ /* 0x000ea8000c1e1900 */
[----:B------:R-:W2:Y:S01]  /*0400*/  LDG.E R27, desc[UR8][R4.64+0x1a400] ;  /* 0x01a40008041b7981 */ /* 0x000ea2000c1e1900 */
[----:B---3--:R-:W-:-:S04]  /*0410*/  FFMA R17, R14, R17, R29 ;  /* 0x000000110e117223 */ /* 0x008fc8000000001d */
[----:B----4-:R-:W-:Y:S01]  /*0420*/  FFMA R17, R16, R19, R17 ;  /* 0x0000001310117223 */ /* 0x010fe20000000011 */
[----:B------:R-:W-:-:S03]  /*0430*/  UIADD3 UR4, UPT, UPT, UR4, 0x10, URZ ;  /* 0x0000001004047890 */ /* 0x000fc6000fffe0ff */
[----:B-----5:R-:W-:Y:S01]  /*0440*/  FFMA R17, R20, R23, R17 ;  /* 0x0000001714117223 */ /* 0x020fe20000000011 */
[----:B------:R-:W-:-:S03]  /*0450*/  UISETP.NE.AND UP0, UPT, UR4, 0xb40, UPT ;  /* 0x00000b400400788c */ /* 0x000fc6000bf05270 */
[----:B------:R-:W-:-:S04]  /*0460*/  FFMA R17, R22, R25, R17 ;  /* 0x0000001916117223 */ /* 0x000fc80000000011 */
[----:B------:R-:W-:-:S04]  /*0470*/  FFMA R17, R18, R21, R17 ;  /* 0x0000001512117223 */ /* 0x000fc80000000011 */
[----:B------:R-:W-:Y:S01]  /*0480*/  FFMA R10, R10, R13, R17 ;  /* 0x0000000d0a0a7223 */ /* 0x000fe20000000011 */
[----:B------:R-:W-:Y:S02]  /*0490*/  IADD3 R13, P0, PT, R6, 0x40, RZ ;  /* 0x00000040060d7810 */ /* 0x000fe40007f1e0ff */
[----:B------:R-:W-:Y:S02]  /*04a0*/  IADD3 R11, PT, PT, R11, 0x10, RZ ;  /* 0x000000100b0b7810 */ /* 0x000fe40007ffe0ff */
[----:B------:R-:W-:Y:S01]  /*04b0*/  IADD3 R8, PT, PT, R8, 0xf000, RZ ;  /* 0x0000f00008087810 */ /* 0x000fe20007ffe0ff */
[----:B--2---:R-:W-:Y:S01]  /*04c0*/  FFMA R15, R15, R12, R10 ;  /* 0x0000000c0f0f7223 */ /* 0x004fe2000000000a */
[----:B------:R-:W-:-:S03]  /*04d0*/  IADD3.X R10, PT, PT, RZ, R7, RZ, P0, !PT ;  /* 0x00000007ff0a7210 */ /* 0x000fc600007fe4ff */
[----:B------:R-:W-:Y:S01]  /*04e0*/  FFMA R12, R24, R27, R15 ;  /* 0x0000001b180c7223 */ /* 0x000fe2000000000f */
[----:B------:R-:W-:Y:S06]  /*04f0*/  BRA.U UP0, `(.L_x_473) ;  /* 0xfffffffd000c7547 */ /* 0x000fec000b83ffff */
[----:B------:R-:W0:Y:S01]  /*0500*/  LDC.64 R2, c[0x0][0x390] ;  /* 0x0000e400ff027b82 */ /* 0x000e220000000a00 */
[----:B------:R-:W-:-:S04]  /*0510*/  IMAD R9, R0, 0xf00, R9 ;  /* 0x00000f0000097824 */ /* 0x000fc800078e0209 */
[----:B0-----:R-:W-:-:S05]  /*0520*/  IMAD.WIDE R2, R9, 0x4, R2 ;  /* 0x0000000409027825 */ /* 0x001fca00078e0202 */
[----:B------:R-:W-:Y:S01]  /*0530*/  STG.E desc[UR8][R2.64], R12 ;  /* 0x0000000c02007986 */ /* 0x000fe2000c101908 */
[----:B------:R-:W-:Y:S05]  /*0540*/  EXIT ;  /* 0x000000000000794d */ /* 0x000fea0003800000 */
.L_x_474:
        /* <DEDUP_REMOVED lines=11> */
.L_x_488:


//--------------------- .nv.shared._ZN3cub18CUB_300001_SM_10006detail6reduce28DeviceReduceSingleTileKernelINS2_10policy_hubIN4cuda3std3__45tupleIJblEEEyN6thrust24THRUST_300001_SM_1000_NS8cuda_cub9__find_if7functorIS9_EEE10Policy1000EPS9_SI_iSF_S9_S9_NS7_10__identityEEEvT0_T1_T2_T3_T4_T6_ --------------------------
	.section	.nv.shared._ZN3cub18CUB_300001_SM_10006detail6reduce28DeviceReduceSingleTileKernelINS2_10policy_hubIN4cuda3std3__45tupleIJblEEEyN6thrust24THRUST_300001_SM_1000_NS8cuda_cub9__find_if7functorIS9_EEE10Policy1000EPS9_SI_iSF_S9_S9_NS7_10__identityEEEvT0_T1_T2_T3_T4_T6_,"aw",@nobits
	.sectionflags	@""
	.align	128
.nv.shared._ZN3cub18CUB_300001_SM_10006detail6reduce28DeviceReduceSingleTileKernelINS2_10policy_hubIN4cuda3std3__45tupleIJblEEEyN6thrust24THRUST_300001_SM_1000_NS8cuda_cub9__find_if7functorIS9_EEE10Policy1000EPS9_SI_iSF_S9_S9_NS7_10__identityEEEvT0_T1_T2_T3_T4_T6_:
	.zero		1280


//--------------------- .nv.shared.reserved.0     --------------------------
	.section	.nv.shared.reserved.0,"aw",@nobits
	.weak		__nv_reservedSMEM_offset_0_alias
	.size		__nv_reservedSMEM_offset_0_alias, 0, 64
	.other		__nv_reservedSMEM_offset_0_alias,@"STO_CUDA_RESERVED_SHARED STV_DEFAULT"
__nv_reservedSMEM_offset_0_alias:
	.zero		0
	.zero		64


//--------------------- .nv.global                --------------------------
	.section	.nv.global,"aw",@nobits
.nv.global:
	.type		_ZN34_INTERNAL_2dc73c8d_4_k_cu_a958e1856thrust24THRUST_300001_SM_1000_NS3seqE,@object
	.size		_ZN34_INTERNAL_2dc73c8d_4_k_cu_a958e1856thrust24THRUST_300001_SM_1000_NS3seqE,(_ZN34_INTERNAL_2dc73c8d_4_k_cu_a958e1854cuda3std3__48in_placeE - _ZN34_INTERNAL_2dc73c8d_4_k_cu_a958e1856thrust24THRUST_300001_SM_1000_NS3seqE)
_ZN34_INTERNAL_2dc73c8d_4_k_cu_a958e1856thrust24THRUST_300001_SM_1000_NS3seqE:
	.zero		1
	.type		_ZN34_INTERNAL_2dc73c8d_4_k_cu_a958e1854cuda3std3__48in_placeE,@object
	.size		_ZN34_INTERNAL_2dc73c8d_4_k_cu_a958e1854cuda3std3__48in_placeE,(_ZN34_INTERNAL_2dc73c8d_4_k_cu_a958e1854cuda3std6ranges3__45__cpo4sizeE - _ZN34_INTERNAL_2dc73c8d_4_k_cu_a958e1854cuda3std3__48in_placeE)
_ZN34_INTERNAL_2dc73c8d_4_k_cu_a958e1854cuda3std3__48in_placeE:
	.zero		1
	.type		_ZN34_INTERNAL_2dc73c8d_4_k_cu_a958e1854cuda3std6ranges3__45__cpo4sizeE,@object
	.size		_ZN34_INTERNAL_2dc73c8d_4_k_cu_a958e1854cuda3std6ranges3__45__cpo4sizeE,(_ZN34_INTERNAL_2dc73c8d_4_k_cu_a958e1856thrust24THRUST_300001_SM_1000_NS12placeholders2_3E - _ZN34_INTERNAL_2dc73c8d_4_k_cu_a958e1854cuda3std6ranges3__45__cpo4sizeE)
_ZN34_INTERNAL_2dc73c8d_4_k_cu_a958e1854cuda3std6ranges3__45__cpo4sizeE:
	.zero		1
	.type		_ZN34_INTERNAL_2dc73c8d_4_k_cu_a958e1856thrust24THRUST_300001_SM_1000_NS12placeholders2_3E,@object
	.size		_ZN34_INTERNAL_2dc73c8d_4_k_cu_a958e1856thrust24THRUST_300001_SM_1000_NS12placeholders2_3E,(_ZN34_INTERNAL_2dc73c8d_4_k_cu_a958e1854cuda3std3__45__cpo6cbeginE - _ZN34_INTERNAL_2dc73c8d_4_k_cu_a958e1856thrust24THRUST_300001_SM_1000_NS12placeholders2_3E)
_ZN34_INTERNAL_2dc73c8d_4_k_cu_a958e1856thrust24THRUST_300001_SM_1000_NS12placeholders2_3E:
	.zero		1
	.type		_ZN34_INTERNAL_2dc73c8d_4_k_cu_a958e1854cuda3std3__45__cpo6cbeginE,@object
	.size		_ZN34_INTERNAL_2dc73c8d_4_k_cu_a958e1854cuda3std3__45__cpo6cbeginE,(_ZN34_INTERNAL_2dc73c8d_4_k_cu_a958e1854cuda3std6ranges3__45__cpo6cbeginE - _ZN34_INTERNAL_2dc73c8d_4_k_cu_a958e1854cuda3std3__45__cpo6cbeginE)
_ZN34_INTERNAL_2dc73c8d_4_k_cu_a958e1854cuda3std3__45__cpo6cbeginE:
	.zero		1
	.type		_ZN34_INTERNAL_2dc73c8d_4_k_cu_a958e1854cuda3std6ranges3__45__cpo6cbeginE,@object
	.size		_ZN34_INTERNAL_2dc73c8d_4_k_cu_a958e1854cuda3std6ranges3__45__cpo6cbeginE,(_ZN34_INTERNAL_2dc73c8d_4_k_cu_a958e1856thrust24THRUST_300001_SM_1000_NS12placeholders2_7E - _ZN34_INTERNAL_2dc73c8d_4_k_cu_a958e1854cuda3std6ranges3__45__cpo6cbeginE)
_ZN34_INTERNAL_2dc73c8d_4_k_cu_a958e1854cuda3std6ranges3__45__cpo6cbeginE:
	.zero		1
	.type		_ZN34_INTERNAL_2dc73c8d_4_k_cu_a958e1856thrust24THRUST_300001_SM_1000_NS12placeholders2_7E,@object
	.size		_ZN34_INTERNAL_2dc73c8d_4_k_cu_a958e1856thrust24THRUST_300001_SM_1000_NS12placeholders2_7E,(_ZN34_INTERNAL_2dc73c8d_4_k_cu_a958e1854cuda3std3__45__cpo7crbeginE - _ZN34_INTERNAL_2dc73c8d_4_k_cu_a958e1856thrust24THRUST_300001_SM_1000_NS12placeholders2_7E)
_ZN34_INTERNAL_2dc73c8d_4_k_cu_a958e1856thrust24THRUST_300001_SM_1000_NS12placeholders2_7E:
	.zero		1
	.type		_ZN34_INTERNAL_2dc73c8d_4_k_cu_a958e1854cuda3std3__45__cpo7crbeginE,@object
	.size		_ZN34_INTERNAL_2dc73c8d_4_k_cu_a958e1854cuda3std3__45__cpo7crbeginE,(_ZN34_INTERNAL_2dc73c8d_4_k_cu_a958e1854cuda3std6ranges3__45__cpo4nextE - _ZN34_INTERNAL_2dc73c8d_4_k_cu_a958e1854cuda3std3__45__cpo7crbeginE)
_ZN34_INTERNAL_2dc73c8d_4_k_cu_a958e1854cuda3std3__45__cpo7crbeginE:
	.zero		1
	.type		_ZN34_INTERNAL_2dc73c8d_4_k_cu_a958e1854cuda3std6ranges3__45__cpo4nextE,@object
	.size		_ZN34_INTERNAL_2dc73c8d_4_k_cu_a958e1854cuda3std6ranges3__45__cpo4nextE,(_ZN34_INTERNAL_2dc73c8d_4_k_cu_a958e1854cuda3std6ranges3__45__cpo4swapE - _ZN34_INTERNAL_2dc73c8d_4_k_cu_a958e1854cuda3std6ranges3__45__cpo4nextE)
_ZN34_INTERNAL_2dc73c8d_4_k_cu_a958e1854cuda3std6ranges3__45__cpo4nextE:
	.zero		1
	.type		_ZN34_INTERNAL_2dc73c8d_4_k_cu_a958e1854cuda3std6ranges3__45__cpo4swapE,@object
	.size		_ZN34_INTERNAL_2dc73c8d_4_k_cu_a958e1854cuda3std6ranges3__45__cpo4swapE,(_ZN34_INTERNAL_2dc73c8d_4_k_cu_a958e1856thrust24THRUST_300001_SM_1000_NS8cuda_cub10par_nosyncE - _ZN34_INTERNAL_2dc73c8d_4_k_cu_a958e1854cuda3std6ranges3__45__cpo4swapE)
_ZN34_INTERNAL_2dc73c8d_4_k_cu_a958e1854cuda3std6ranges3__45__cpo4swapE:
	.zero		1
	.type		_ZN34_INTERNAL_2dc73c8d_4_k_cu_a958e1856thrust24THRUST_300001_SM_1000_NS8cuda_cub10par_nosyncE,@object
	.size		_ZN34_INTERNAL_2dc73c8d_4_k_cu_a958e1856thrust24THRUST_300001_SM_1000_NS8cuda_cub10par_nosyncE,(_ZN34_INTERNAL_2dc73c8d_4_k_cu_a958e1856thrust24THRUST_300001_SM_1000_NS12placeholders2_9E - _ZN34_INTERNAL_2dc73c8d_4_k_cu_a958e1856thrust24THRUST_300001_SM_1000_NS8cuda_cub10par_nosyncE)
_ZN34_INTERNAL_2dc73c8d_4_k_cu_a958e1856thrust24THRUST_300001_SM_1000_NS8cuda_cub10par_nosyncE:
	.zero		1
	.type		_ZN34_INTERNAL_2dc73c8d_4_k_cu_a958e1856thrust24THRUST_300001_SM_1000_NS12placeholders2_9E,@object
	.size		_ZN34_INTERNAL_2dc73c8d_4_k_cu_a958e1856thrust24THRUST_300001_SM_1000_NS12placeholders2_9E,(_ZN34_INTERNAL_2dc73c8d_4_k_cu_a958e1854cuda3std3__436_GLOBAL__N__2dc73c8d_4_k_cu_a958e1856ignoreE - _ZN34_INTERNAL_2dc73c8d_4_k_cu_a958e1856thrust24THRUST_300001_SM_1000_NS12placeholders2_9E)
_ZN34_INTERNAL_2dc73c8d_4_k_cu_a958e1856thrust24THRUST_300001_SM_1000_NS12placeholders2_9E:
	.zero		1
	.type		_ZN34_INTERNAL_2dc73c8d_4_k_cu_a958e1854cuda3std3__436_GLOBAL__N__2dc73c8d_4_k_cu_a958e1856ignoreE,@object
	.size		_ZN34_INTERNAL_2dc73c8d_4_k_cu_a958e1854cuda3std3__436_GLOBAL__N__2dc73c8d_4_k_cu_a958e1856ignoreE,(_ZN34_INTERNAL_2dc73c8d_4_k_cu_a958e1854cuda3std6ranges3__45__cpo4dataE - _ZN34_INTERNAL_2dc73c8d_4_k_cu_a958e1854cuda3std3__436_GLOBAL__N__2dc73c8d_4_k_cu_a958e1856ignoreE)
_ZN34_INTERNAL_2dc73c8d_4_k_cu_a958e1854cuda3std3__436_GLOBAL__N__2dc73c8d_4_k_cu_a958e1856ignoreE:
	.zero		1
	.type		_ZN34_INTERNAL_2dc73c8d_4_k_cu_a958e1854cuda3std6ranges3__45__cpo4dataE,@object
	.size		_ZN34_INTERNAL_2dc73c8d_4_k_cu_a958e1854cuda3std6ranges3__45__cpo4dataE,(_ZN34_INTERNAL_2dc73c8d_4_k_cu_a958e1856thrust24THRUST_300001_SM_1000_NS12placeholders2_1E - _ZN34_INTERNAL_2dc73c8d_4_k_cu_a958e1854cuda3std6ranges3__45__cpo4dataE)
_ZN34_INTERNAL_2dc73c8d_4_k_cu_a958e1854cuda3std6ranges3__45__cpo4dataE:
	.zero		1
	.type		_ZN34_INTERNAL_2dc73c8d_4_k_cu_a958e1856thrust24THRUST_300001_SM_1000_NS12placeholders2_1E,@object
	.size		_ZN34_INTERNAL_2dc73c8d_4_k_cu_a958e1856thrust24THRUST_300001_SM_1000_NS12placeholders2_1E,(_ZN34_INTERNAL_2dc73c8d_4_k_cu_a958e1854cuda3std3__45__cpo5beginE - _ZN34_INTERNAL_2dc73c8d_4_k_cu_a958e1856thrust24THRUST_300001_SM_1000_NS12placeholders2_1E)
_ZN34_INTERNAL_2dc73c8d_4_k_cu_a958e1856thrust24THRUST_300001_SM_1000_NS12placeholders2_1E:
	.zero		1
	.type		_ZN34_INTERNAL_2dc73c8d_4_k_cu_a958e1854cuda3std3__45__cpo5beginE,@object
	.size		_ZN34_INTERNAL_2dc73c8d_4_k_cu_a958e1854cuda3std3__45__cpo5beginE,(_ZN34_INTERNAL_2dc73c8d_4_k_cu_a958e1854cuda3std6ranges3__45__cpo5beginE - _ZN34_INTERNAL_2dc73c8d_4_k_cu_a958e1854cuda3std3__45__cpo5beginE)
_ZN34_INTERNAL_2dc73c8d_4_k_cu_a958e1854cuda3std3__45__cpo5beginE:
	.zero		1
	.type		_ZN34_INTERNAL_2dc73c8d_4_k_cu_a958e1854cuda3std6ranges3__45__cpo5beginE,@object
	.size		_ZN34_INTERNAL_2dc73c8d_4_k_cu_a958e1854cuda3std6ranges3__45__cpo5beginE,(_ZN34_INTERNAL_2dc73c8d_4_k_cu_a958e1856thrust24THRUST_300001_SM_1000_NS12placeholders2_5E - _ZN34_INTERNAL_2dc73c8d_4_k_cu_a958e1854cuda3std6ranges3__45__cpo5beginE)
_ZN34_INTERNAL_2dc73c8d_4_k_cu_a958e1854cuda3std6ranges3__45__cpo5beginE:
	.zero		1
	.type		_ZN34_INTERNAL_2dc73c8d_4_k_cu_a958e1856thrust24THRUST_300001_SM_1000_NS12placeholders2_5E,@object
	.size		_ZN34_INTERNAL_2dc73c8d_4_k_cu_a958e1856thrust24THRUST_300001_SM_1000_NS12placeholders2_5E,(_ZN34_INTERNAL_2dc73c8d_4_k_cu_a958e1854cuda3std3__45__cpo6rbeginE - _ZN34_INTERNAL_2dc73c8d_4_k_cu_a958e1856thrust24THRUST_300001_SM_1000_NS12placeholders2_5E)
_ZN34_INTERNAL_2dc73c8d_4_k_cu_a958e1856thrust24THRUST_300001_SM_1000_NS12placeholders2_5E:
	.zero		1
	.type		_ZN34_INTERNAL_2dc73c8d_4_k_cu_a958e1854cuda3std3__45__cpo6rbeginE,@object
	.size		_ZN34_INTERNAL_2dc73c8d_4_k_cu_a958e1854cuda3std3__45__cpo6rbeginE,(_ZN34_INTERNAL_2dc73c8d_4_k_cu_a958e1854cuda3std6ranges3__45__cpo7advanceE - _ZN34_INTERNAL_2dc73c8d_4_k_cu_a958e1854cuda3std3__45__cpo6rbeginE)
_ZN34_INTERNAL_2dc73c8d_4_k_cu_a958e1854cuda3std3__45__cpo6rbeginE:
	.zero		1
	.type		_ZN34_INTERNAL_2dc73c8d_4_k_cu_a958e1854cuda3std6ranges3__45__cpo7advanceE,@object
	.size		_ZN34_INTERNAL_2dc73c8d_4_k_cu_a958e1854cuda3std6ranges3__45__cpo7advanceE,(_ZN34_INTERNAL_2dc73c8d_4_k_cu_a958e1854cuda3std3__47nulloptE - _ZN34_INTERNAL_2dc73c8d_4_k_cu_a958e1854cuda3std6ranges3__45__cpo7advanceE)
_ZN34_INTERNAL_2dc73c8d_4_k_cu_a958e1854cuda3std6ranges3__45__cpo7advanceE:
	.zero		1
	.type		_ZN34_INTERNAL_2dc73c8d_4_k_cu_a958e1854cuda3std3__47nulloptE,@object
	.size		_ZN34_INTERNAL_2dc73c8d_4_k_cu_a958e1854cuda3std3__47nulloptE,(_ZN34_INTERNAL_2dc73c8d_4_k_cu_a958e1854cuda3std6ranges3__45__cpo8distanceE - _ZN34_INTERNAL_2dc73c8d_4_k_cu_a958e1854cuda3std3__47nulloptE)
_ZN34_INTERNAL_2dc73c8d_4_k_cu_a958e1854cuda3std3__47nulloptE:
	.zero		1
	.type		_ZN34_INTERNAL_2dc73c8d_4_k_cu_a958e1854cuda3std6ranges3__45__cpo8distanceE,@object
	.size		_ZN34_INTERNAL_2dc73c8d_4_k_cu_a958e1854cuda3std6ranges3__45__cpo8distanceE,(_ZN34_INTERNAL_2dc73c8d_4_k_cu_a958e1856thrust24THRUST_300001_SM_1000_NS12placeholders3_10E - _ZN34_INTERNAL_2dc73c8d_4_k_cu_a958e1854cuda3std6ranges3__45__cpo8distanceE)
_ZN34_INTERNAL_2dc73c8d_4_k_cu_a958e1854cuda3std6ranges3__45__cpo8distanceE:
	.zero		1
	.type		_ZN34_INTERNAL_2dc73c8d_4_k_cu_a958e1856thrust24THRUST_300001_SM_1000_NS12placeholders3_10E,@object
	.size		_ZN34_INTERNAL_2dc73c8d_4_k_cu_a958e1856thrust24THRUST_300001_SM_1000_NS12placeholders3_10E,(_ZN34_INTERNAL_2dc73c8d_4_k_cu_a958e1854cuda3std3__419piecewise_constructE - _ZN34_INTERNAL_2dc73c8d_4_k_cu_a958e1856thrust24THRUST_300001_SM_1000_NS12placeholders3_10E)
_ZN34_INTERNAL_2dc73c8d_4_k_cu_a958e1856thrust24THRUST_300001_SM_1000_NS12placeholders3_10E:
	.zero		1
	.type		_ZN34_INTERNAL_2dc73c8d_4_k_cu_a958e1854cuda3std3__419piecewise_constructE,@object
	.size		_ZN34_INTERNAL_2dc73c8d_4_k_cu_a958e1854cuda3std3__419piecewise_constructE,(_ZN34_INTERNAL_2dc73c8d_4_k_cu_a958e1854cuda3std6ranges3__45__cpo5cdataE - _ZN34_INTERNAL_2dc73c8d_4_k_cu_a958e1854cuda3std3__419piecewise_constructE)
_ZN34_INTERNAL_2dc73c8d_4_k_cu_a958e1854cuda3std3__419piecewise_constructE:
	.zero		1
	.type		_ZN34_INTERNAL_2dc73c8d_4_k_cu_a958e1854cuda3std6ranges3__45__cpo5cdataE,@object
	.size		_ZN34_INTERNAL_2dc73c8d_4_k_cu_a958e1854cuda3std6ranges3__45__cpo5cdataE,(_ZN34_INTERNAL_2dc73c8d_4_k_cu_a958e1856thrust24THRUST_300001_SM_1000_NS12placeholders2_2E - _ZN34_INTERNAL_2dc73c8d_4_k_cu_a958e1854cuda3std6ranges3__45__cpo5cdataE)
_ZN34_INTERNAL_2dc73c8d_4_k_cu_a958e1854cuda3std6ranges3__45__cpo5cdataE:
	.zero		1
	.type		_ZN34_INTERNAL_2dc73c8d_4_k_cu_a958e1856thrust24THRUST_300001_SM_1000_NS12placeholders2_2E,@object
	.size		_ZN34_INTERNAL_2dc73c8d_4_k_cu_a958e1856thrust24THRUST_300001_SM_1000_NS12placeholders2_2E,(_ZN34_INTERNAL_2dc73c8d_4_k_cu_a958e1854cuda3std3__45__cpo3endE - _ZN34_INTERNAL_2dc73c8d_4_k_cu_a958e1856thrust24THRUST_300001_SM_1000_NS12placeholders2_2E)
_ZN34_INTERNAL_2dc73c8d_4_k_cu_a958e1856thrust24THRUST_300001_SM_1000_NS12placeholders2_2E:
	.zero		1
	.type		_ZN34_INTERNAL_2dc73c8d_4_k_cu_a958e1854cuda3std3__45__cpo3endE,@object
	.size		_ZN34_INTERNAL_2dc73c8d_4_k_cu_a958e1854cuda3std3__45__cpo3endE,(_ZN34_INTERNAL_2dc73c8d_4_k_cu_a958e1854cuda3std6ranges3__45__cpo3endE - _ZN34_INTERNAL_2dc73c8d_4_k_cu_a958e1854cuda3std3__45__cpo3endE)
_ZN34_INTERNAL_2dc73c8d_4_k_cu_a958e1854cuda3std3__45__cpo3endE:
	.zero		1
	.type		_ZN34_INTERNAL_2dc73c8d_4_k_cu_a958e1854cuda3std6ranges3__45__cpo3endE,@object
	.size		_ZN34_INTERNAL_2dc73c8d_4_k_cu_a958e1854cuda3std6ranges3__45__cpo3endE,(_ZN34_INTERNAL_2dc73c8d_4_k_cu_a958e1856thrust24THRUST_300001_SM_1000_NS12placeholders2_6E - _ZN34_INTERNAL_2dc73c8d_4_k_cu_a958e1854cuda3std6ranges3__45__cpo3endE)
_ZN34_INTERNAL_2dc73c8d_4_k_cu_a958e1854cuda3std6ranges3__45__cpo3endE:
	.zero		1
	.type		_ZN34_INTERNAL_2dc73c8d_4_k_cu_a958e1856thrust24THRUST_300001_SM_1000_NS12placeholders2_6E,@object
	.size		_ZN34_INTERNAL_2dc73c8d_4_k_cu_a958e1856thrust24THRUST_300001_SM_1000_NS12placeholders2_6E,(_ZN34_INTERNAL_2dc73c8d_4_k_cu_a958e1854cuda3std3__45__cpo4rendE - _ZN34_INTERNAL_2dc73c8d_4_k_cu_a958e1856thrust24THRUST_300001_SM_1000_NS12placeholders2_6E)
_ZN34_INTERNAL_2dc73c8d_4_k_cu_a958e1856thrust24THRUST_300001_SM_1000_NS12placeholders2_6E:
	.zero		1
	.type		_ZN34_INTERNAL_2dc73c8d_4_k_cu_a958e1854cuda3std3__45__cpo4rendE,@object
	.size		_ZN34_INTERNAL_2dc73c8d_4_k_cu_a958e1854cuda3std3__45__cpo4rendE,(_ZN34_INTERNAL_2dc73c8d_4_k_cu_a958e1854cuda3std6ranges3__45__cpo9iter_swapE - _ZN34_INTERNAL_2dc73c8d_4_k_cu_a958e1854cuda3std3__45__cpo4rendE)
_ZN34_INTERNAL_2dc73c8d_4_k_cu_a958e1854cuda3std3__45__cpo4rendE:
	.zero		1
	.type		_ZN34_INTERNAL_2dc73c8d_4_k_cu_a958e1854cuda3std6ranges3__45__cpo9iter_swapE,@object
	.size		_ZN34_INTERNAL_2dc73c8d_4_k_cu_a958e1854cuda3std6ranges3__45__cpo9iter_swapE,(_ZN34_INTERNAL_2dc73c8d_4_k_cu_a958e1854cuda3std3__48unexpectE - _ZN34_INTERNAL_2dc73c8d_4_k_cu_a958e1854cuda3std6ranges3__45__cpo9iter_swapE)
_ZN34_INTERNAL_2dc73c8d_4_k_cu_a958e1854cuda3std6ranges3__45__cpo9iter_swapE:
	.zero		1
	.type		_ZN34_INTERNAL_2dc73c8d_4_k_cu_a958e1854cuda3std3__48unexpectE,@object
	.size		_ZN34_INTERNAL_2dc73c8d_4_k_cu_a958e1854cuda3std3__48unexpectE,(_ZN34_INTERNAL_2dc73c8d_4_k_cu_a958e1856thrust24THRUST_300001_SM_1000_NS8cuda_cub3parE - _ZN34_INTERNAL_2dc73c8d_4_k_cu_a958e1854cuda3std3__48unexpectE)
_ZN34_INTERNAL_2dc73c8d_4_k_cu_a958e1854cuda3std3__48unexpectE:
	.zero		1
	.type		_ZN34_INTERNAL_2dc73c8d_4_k_cu_a958e1856thrust24THRUST_300001_SM_1000_NS8cuda_cub3parE,@object
	.size		_ZN34_INTERNAL_2dc73c8d_4_k_cu_a958e1856thrust24THRUST_300001_SM_1000_NS8cuda_cub3parE,(_ZN34_INTERNAL_2dc73c8d_4_k_cu_a958e1856thrust24THRUST_300001_SM_1000_NS12placeholders2_4E - _ZN34_INTERNAL_2dc73c8d_4_k_cu_a958e1856thrust24THRUST_300001_SM_1000_NS8cuda_cub3parE)
_ZN34_INTERNAL_2dc73c8d_4_k_cu_a958e1856thrust24THRUST_300001_SM_1000_NS8cuda_cub3parE:
	.zero		1
	.type		_ZN34_INTERNAL_2dc73c8d_4_k_cu_a958e1856thrust24THRUST_300001_SM_1000_NS12placeholders2_4E,@object
	.size		_ZN34_INTERNAL_2dc73c8d_4_k_cu_a958e1856thrust24THRUST_300001_SM_1000_NS12placeholders2_4E,(_ZN34_INTERNAL_2dc73c8d_4_k_cu_a958e1854cuda3std3__45__cpo4cendE - _ZN34_INTERNAL_2dc73c8d_4_k_cu_a958e1856thrust24THRUST_300001_SM_1000_NS12placeholders2_4E)
_ZN34_INTERNAL_2dc73c8d_4_k_cu_a958e1856thrust24THRUST_300001_SM_1000_NS12placeholders2_4E:
	.zero		1
	.type		_ZN34_INTERNAL_2dc73c8d_4_k_cu_a958e1854cuda3std3__45__cpo4cendE,@object
	.size		_ZN34_INTERNAL_2dc73c8d_4_k_cu_a958e1854cuda3std3__45__cpo4cendE,(_ZN34_INTERNAL_2dc73c8d_4_k_cu_a958e1854cuda3std6ranges3__45__cpo4cendE - _ZN34_INTERNAL_2dc73c8d_4_k_cu_a958e1854cuda3std3__45__cpo4cendE)
_ZN34_INTERNAL_2dc73c8d_4_k_cu_a958e1854cuda3std3__45__cpo4cendE:
	.zero		1
	.type		_ZN34_INTERNAL_2dc73c8d_4_k_cu_a958e1854cuda3std6ranges3__45__cpo4cendE,@object
	.size		_ZN34_INTERNAL_2dc73c8d_4_k_cu_a958e1854cuda3std6ranges3__45__cpo4cendE,(_ZN34_INTERNAL_2dc73c8d_4_k_cu_a958e1854cuda3std3__420unreachable_sentinelE - _ZN34_INTERNAL_2dc73c8d_4_k_cu_a958e1854cuda3std6ranges3__45__cpo4cendE)
_ZN34_INTERNAL_2dc73c8d_4_k_cu_a958e1854cuda3std6ranges3__45__cpo4cendE:
	.zero		1
	.type		_ZN34_INTERNAL_2dc73c8d_4_k_cu_a958e1854cuda3std3__420unreachable_sentinelE,@object
	.size		_ZN34_INTERNAL_2dc73c8d_4_k_cu_a958e1854cuda3std3__420unreachable_sentinelE,(_ZN34_INTERNAL_2dc73c8d_4_k_cu_a958e1854cuda3std6ranges3__45__cpo5ssizeE - _ZN34_INTERNAL_2dc73c8d_4_k_cu_a958e1854cuda3std3__420unreachable_sentinelE)
_ZN34_INTERNAL_2dc73c8d_4_k_cu_a958e1854cuda3std3__420unreachable_sentinelE:
	.zero		1
	.type		_ZN34_INTERNAL_2dc73c8d_4_k_cu_a958e1854cuda3std6ranges3__45__cpo5ssizeE,@object
	.size		_ZN34_INTERNAL_2dc73c8d_4_k_cu_a958e1854cuda3std6ranges3__45__cpo5ssizeE,(_ZN34_INTERNAL_2dc73c8d_4_k_cu_a958e1856thrust24THRUST_300001_SM_1000_NS12placeholders2_8E - _ZN34_INTERNAL_2dc73c8d_4_k_cu_a958e1854cuda3std6ranges3__45__cpo5ssizeE)
_ZN34_INTERNAL_2dc73c8d_4_k_cu_a958e1854cuda3std6ranges3__45__cpo5ssizeE:
	.zero		1
	.type		_ZN34_INTERNAL_2dc73c8d_4_k_cu_a958e1856thrust24THRUST_300001_SM_1000_NS12placeholders2_8E,@object
	.size		_ZN34_INTERNAL_2dc73c8d_4_k_cu_a958e1856thrust24THRUST_300001_SM_1000_NS12placeholders2_8E,(_ZN34_INTERNAL_2dc73c8d_4_k_cu_a958e1854cuda3std3__45__cpo5crendE - _ZN34_INTERNAL_2dc73c8d_4_k_cu_a958e1856thrust24THRUST_300001_SM_1000_NS12placeholders2_8E)
_ZN34_INTERNAL_2dc73c8d_4_k_cu_a958e1856thrust24THRUST_300001_SM_1000_NS12placeholders2_8E:
	.zero		1
	.type		_ZN34_INTERNAL_2dc73c8d_4_k_cu_a958e1854cuda3std3__45__cpo5crendE,@object
	.size		_ZN34_INTERNAL_2dc73c8d_4_k_cu_a958e1854cuda3std3__45__cpo5crendE,(_ZN34_INTERNAL_2dc73c8d_4_k_cu_a958e1854cuda3std6ranges3__45__cpo4prevE - _ZN34_INTERNAL_2dc73c8d_4_k_cu_a958e1854cuda3std3__45__cpo5crendE)
_ZN34_INTERNAL_2dc73c8d_4_k_cu_a958e1854cuda3std3__45__cpo5crendE:
	.zero		1
	.type		_ZN34_INTERNAL_2dc73c8d_4_k_cu_a958e1854cuda3std6ranges3__45__cpo4prevE,@object
	.size		_ZN34_INTERNAL_2dc73c8d_4_k_cu_a958e1854cuda3std6ranges3__45__cpo4prevE,(_ZN34_INTERNAL_2dc73c8d_4_k_cu_a958e1854cuda3std6ranges3__45__cpo9iter_moveE - _ZN34_INTERNAL_2dc73c8d_4_k_cu_a958e1854cuda3std6ranges3__45__cpo4prevE)
_ZN34_INTERNAL_2dc73c8d_4_k_cu_a958e1854cuda3std6ranges3__45__cpo4prevE:
	.zero		1
	.type		_ZN34_INTERNAL_2dc73c8d_4_k_cu_a958e1854cuda3std6ranges3__45__cpo9iter_moveE,@object
	.size		_ZN34_INTERNAL_2dc73c8d_4_k_cu_a958e1854cuda3std6ranges3__45__cpo9iter_moveE,(_ZN34_INTERNAL_2dc73c8d_4_k_cu_a958e1856thrust24THRUST_300001_SM_1000_NS6system6detail10sequential3seqE - _ZN34_INTERNAL_2dc73c8d_4_k_cu_a958e1854cuda3std6ranges3__45__cpo9iter_moveE)
_ZN34_INTERNAL_2dc73c8d_4_k_cu_a958e1854cuda3std6ranges3__45__cpo9iter_moveE:
	.zero		1
	.type		_ZN34_INTERNAL_2dc73c8d_4_k_cu_a958e1856thrust24THRUST_300001_SM_1000_NS6system6detail10sequential3seqE,@object
	.size		_ZN34_INTERNAL_2dc73c8d_4_k_cu_a958e1856thrust24THRUST_300001_SM_1000_NS6system6detail10sequential3seqE,(.L_31 - _ZN34_INTERNAL_2dc73c8d_4_k_cu_a958e1856thrust24THRUST_300001_SM_1000_NS6system6detail10sequential3seqE)
_ZN34_INTERNAL_2dc73c8d_4_k_cu_a958e1856thrust24THRUST_300001_SM_1000_NS6system6detail10sequential3seqE:
	.zero		1
.L_31:


//--------------------- .nv.shared._ZN3cub18CUB_300001_SM_10006detail6reduce18DeviceReduceKernelINS2_10policy_hubIN4cuda3std3__45tupleIJblEEEyN6thrust24THRUST_300001_SM_1000_NS8cuda_cub9__find_if7functorIS9_EEE10Policy1000ENSB_12zip_iteratorINS8_IJNSD_26transform_input_iterator_tIbNSC_6detail35transform_pair_of_input_iterators_tIbNSB_10device_ptrIfEESN_12approx_equalEENS7_10__not_fn_tINS7_10__identityEEEEENSB_17counting_iteratorIlNSB_11use_defaultESV_SV_EEEEEEEySF_S9_SR_EEvT0_PT3_T1_NS0_13GridEvenShareIS12_EET2_T4_ --------------------------
	.section	.nv.shared._ZN3cub18CUB_300001_SM_10006detail6reduce18DeviceReduceKernelINS2_10policy_hubIN4cuda3std3__45tupleIJblEEEyN6thrust24THRUST_300001_SM_1000_NS8cuda_cub9__find_if7functorIS9_EEE10Policy1000ENSB_12zip_iteratorINS8_IJNSD_26transform_input_iterator_tIbNSC_6detail35transform_pair_of_input_iterators_tIbNSB_10device_ptrIfEESN_12approx_equalEENS7_10__not_fn_tINS7_10__identityEEEEENSB_17counting_iteratorIlNSB_11use_defaultESV_SV_EEEEEEEySF_S9_SR_EEvT0_PT3_T1_NS0_13GridEvenShareIS12_EET2_T4_,"aw",@nobits
	.sectionflags	@""
	.align	128
.nv.shared._ZN3cub18CUB_300001_SM_10006detail6reduce18DeviceReduceKernelINS2_10policy_hubIN4cuda3std3__45tupleIJblEEEyN6thrust24THRUST_300001_SM_1000_NS8cuda_cub9__find_if7functorIS9_EEE10Policy1000ENSB_12zip_iteratorINS8_IJNSD_26transform_input_iterator_tIbNSC_6detail35transform_pair_of_input_iterators_tIbNSB_10device_ptrIfEESN_12approx_equalEENS7_10__not_fn_tINS7_10__identityEEEEENSB_17counting_iteratorIlNSB_11use_defaultESV_SV_EEEEEEEySF_S9_SR_EEvT0_PT3_T1_NS0_13GridEvenShareIS12_EET2_T4_:
	.zero		1280


//--------------------- .nv.shared._ZN3cub18CUB_300001_SM_10006detail6reduce28DeviceReduceSingleTileKernelINS2_10policy_hubIN4cuda3std3__45tupleIJblEEEyN6thrust24THRUST_300001_SM_1000_NS8cuda_cub9__find_if7functorIS9_EEE10Policy1000ENSB_12zip_iteratorINS8_IJNSD_26transform_input_iterator_tIbNSC_6detail35transform_pair_of_input_iterators_tIbNSB_10device_ptrIfEESN_12approx_equalEENS7_10__not_fn_tINS7_10__identityEEEEENSB_17counting_iteratorIlNSB_11use_defaultESV_SV_EEEEEEEPS9_ySF_S9_S9_SR_EEvT0_T1_T2_T3_T4_T6_ --------------------------
	.section	.nv.shared._ZN3cub18CUB_300001_SM_10006detail6reduce28DeviceReduceSingleTileKernelINS2_10policy_hubIN4cuda3std3__45tupleIJblEEEyN6thrust24THRUST_300001_SM_1000_NS8cuda_cub9__find_if7functorIS9_EEE10Policy1000ENSB_12zip_iteratorINS8_IJNSD_26transform_input_iterator_tIbNSC_6detail35transform_pair_of_input_iterators_tIbNSB_10device_ptrIfEESN_12approx_equalEENS7_10__not_fn_tINS7_10__identityEEEEENSB_17counting_iteratorIlNSB_11use_defaultESV_SV_EEEEEEEPS9_ySF_S9_S9_SR_EEvT0_T1_T2_T3_T4_T6_,"aw",@nobits
	.sectionflags	@""
	.align	128
.nv.shared._ZN3cub18CUB_300001_SM_10006detail6reduce28DeviceReduceSingleTileKernelINS2_10policy_hubIN4cuda3std3__45tupleIJblEEEyN6thrust24THRUST_300001_SM_1000_NS8cuda_cub9__find_if7functorIS9_EEE10Policy1000ENSB_12zip_iteratorINS8_IJNSD_26transform_input_iterator_tIbNSC_6detail35transform_pair_of_input_iterators_tIbNSB_10device_ptrIfEESN_12approx_equalEENS7_10__not_fn_tINS7_10__identityEEEEENSB_17counting_iteratorIlNSB_11use_defaultESV_SV_EEEEEEEPS9_ySF_S9_S9_SR_EEvT0_T1_T2_T3_T4_T6_:
	.zero		1280


//--------------------- .nv.shared._ZN3cub18CUB_300001_SM_10006detail6reduce28DeviceReduceSingleTileKernelINS2_10policy_hubIN4cuda3std3__45tupleIJblEEEjN6thrust24THRUST_300001_SM_1000_NS8cuda_cub9__find_if7functorIS9_EEE10Policy1000EPS9_SI_iSF_S9_S9_NS7_10__identityEEEvT0_T1_T2_T3_T4_T6_ --------------------------
	.section	.nv.shared._ZN3cub18CUB_300001_SM_10006detail6reduce28DeviceReduceSingleTileKernelINS2_10policy_hubIN4cuda3std3__45tupleIJblEEEjN6thrust24THRUST_300001_SM_1000_NS8cuda_cub9__find_if7functorIS9_EEE10Policy1000EPS9_SI_iSF_S9_S9_NS7_10__identityEEEvT0_T1_T2_T3_T4_T6_,"aw",@nobits
	.sectionflags	@""
	.align	128
.nv.shared._ZN3cub18CUB_300001_SM_10006detail6reduce28DeviceReduceSingleTileKernelINS2_10policy_hubIN4cuda3std3__45tupleIJblEEEjN6thrust24THRUST_300001_SM_1000_NS8cuda_cub9__find_if7functorIS9_EEE10Policy1000EPS9_SI_iSF_S9_S9_NS7_10__identityEEEvT0_T1_T2_T3_T4_T6_:
	.zero		1280


//--------------------- .nv.shared._ZN3cub18CUB_300001_SM_10006detail6reduce18DeviceReduceKernelINS2_10policy_hubIN4cuda3std3__45tupleIJblEEEjN6thrust24THRUST_300001_SM_1000_NS8cuda_cub9__find_if7functorIS9_EEE10Policy1000ENSB_12zip_iteratorINS8_IJNSD_26transform_input_iterator_tIbNSC_6detail35transform_pair_of_input_iterators_tIbNSB_10device_ptrIfEESN_12approx_equalEENS7_10__not_fn_tINS7_10__identityEEEEENSB_17counting_iteratorIlNSB_11use_defaultESV_SV_EEEEEEEjSF_S9_SR_EEvT0_PT3_T1_NS0_13GridEvenShareIS12_EET2_T4_ --------------------------
	.section	.nv.shared._ZN3cub18CUB_300001_SM_10006detail6reduce18DeviceReduceKernelINS2_10policy_hubIN4cuda3std3__45tupleIJblEEEjN6thrust24THRUST_300001_SM_1000_NS8cuda_cub9__find_if7functorIS9_EEE10Policy1000ENSB_12zip_iteratorINS8_IJNSD_26transform_input_iterator_tIbNSC_6detail35transform_pair_of_input_iterators_tIbNSB_10device_ptrIfEESN_12approx_equalEENS7_10__not_fn_tINS7_10__identityEEEEENSB_17counting_iteratorIlNSB_11use_defaultESV_SV_EEEEEEEjSF_S9_SR_EEvT0_PT3_T1_NS0_13GridEvenShareIS12_EET2_T4_,"aw",@nobits
	.sectionflags	@""
	.align	128
.nv.shared._ZN3cub18CUB_300001_SM_10006detail6reduce18DeviceReduceKernelINS2_10policy_hubIN4cuda3std3__45tupleIJblEEEjN6thrust24THRUST_300001_SM_1000_NS8cuda_cub9__find_if7functorIS9_EEE10Policy1000ENSB_12zip_iteratorINS8_IJNSD_26transform_input_iterator_tIbNSC_6detail35transform_pair_of_input_iterators_tIbNSB_10device_ptrIfEESN_12approx_equalEENS7_10__not_fn_tINS7_10__identityEEEEENSB_17counting_iteratorIlNSB_11use_defaultESV_SV_EEEEEEEjSF_S9_SR_EEvT0_PT3_T1_NS0_13GridEvenShareIS12_EET2_T4_:
	.zero		1280


//--------------------- .nv.shared._ZN3cub18CUB_300001_SM_10006detail6reduce28DeviceReduceSingleTileKernelINS2_10policy_hubIN4cuda3std3__45tupleIJblEEEjN6thrust24THRUST_300001_SM_1000_NS8cuda_cub9__find_if7functorIS9_EEE10Policy1000ENSB_12zip_iteratorINS8_IJNSD_26transform_input_iterator_tIbNSC_6detail35transform_pair_of_input_iterators_tIbNSB_10device_ptrIfEESN_12approx_equalEENS7_10__not_fn_tINS7_10__identityEEEEENSB_17counting_iteratorIlNSB_11use_defaultESV_SV_EEEEEEEPS9_jSF_S9_S9_SR_EEvT0_T1_T2_T3_T4_T6_ --------------------------
	.section	.nv.shared._ZN3cub18CUB_300001_SM_10006detail6reduce28DeviceReduceSingleTileKernelINS2_10policy_hubIN4cuda3std3__45tupleIJblEEEjN6thrust24THRUST_300001_SM_1000_NS8cuda_cub9__find_if7functorIS9_EEE10Policy1000ENSB_12zip_iteratorINS8_IJNSD_26transform_input_iterator_tIbNSC_6detail35transform_pair_of_input_iterators_tIbNSB_10device_ptrIfEESN_12approx_equalEENS7_10__not_fn_tINS7_10__identityEEEEENSB_17counting_iteratorIlNSB_11use_defaultESV_SV_EEEEEEEPS9_jSF_S9_S9_SR_EEvT0_T1_T2_T3_T4_T6_,"aw",@nobits
	.sectionflags	@""
	.align	128
.nv.shared._ZN3cub18CUB_300001_SM_10006detail6reduce28DeviceReduceSingleTileKernelINS2_10policy_hubIN4cuda3std3__45tupleIJblEEEjN6thrust24THRUST_300001_SM_1000_NS8cuda_cub9__find_if7functorIS9_EEE10Policy1000ENSB_12zip_iteratorINS8_IJNSD_26transform_input_iterator_tIbNSC_6detail35transform_pair_of_input_iterators_tIbNSB_10device_ptrIfEESN_12approx_equalEENS7_10__not_fn_tINS7_10__identityEEEEENSB_17counting_iteratorIlNSB_11use_defaultESV_SV_EEEEEEEPS9_jSF_S9_S9_SR_EEvT0_T1_T2_T3_T4_T6_:
	.zero		1280


//--------------------- .nv.shared._ZN3cub18CUB_300001_SM_10006detail9transform16transform_kernelINS2_10policy_hubILb0EN4cuda3std3__45tupleIJN6thrust24THRUST_300001_SM_1000_NS10device_ptrIfEESC_EEEE10policy1000ElNS7_5minusIfEESC_JPfSI_EEEvT0_iT1_T2_DpNS2_10kernel_argIT3_EE --------------------------
	.section	.nv.shared._ZN3cub18CUB_300001_SM_10006detail9transform16transform_kernelINS2_10policy_hubILb0EN4cuda3std3__45tupleIJN6thrust24THRUST_300001_SM_1000_NS10device_ptrIfEESC_EEEE10policy1000ElNS7_5minusIfEESC_JPfSI_EEEvT0_iT1_T2_DpNS2_10kernel_argIT3_EE,"aw",@nobits
	.sectionflags	@""
	.align	128
.nv.shared._ZN3cub18CUB_300001_SM_10006detail9transform16transform_kernelINS2_10policy_hubILb0EN4cuda3std3__45tupleIJN6thrust24THRUST_300001_SM_1000_NS10device_ptrIfEESC_EEEE10policy1000ElNS7_5minusIfEESC_JPfSI_EEEvT0_iT1_T2_DpNS2_10kernel_argIT3_EE:
	.zero		1152


//--------------------- .nv.shared._ZN3cub18CUB_300001_SM_10006detail9transform16transform_kernelINS2_10policy_hubILb0EN4cuda3std3__45tupleIJN6thrust24THRUST_300001_SM_1000_NS10device_ptrIfEESC_EEEE10policy1000EiNS7_5minusIfEESC_JPfSI_EEEvT0_iT1_T2_DpNS2_10kernel_argIT3_EE --------------------------
	.section	.nv.shared._ZN3cub18CUB_300001_SM_10006detail9transform16transform_kernelINS2_10policy_hubILb0EN4cuda3std3__45tupleIJN6thrust24THRUST_300001_SM_1000_NS10device_ptrIfEESC_EEEE10policy1000EiNS7_5minusIfEESC_JPfSI_EEEvT0_iT1_T2_DpNS2_10kernel_argIT3_EE,"aw",@nobits
	.sectionflags	@""
	.align	128
.nv.shared._ZN3cub18CUB_300001_SM_10006detail9transform16transform_kernelINS2_10policy_hubILb0EN4cuda3std3__45tupleIJN6thrust24THRUST_300001_SM_1000_NS10device_ptrIfEESC_EEEE10policy1000EiNS7_5minusIfEESC_JPfSI_EEEvT0_iT1_T2_DpNS2_10kernel_argIT3_EE:
	.zero		1152


//--------------------- .nv.shared._ZN3cub18CUB_300001_SM_10006detail11EmptyKernelIvEEvv --------------------------
	.section	.nv.shared._ZN3cub18CUB_300001_SM_10006detail11EmptyKernelIvEEvv,"aw",@nobits
	.sectionflags	@""
	.align	128
	.zero		1024


//--------------------- .nv.shared._Z32MatMulKernel_reduceBankConflictsILi3840ELi3840ELi2880EEvPfS0_S0_ --------------------------
	.section	.nv.shared._Z32MatMulKernel_reduceBankConflictsILi3840ELi3840ELi2880EEvPfS0_S0_,"aw",@nobits
	.sectionflags	@""
	.align	128
.nv.shared._Z32MatMulKernel_reduceBankConflictsILi3840ELi3840ELi2880EEvPfS0_S0_:
	.zero		9216


//--------------------- .nv.shared._Z25MatMulKernel_sharedMemoryILi3840ELi3840ELi2880EEvPfS0_S0_ --------------------------
	.section	.nv.shared._Z25MatMulKernel_sharedMemoryILi3840ELi3840ELi2880EEvPfS0_S0_,"aw",@nobits
	.sectionflags	@""
	.align	128
.nv.shared._Z25MatMulKernel_sharedMemoryILi3840ELi3840ELi2880EEvPfS0_S0_:
	.zero		9216


//--------------------- .nv.shared._Z12MatMulKernelILi3840ELi3840ELi2880EEvPfS0_S0_ --------------------------
	.section	.nv.shared._Z12MatMulKernelILi3840ELi3840ELi2880EEvPfS0_S0_,"aw",@nobits
	.sectionflags	@""
	.align	128
	.zero		1024


//--------------------- .nv.constant0._ZN3cub18CUB_300001_SM_10006detail6reduce28DeviceReduceSingleTileKernelINS2_10policy_hubIN4cuda3std3__45tupleIJblEEEyN6thrust24THRUST_300001_SM_1000_NS8cuda_cub9__find_if7functorIS9_EEE10Policy1000EPS9_SI_iSF_S9_S9_NS7_10__identityEEEvT0_T1_T2_T3_T4_T6_ --------------------------
	.section	.nv.constant0._ZN3cub18CUB_300001_SM_10006detail6reduce28DeviceReduceSingleTileKernelINS2_10policy_hubIN4cuda3std3__45tupleIJblEEEyN6thrust24THRUST_300001_SM_1000_NS8cuda_cub9__find_if7functorIS9_EEE10Policy1000EPS9_SI_iSF_S9_S9_NS7_10__identityEEEvT0_T1_T2_T3_T4_T6_,"a",@progbits
	.sectionflags	@""
	.align	4
.nv.constant0._ZN3cub18CUB_300001_SM_10006detail6reduce28DeviceReduceSingleTileKernelINS2_10policy_hubIN4cuda3std3__45tupleIJblEEEyN6thrust24THRUST_300001_SM_1000_NS8cuda_cub9__find_if7functorIS9_EEE10Policy1000EPS9_SI_iSF_S9_S9_NS7_10__identityEEEvT0_T1_T2_T3_T4_T6_:
	.zero		937


//--------------------- .nv.constant0._ZN3cub18CUB_300001_SM_10006detail6reduce18DeviceReduceKernelINS2_10policy_hubIN4cuda3std3__45tupleIJblEEEyN6thrust24THRUST_300001_SM_1000_NS8cuda_cub9__find_if7functorIS9_EEE10Policy1000ENSB_12zip_iteratorINS8_IJNSD_26transform_input_iterator_tIbNSC_6detail35transform_pair_of_input_iterators_tIbNSB_10device_ptrIfEESN_12approx_equalEENS7_10__not_fn_tINS7_10__identityEEEEENSB_17counting_iteratorIlNSB_11use_defaultESV_SV_EEEEEEEySF_S9_SR_EEvT0_PT3_T1_NS0_13GridEvenShareIS12_EET2_T4_ --------------------------
	.section	.nv.constant0._ZN3cub18CUB_300001_SM_10006detail6reduce18DeviceReduceKernelINS2_10policy_hubIN4cuda3std3__45tupleIJblEEEyN6thrust24THRUST_300001_SM_1000_NS8cuda_cub9__find_if7functorIS9_EEE10Policy1000ENSB_12zip_iteratorINS8_IJNSD_26transform_input_iterator_tIbNSC_6detail35transform_pair_of_input_iterators_tIbNSB_10device_ptrIfEESN_12approx_equalEENS7_10__not_fn_tINS7_10__identityEEEEENSB_17counting_iteratorIlNSB_11use_defaultESV_SV_EEEEEEEySF_S9_SR_EEvT0_PT3_T1_NS0_13GridEvenShareIS12_EET2_T4_,"a",@progbits
	.sectionflags	@""
	.align	4
.nv.constant0._ZN3cub18CUB_300001_SM_10006detail6reduce18DeviceReduceKernelINS2_10policy_hubIN4cuda3std3__45tupleIJblEEEyN6thrust24THRUST_300001_SM_1000_NS8cuda_cub9__find_if7functorIS9_EEE10Policy1000ENSB_12zip_iteratorINS8_IJNSD_26transform_input_iterator_tIbNSC_6detail35transform_pair_of_input_iterators_tIbNSB_10device_ptrIfEESN_12approx_equalEENS7_10__not_fn_tINS7_10__identityEEEEENSB_17counting_iteratorIlNSB_11use_defaultESV_SV_EEEEEEEySF_S9_SR_EEvT0_PT3_T1_NS0_13GridEvenShareIS12_EET2_T4_:
	.zero		1026


//--------------------- .nv.constant0._ZN3cub18CUB_300001_SM_10006detail6reduce28DeviceReduceSingleTileKernelINS2_10policy_hubIN4cuda3std3__45tupleIJblEEEyN6thrust24THRUST_300001_SM_1000_NS8cuda_cub9__find_if7functorIS9_EEE10Policy1000ENSB_12zip_iteratorINS8_IJNSD_26transform_input_iterator_tIbNSC_6detail35transform_pair_of_input_iterators_tIbNSB_10device_ptrIfEESN_12approx_equalEENS7_10__not_fn_tINS7_10__identityEEEEENSB_17counting_iteratorIlNSB_11use_defaultESV_SV_EEEEEEEPS9_ySF_S9_S9_SR_EEvT0_T1_T2_T3_T4_T6_ --------------------------
	.section	.nv.constant0._ZN3cub18CUB_300001_SM_10006detail6reduce28DeviceReduceSingleTileKernelINS2_10policy_hubIN4cuda3std3__45tupleIJblEEEyN6thrust24THRUST_300001_SM_1000_NS8cuda_cub9__find_if7functorIS9_EEE10Policy1000ENSB_12zip_iteratorINS8_IJNSD_26transform_input_iterator_tIbNSC_6detail35transform_pair_of_input_iterators_tIbNSB_10device_ptrIfEESN_12approx_equalEENS7_10__not_fn_tINS7_10__identityEEEEENSB_17counting_iteratorIlNSB_11use_defaultESV_SV_EEEEEEEPS9_ySF_S9_S9_SR_EEvT0_T1_T2_T3_T4_T6_,"a",@progbits
	.sectionflags	@""
	.align	4
.nv.constant0._ZN3cub18CUB_300001_SM_10006detail6reduce28DeviceReduceSingleTileKernelINS2_10policy_hubIN4cuda3std3__45tupleIJblEEEyN6thrust24THRUST_300001_SM_1000_NS8cuda_cub9__find_if7functorIS9_EEE10Policy1000ENSB_12zip_iteratorINS8_IJNSD_26transform_input_iterator_tIbNSC_6detail35transform_pair_of_input_iterators_tIbNSB_10device_ptrIfEESN_12approx_equalEENS7_10__not_fn_tINS7_10__identityEEEEENSB_17counting_iteratorIlNSB_11use_defaultESV_SV_EEEEEEEPS9_ySF_S9_S9_SR_EEvT0_T1_T2_T3_T4_T6_:
	.zero		977


//--------------------- .nv.constant0._ZN3cub18CUB_300001_SM_10006detail6reduce28DeviceReduceSingleTileKernelINS2_10policy_hubIN4cuda3std3__45tupleIJblEEEjN6thrust24THRUST_300001_SM_1000_NS8cuda_cub9__find_if7functorIS9_EEE10Policy1000EPS9_SI_iSF_S9_S9_NS7_10__identityEEEvT0_T1_T2_T3_T4_T6_ --------------------------
	.section	.nv.constant0._ZN3cub18CUB_300001_SM_10006detail6reduce28DeviceReduceSingleTileKernelINS2_10policy_hubIN4cuda3std3__45tupleIJblEEEjN6thrust24THRUST_300001_SM_1000_NS8cuda_cub9__find_if7functorIS9_EEE10Policy1000EPS9_SI_iSF_S9_S9_NS7_10__identityEEEvT0_T1_T2_T3_T4_T6_,"a",@progbits
	.sectionflags	@""
	.align	4
.nv.constant0._ZN3cub18CUB_300001_SM_10006detail6reduce28DeviceReduceSingleTileKernelINS2_10policy_hubIN4cuda3std3__45tupleIJblEEEjN6thrust24THRUST_300001_SM_1000_NS8cuda_cub9__find_if7functorIS9_EEE10Policy1000EPS9_SI_iSF_S9_S9_NS7_10__identityEEEvT0_T1_T2_T3_T4_T6_:
	.zero		937


//--------------------- .nv.constant0._ZN3cub18CUB_300001_SM_10006detail6reduce18DeviceReduceKernelINS2_10policy_hubIN4cuda3std3__45tupleIJblEEEjN6thrust24THRUST_300001_SM_1000_NS8cuda_cub9__find_if7functorIS9_EEE10Policy1000ENSB_12zip_iteratorINS8_IJNSD_26transform_input_iterator_tIbNSC_6detail35transform_pair_of_input_iterators_tIbNSB_10device_ptrIfEESN_12approx_equalEENS7_10__not_fn_tINS7_10__identityEEEEENSB_17counting_iteratorIlNSB_11use_defaultESV_SV_EEEEEEEjSF_S9_SR_EEvT0_PT3_T1_NS0_13GridEvenShareIS12_EET2_T4_ --------------------------
	.section	.nv.constant0._ZN3cub18CUB_300001_SM_10006detail6reduce18DeviceReduceKernelINS2_10policy_hubIN4cuda3std3__45tupleIJblEEEjN6thrust24THRUST_300001_SM_1000_NS8cuda_cub9__find_if7functorIS9_EEE10Policy1000ENSB_12zip_iteratorINS8_IJNSD_26transform_input_iterator_tIbNSC_6detail35transform_pair_of_input_iterators_tIbNSB_10device_ptrIfEESN_12approx_equalEENS7_10__not_fn_tINS7_10__identityEEEEENSB_17counting_iteratorIlNSB_11use_defaultESV_SV_EEEEEEEjSF_S9_SR_EEvT0_PT3_T1_NS0_13GridEvenShareIS12_EET2_T4_,"a",@progbits
	.sectionflags	@""
	.align	4
.nv.constant0._ZN3cub18CUB_300001_SM_10006detail6reduce18DeviceReduceKernelINS2_10policy_hubIN4cuda3std3__45tupleIJblEEEjN6thrust24THRUST_300001_SM_1000_NS8cuda_cub9__find_if7functorIS9_EEE10Policy1000ENSB_12zip_iteratorINS8_IJNSD_26transform_input_iterator_tIbNSC_6detail35transform_pair_of_input_iterators_tIbNSB_10device_ptrIfEESN_12approx_equalEENS7_10__not_fn_tINS7_10__identityEEEEENSB_17counting_iteratorIlNSB_11use_defaultESV_SV_EEEEEEEjSF_S9_SR_EEvT0_PT3_T1_NS0_13GridEvenShareIS12_EET2_T4_:
	.zero		990


//--------------------- .nv.constant0._ZN3cub18CUB_300001_SM_10006detail6reduce28DeviceReduceSingleTileKernelINS2_10policy_hubIN4cuda3std3__45tupleIJblEEEjN6thrust24THRUST_300001_SM_1000_NS8cuda_cub9__find_if7functorIS9_EEE10Policy1000ENSB_12zip_iteratorINS8_IJNSD_26transform_input_iterator_tIbNSC_6detail35transform_pair_of_input_iterators_tIbNSB_10device_ptrIfEESN_12approx_equalEENS7_10__not_fn_tINS7_10__identityEEEEENSB_17counting_iteratorIlNSB_11use_defaultESV_SV_EEEEEEEPS9_jSF_S9_S9_SR_EEvT0_T1_T2_T3_T4_T6_ --------------------------
	.section	.nv.constant0._ZN3cub18CUB_300001_SM_10006detail6reduce28DeviceReduceSingleTileKernelINS2_10policy_hubIN4cuda3std3__45tupleIJblEEEjN6thrust24THRUST_300001_SM_1000_NS8cuda_cub9__find_if7functorIS9_EEE10Policy1000ENSB_12zip_iteratorINS8_IJNSD_26transform_input_iterator_tIbNSC_6detail35transform_pair_of_input_iterators_tIbNSB_10device_ptrIfEESN_12approx_equalEENS7_10__not_fn_tINS7_10__identityEEEEENSB_17counting_iteratorIlNSB_11use_defaultESV_SV_EEEEEEEPS9_jSF_S9_S9_SR_EEvT0_T1_T2_T3_T4_T6_,"a",@progbits
	.sectionflags	@""
	.align	4
.nv.constant0._ZN3cub18CUB_300001_SM_10006detail6reduce28DeviceReduceSingleTileKernelINS2_10policy_hubIN4cuda3std3__45tupleIJblEEEjN6thrust24THRUST_300001_SM_1000_NS8cuda_cub9__find_if7functorIS9_EEE10Policy1000ENSB_12zip_iteratorINS8_IJNSD_26transform_input_iterator_tIbNSC_6detail35transform_pair_of_input_iterators_tIbNSB_10device_ptrIfEESN_12approx_equalEENS7_10__not_fn_tINS7_10__identityEEEEENSB_17counting_iteratorIlNSB_11use_defaultESV_SV_EEEEEEEPS9_jSF_S9_S9_SR_EEvT0_T1_T2_T3_T4_T6_:
	.zero		969


//--------------------- .nv.constant0._ZN3cub18CUB_300001_SM_10006detail9transform16transform_kernelINS2_10policy_hubILb0EN4cuda3std3__45tupleIJN6thrust24THRUST_300001_SM_1000_NS10device_ptrIfEESC_EEEE10policy1000ElNS7_5minusIfEESC_JPfSI_EEEvT0_iT1_T2_DpNS2_10kernel_argIT3_EE --------------------------
	.section	.nv.constant0._ZN3cub18CUB_300001_SM_10006detail9transform16transform_kernelINS2_10policy_hubILb0EN4cuda3std3__45tupleIJN6thrust24THRUST_300001_SM_1000_NS10device_ptrIfEESC_EEEE10policy1000ElNS7_5minusIfEESC_JPfSI_EEEvT0_iT1_T2_DpNS2_10kernel_argIT3_EE,"a",@progbits
	.sectionflags	@""
	.align	4
.nv.constant0._ZN3cub18CUB_300001_SM_10006detail9transform16transform_kernelINS2_10policy_hubILb0EN4cuda3std3__45tupleIJN6thrust24THRUST_300001_SM_1000_NS10device_ptrIfEESC_EEEE10policy1000ElNS7_5minusIfEESC_JPfSI_EEEvT0_iT1_T2_DpNS2_10kernel_argIT3_EE:
	.zero		952


//--------------------- .nv.constant0._ZN3cub18CUB_300001_SM_10006detail9transform16transform_kernelINS2_10policy_hubILb0EN4cuda3std3__45tupleIJN6thrust24THRUST_300001_SM_1000_NS10device_ptrIfEESC_EEEE10policy1000EiNS7_5minusIfEESC_JPfSI_EEEvT0_iT1_T2_DpNS2_10kernel_argIT3_EE --------------------------
	.section	.nv.constant0._ZN3cub18CUB_300001_SM_10006detail9transform16transform_kernelINS2_10policy_hubILb0EN4cuda3std3__45tupleIJN6thrust24THRUST_300001_SM_1000_NS10device_ptrIfEESC_EEEE10policy1000EiNS7_5minusIfEESC_JPfSI_EEEvT0_iT1_T2_DpNS2_10kernel_argIT3_EE,"a",@progbits
	.sectionflags	@""
	.align	4
.nv.constant0._ZN3cub18CUB_300001_SM_10006detail9transform16transform_kernelINS2_10policy_hubILb0EN4cuda3std3__45tupleIJN6thrust24THRUST_300001_SM_1000_NS10device_ptrIfEESC_EEEE10policy1000EiNS7_5minusIfEESC_JPfSI_EEEvT0_iT1_T2_DpNS2_10kernel_argIT3_EE:
	.zero		952


//--------------------- .nv.constant0._ZN3cub18CUB_300001_SM_10006detail11EmptyKernelIvEEvv --------------------------
	.section	.nv.constant0._ZN3cub18CUB_300001_SM_10006detail11EmptyKernelIvEEvv,"a",@progbits
	.sectionflags	@""
	.align	4
.nv.constant0._ZN3cub18CUB_300001_SM_10006detail11EmptyKernelIvEEvv:
	.zero		896


//--------------------- .nv.constant0._Z32MatMulKernel_reduceBankConflictsILi3840ELi3840ELi2880EEvPfS0_S0_ --------------------------
	.section	.nv.constant0._Z32MatMulKernel_reduceBankConflictsILi3840ELi3840ELi2880EEvPfS0_S0_,"a",@progbits
	.sectionflags	@""
	.align	4
.nv.constant0._Z32MatMulKernel_reduceBankConflictsILi3840ELi3840ELi2880EEvPfS0_S0_:
	.zero		920


//--------------------- .nv.constant0._Z25MatMulKernel_sharedMemoryILi3840ELi3840ELi2880EEvPfS0_S0_ --------------------------
	.section	.nv.constant0._Z25MatMulKernel_sharedMemoryILi3840ELi3840ELi2880EEvPfS0_S0_,"a",@progbits
	.sectionflags	@""
	.align	4
.nv.constant0._Z25MatMulKernel_sharedMemoryILi3840ELi3840ELi2880EEvPfS0_S0_:
	.zero		920


//--------------------- .nv.constant0._Z12MatMulKernelILi3840ELi3840ELi2880EEvPfS0_S0_ --------------------------
	.section	.nv.constant0._Z12MatMulKernelILi3840ELi3840ELi2880EEvPfS0_S0_,"a",@progbits
	.sectionflags	@""
	.align	4
.nv.constant0._Z12MatMulKernelILi3840ELi3840ELi2880EEvPfS0_S0_:
	.zero		920


//--------------------- SYMBOLS --------------------------

	.type		.nv.reservedSmem.offset0,@object
	.size		.nv.reservedSmem.offset0,0x4
	.type		.nv.reservedSmem.cap,@object
	.size		.nv.reservedSmem.cap,0x4
